def matmul_kernel(
    a_ptr,
    b_ptr,
    c_ptr,
    M,
    N,
    K,
    stride_am,
    stride_ak,
    stride_bk,
    stride_bn,
    stride_cm,
    stride_cn,
    BLOCK_M: tl.constexpr,
    BLOCK_N: tl.constexpr,
    BLOCK_K: tl.constexpr,
    GROUP_M: tl.constexpr,
):
    pid = tl.program_id(axis=0)
    num_pid_m = tl.cdiv(M, BLOCK_M)
    num_pid_n = tl.cdiv(N, BLOCK_N)
    num_pid_in_group = GROUP_M * num_pid_n
    group_id = pid // num_pid_in_group
    first_pid_m = group_id * GROUP_M
    group_size_m = min(num_pid_m - first_pid_m, GROUP_M)
    pid_m = first_pid_m + ((pid % num_pid_in_group) % group_size_m)
    pid_n = (pid % num_pid_in_group) // group_size_m

    offs_am = (pid_m * BLOCK_M + tl.arange(0, BLOCK_M)) % M
    offs_bn = (pid_n * BLOCK_N + tl.arange(0, BLOCK_N)) % N
    offs_k = tl.arange(0, BLOCK_K)
    a_ptrs = a_ptr + offs_am[:, None] * stride_am + offs_k[None, :] * stride_ak
    b_ptrs = b_ptr + offs_k[:, None] * stride_bk + offs_bn[None, :] * stride_bn

    acc = tl.zeros((BLOCK_M, BLOCK_N), dtype=tl.float32)
    for kk in range(0, tl.cdiv(K, BLOCK_K)):
        a = tl.load(a_ptrs, mask=offs_k[None, :] < K - kk * BLOCK_K, other=0.0)
        b = tl.load(b_ptrs, mask=offs_k[:, None] < K - kk * BLOCK_K, other=0.0)
        acc = tl.dot(a, b, acc)
        a_ptrs += BLOCK_K * stride_ak
        b_ptrs += BLOCK_K * stride_bk

    c = acc.to(c_ptr.dtype.element_ty)
    offs_cm = pid_m * BLOCK_M + tl.arange(0, BLOCK_M)
    offs_cn = pid_n * BLOCK_N + tl.arange(0, BLOCK_N)
    c_ptrs = c_ptr + offs_cm[:, None] * stride_cm + offs_cn[None, :] * stride_cn
    mask = (offs_cm[:, None] < M) & (offs_cn[None, :] < N)
    tl.store(c_ptrs, c, mask=mask)

# config = {"BLOCK_K": 128, "BLOCK_M": 128, "BLOCK_N": 512, "GROUP_M": 8, "arch": "sm_90", "dtype": "fp8e4m3", "num_ctas": 1, "num_stages": 3, "num_warps": 4}
# arch = sm_90


// ===== COMPILED SASS (sm_90a) =====

	.target	sm_90a

	.elftype	@"ET_EXEC"


//--------------------- .note.nv.tkinfo           --------------------------
	.section	.note.nv.tkinfo,"",@"SHT_NOTE"
	.sectionflags	@"SHF_NOTE_NV_TKINFO"
	.tkinfo
        /*0018*/ 	.word	0x00000002
        /*0030*/ 	.string	""
        /*0030*/ 	.string	"ptxas"
        /*0030*/ 	.string	"Cuda compilation tools, release 13.0, V13.0.88"
        /*0030*/ 	.string	"Build cuda_13.0.r13.0/compiler.36424714_0"
        /*0030*/ 	.string	"-v  -suppress-debug-info  -lineinfo  -arch sm_90a "



//--------------------- .note.nv.cuinfo           --------------------------
	.section	.note.nv.cuinfo,"",@"SHT_NOTE"
	.sectionflags	@"SHF_NOTE_NV_CUINFO"
        /*0018*/ 	.short	0x0002
        /*001a*/ 	.short	0x005a
        /*001c*/ 	.short	0x0082
	.zero		2


//--------------------- .nv.info                  --------------------------
	.section	.nv.info,"",@"SHT_CUDA_INFO"
	.align	4


	//----- nvinfo : EIATTR_REGCOUNT
	.align		4
        /*0000*/ 	.byte	0x04, 0x2f
        /*0002*/ 	.short	(.L_1 - .L_0)
	.align		4
.L_0:
        /*0004*/ 	.word	index@(matmul_kernel)
        /*0008*/ 	.word	0x000000ff


	//----- nvinfo : EIATTR_FRAME_SIZE
	.align		4
.L_1:
        /*000c*/ 	.byte	0x04, 0x11
        /*000e*/ 	.short	(.L_3 - .L_2)
	.align		4
.L_2:
        /*0010*/ 	.word	index@(matmul_kernel)
        /*0014*/ 	.word	0x00002590


	//----- nvinfo : EIATTR_MIN_STACK_SIZE
	.align		4
.L_3:
        /*0018*/ 	.byte	0x04, 0x12
        /*001a*/ 	.short	(.L_5 - .L_4)
	.align		4
.L_4:
        /*001c*/ 	.word	index@(matmul_kernel)
        /*0020*/ 	.word	0x00002590
.L_5:


//--------------------- .nv.compat                --------------------------
	.section	.nv.compat,"",@"SHT_CUDA_COMPAT_INFO"
	.align	4
        /*0000*/ 	.byte	0x02, 0x09, 0x01, 0x00, 0x02, 0x02, 0x04, 0x00, 0x02, 0x05, 0x05, 0x00, 0x03, 0x07, 0x01, 0x01
        /*0010*/ 	.byte	0x02, 0x03, 0x00, 0x00, 0x02, 0x06, 0x01, 0x00, 0x04, 0x0b, 0x08, 0x00, 0x00, 0x00, 0x00, 0x00
        /*0020*/ 	.byte	0x00, 0x00, 0x00, 0x00


//--------------------- .nv.info.matmul_kernel    --------------------------
	.section	.nv.info.matmul_kernel,"",@"SHT_CUDA_INFO"
	.sectionflags	@""
	.align	4


	//----- nvinfo : EIATTR_CUDA_API_VERSION
	.align		4
        /*0000*/ 	.byte	0x04, 0x37
        /*0002*/ 	.short	(.L_7 - .L_6)
.L_6:
        /*0004*/ 	.word	0x00000082


	//----- nvinfo : EIATTR_KPARAM_INFO
	.align		4
.L_7:
        /*0008*/ 	.byte	0x04, 0x17
        /*000a*/ 	.short	(.L_9 - .L_8)
.L_8:
        /*000c*/ 	.word	0x00000000
        /*0010*/ 	.short	0x000d
        /*0012*/ 	.short	0x0048
        /*0014*/ 	.byte	0x00, 0xf4, 0x21, 0x00


	//----- nvinfo : EIATTR_KPARAM_INFO
	.align		4
.L_9:
        /*0018*/ 	.byte	0x04, 0x17
        /*001a*/ 	.short	(.L_11 - .L_10)
.L_10:
        /*001c*/ 	.word	0x00000000
        /*0020*/ 	.short	0x000c
        /*0022*/ 	.short	0x0040
        /*0024*/ 	.byte	0x00, 0xf4, 0x21, 0x00


	//----- nvinfo : EIATTR_KPARAM_INFO
	.align		4
.L_11:
        /*0028*/ 	.byte	0x04, 0x17
        /*002a*/ 	.short	(.L_13 - .L_12)
.L_12:
        /*002c*/ 	.word	0x00000000
        /*0030*/ 	.short	0x000b
        /*0032*/ 	.short	0x0038
        /*0034*/ 	.byte	0x00, 0xf0, 0x11, 0x00


	//----- nvinfo : EIATTR_KPARAM_INFO
	.align		4
.L_13:
        /*0038*/ 	.byte	0x04, 0x17
        /*003a*/ 	.short	(.L_15 - .L_14)
.L_14:
        /*003c*/ 	.word	0x00000000
        /*0040*/ 	.short	0x000a
        /*0042*/ 	.short	0x0034
        /*0044*/ 	.byte	0x00, 0xf0, 0x11, 0x00


	//----- nvinfo : EIATTR_KPARAM_INFO
	.align		4
.L_15:
        /*0048*/ 	.byte	0x04, 0x17
        /*004a*/ 	.short	(.L_17 - .L_16)
.L_16:
        /*004c*/ 	.word	0x00000000
        /*0050*/ 	.short	0x0009
        /*0052*/ 	.short	0x0030
        /*0054*/ 	.byte	0x00, 0xf0, 0x11, 0x00


	//----- nvinfo : EIATTR_KPARAM_INFO
	.align		4
.L_17:
        /*0058*/ 	.byte	0x04, 0x17
        /*005a*/ 	.short	(.L_19 - .L_18)
.L_18:
        /*005c*/ 	.word	0x00000000
        /*0060*/ 	.short	0x0008
        /*0062*/ 	.short	0x002c
        /*0064*/ 	.byte	0x00, 0xf0, 0x11, 0x00


	//----- nvinfo : EIATTR_KPARAM_INFO
	.align		4
.L_19:
        /*0068*/ 	.byte	0x04, 0x17
        /*006a*/ 	.short	(.L_21 - .L_20)
.L_20:
        /*006c*/ 	.word	0x00000000
        /*0070*/ 	.short	0x0007
        /*0072*/ 	.short	0x0028
        /*0074*/ 	.byte	0x00, 0xf0, 0x11, 0x00


	//----- nvinfo : EIATTR_KPARAM_INFO
	.align		4
.L_21:
        /*0078*/ 	.byte	0x04, 0x17
        /*007a*/ 	.short	(.L_23 - .L_22)
.L_22:
        /*007c*/ 	.word	0x00000000
        /*0080*/ 	.short	0x0006
        /*0082*/ 	.short	0x0024
        /*0084*/ 	.byte	0x00, 0xf0, 0x11, 0x00


	//----- nvinfo : EIATTR_KPARAM_INFO
	.align		4
.L_23:
        /*0088*/ 	.byte	0x04, 0x17
        /*008a*/ 	.short	(.L_25 - .L_24)
.L_24:
        /*008c*/ 	.word	0x00000000
        /*0090*/ 	.short	0x0005
        /*0092*/ 	.short	0x0020
        /*0094*/ 	.byte	0x00, 0xf0, 0x11, 0x00


	//----- nvinfo : EIATTR_KPARAM_INFO
	.align		4
.L_25:
        /*0098*/ 	.byte	0x04, 0x17
        /*009a*/ 	.short	(.L_27 - .L_26)
.L_26:
        /*009c*/ 	.word	0x00000000
        /*00a0*/ 	.short	0x0004
        /*00a2*/ 	.short	0x001c
        /*00a4*/ 	.byte	0x00, 0xf0, 0x11, 0x00


	//----- nvinfo : EIATTR_KPARAM_INFO
	.align		4
.L_27:
        /*00a8*/ 	.byte	0x04, 0x17
        /*00aa*/ 	.short	(.L_29 - .L_28)
.L_28:
        /*00ac*/ 	.word	0x00000000
        /*00b0*/ 	.short	0x0003
        /*00b2*/ 	.short	0x0018
        /*00b4*/ 	.byte	0x00, 0xf0, 0x11, 0x00


	//----- nvinfo : EIATTR_KPARAM_INFO
	.align		4
.L_29:
        /*00b8*/ 	.byte	0x04, 0x17
        /*00ba*/ 	.short	(.L_31 - .L_30)
.L_30:
        /*00bc*/ 	.word	0x00000000
        /*00c0*/ 	.short	0x0002
        /*00c2*/ 	.short	0x0010
        /*00c4*/ 	.byte	0x00, 0xf4, 0x21, 0x00


	//----- nvinfo : EIATTR_KPARAM_INFO
	.align		4
.L_31:
        /*00c8*/ 	.byte	0x04, 0x17
        /*00ca*/ 	.short	(.L_33 - .L_32)
.L_32:
        /*00cc*/ 	.word	0x00000000
        /*00d0*/ 	.short	0x0001
        /*00d2*/ 	.short	0x0008
        /*00d4*/ 	.byte	0x00, 0xf4, 0x21, 0x00


	//----- nvinfo : EIATTR_KPARAM_INFO
	.align		4
.L_33:
        /*00d8*/ 	.byte	0x04, 0x17
        /*00da*/ 	.short	(.L_35 - .L_34)
.L_34:
        /*00dc*/ 	.word	0x00000000
        /*00e0*/ 	.short	0x0000
        /*00e2*/ 	.short	0x0000
        /*00e4*/ 	.byte	0x00, 0xf4, 0x21, 0x00


	//----- nvinfo : EIATTR_SPARSE_MMA_MASK
	.align		4
.L_35:
        /*00e8*/ 	.byte	0x03, 0x50
        /*00ea*/ 	.short	0x0000


	//----- nvinfo : EIATTR_MAXREG_COUNT
	.align		4
        /*00ec*/ 	.byte	0x03, 0x1b
        /*00ee*/ 	.short	0x00ff


	//----- nvinfo : EIATTR_NUM_BARRIERS
	.align		4
        /*00f0*/ 	.byte	0x02, 0x4c
        /*00f2*/ 	.byte	0x01
	.zero		1


	//----- nvinfo : EIATTR_ANNOTATIONS
	.align		4
        /*00f4*/ 	.byte	0x04, 0x55
        /*00f6*/ 	.short	(.L_37 - .L_36)


	//   ....[0]....
.L_36:
        /*00f8*/ 	.word	0x00000001
        /*00fc*/ 	.byte	0x40, 0x05, 0x00, 0x00, 0x01, 0x00, 0x00, 0x00, 0x70, 0x05, 0x00, 0x00, 0x01, 0x00, 0x00, 0x00
        /* <DEDUP_REMOVED lines=2198> */
        /*8a6c*/ 	.byte	0x10, 0x74, 0x03, 0x00


	//----- nvinfo : EIATTR_MERCURY_ISA_VERSION
	.align		4
.L_37:
        /*8a70*/ 	.byte	0x03, 0x5f
        /*8a72*/ 	.short	0x0101


	//----- nvinfo : EIATTR_EXIT_INSTR_OFFSETS
	.align		4
        /*8a74*/ 	.byte	0x04, 0x1c
        /*8a76*/ 	.short	(.L_39 - .L_38)


	//   ....[0]....
.L_38:
        /*8a78*/ 	.word	0x0008bad0


	//   ....[1]....
        /*8a7c*/ 	.word	0x0008baf0


	//----- nvinfo : EIATTR_REQNTID
	.align		4
.L_39:
        /*8a80*/ 	.byte	0x04, 0x10
        /*8a82*/ 	.short	(.L_41 - .L_40)
.L_40:
        /*8a84*/ 	.word	0x00000080
        /*8a88*/ 	.word	0x00000001
        /*8a8c*/ 	.word	0x00000001


	//----- nvinfo : EIATTR_CBANK_PARAM_SIZE
	.align		4
.L_41:
        /*8a90*/ 	.byte	0x03, 0x19
        /*8a92*/ 	.short	0x0050


	//----- nvinfo : EIATTR_PARAM_CBANK
	.align		4
        /*8a94*/ 	.byte	0x04, 0x0a
        /*8a96*/ 	.short	(.L_43 - .L_42)
	.align		4
.L_42:
        /*8a98*/ 	.word	index@(.nv.constant0.matmul_kernel)
        /*8a9c*/ 	.short	0x0210
        /*8a9e*/ 	.short	0x0050


	//----- nvinfo : EIATTR_SW_WAR
	.align		4
.L_43:
        /*8aa0*/ 	.byte	0x04, 0x36
        /*8aa2*/ 	.short	(.L_45 - .L_44)
.L_44:
        /*8aa4*/ 	.word	0x00000008
.L_45:


//--------------------- .nv.callgraph             --------------------------
	.section	.nv.callgraph,"",@"SHT_CUDA_CALLGRAPH"
	.align	4
	.sectionentsize	8
	.align		4
        /*0000*/ 	.word	0x00000000
	.align		4
        /*0004*/ 	.word	0xffffffff
	.align		4
        /*0008*/ 	.word	0x00000000
	.align		4
        /*000c*/ 	.word	0xfffffffe
	.align		4
        /*0010*/ 	.word	0x00000000
	.align		4
        /*0014*/ 	.word	0xfffffffd
	.align		4
        /*0018*/ 	.word	0x00000000
	.align		4
        /*001c*/ 	.word	0xfffffffc


//--------------------- .text.matmul_kernel       --------------------------
	.section	.text.matmul_kernel,"ax",@progbits
	.align	128
        .global         matmul_kernel
        .type           matmul_kernel,@function
        .size           matmul_kernel,(.L_x_4 - matmul_kernel)
        .other          matmul_kernel,@"STO_CUDA_ENTRY STV_DEFAULT"
matmul_kernel:
.text.matmul_kernel:
[----:B------:R-:W0:Y:S08]  /*0000*/  LDC R1, c[0x0][0x28] ;  /* 0x00000a00ff017b82 */ /* 0x000e300000000800 */
[----:B------:R-:W1:Y:S01]  /*0010*/  LDC.64 R124, c[0x0][0x228] ;  /* 0x00008a00ff7c7b82 */ /* 0x000e620000000a00 */
[----:B------:R-:W2:Y:S01]  /*0020*/  S2R R5, SR_CTAID.X ;  /* 0x0000000000057919 */ /* 0x000ea20000002500 */
[----:B0-----:R-:W-:Y:S01]  /*0030*/  VIADD R1, R1, 0xffffda70 ;  /* 0xffffda7001017836 */ /* 0x001fe20000000000 */
[----:B------:R-:W-:Y:S01]  /*0040*/  UMOV UR4, 0x400 ;  /* 0x0000040000047882 */ /* 0x000fe20000000000 */
[----:B------:R-:W-:Y:S01]  /*0050*/  ULDC.64 UR6, c[0x0][0x208] ;  /* 0x0000820000067ab9 */ /* 0x000fe20000000a00 */
[----:B------:R-:W0:Y:S03]  /*0060*/  S2R R126, SR_TID.X ;  /* 0x00000000007e7919 */ /* 0x000e260000002100 */
[----:B------:R-:W3:Y:S01]  /*0070*/  S2UR UR5, SR_CgaCtaId ;  /* 0x00000000000579c3 */ /* 0x000ee20000008800 */
[----:B-1----:R-:W-:-:S05]  /*0080*/  VIADD R0, R125, 0x1ff ;  /* 0x000001ff7d007836 */ /* 0x002fca0000000000 */
[----:B------:R-:W-:Y:S01]  /*0090*/  SHF.R.S32.HI R3, RZ, 0x1f, R0 ;  /* 0x0000001fff037819 */ /* 0x000fe20000011400 */
[----:B---3--:R-:W-:-:S03]  /*00a0*/  ULEA UR4, UR5, UR4, 0x18 ;  /* 0x0000000405047291 */ /* 0x008fc6000f8ec03f */
[----:B------:R-:W-:Y:S02]  /*00b0*/  LEA.HI R3, R3, R0, RZ, 0x9 ;  /* 0x0000000003037211 */ /* 0x000fe400078f48ff */
[----:B--2---:R-:W-:Y:S02]  /*00c0*/  IABS R8, R5 ;  /* 0x0000000500087213 */ /* 0x004fe40000000000 */
[----:B------:R-:W-:Y:S02]  /*00d0*/  SHF.R.S32.HI R3, RZ, 0x9, R3 ;  /* 0x00000009ff037819 */ /* 0x000fe40000011403 */
[----:B0-----:R-:W-:-:S03]  /*00e0*/  LOP3.LUT R12, R126, 0x7f, RZ, 0xc0, !PT ;  /* 0x0000007f7e0c7812 */ /* 0x001fc600078ec0ff */
[----:B------:R-:W-:-:S05]  /*00f0*/  IMAD.SHL.U32 R4, R3, 0x8, RZ ;  /* 0x0000000803047824 */ /* 0x000fca00078e00ff */
[-C--:B------:R-:W-:Y:S02]  /*0100*/  IABS R7, R4.reuse ;  /* 0x0000000400077213 */ /* 0x080fe40000000000 */
[----:B------:R-:W-:Y:S02]  /*0110*/  IABS R10, R4 ;  /* 0x00000004000a7213 */ /* 0x000fe40000000000 */
[----:B------:R-:W0:Y:S08]  /*0120*/  I2F.RP R0, R7 ;  /* 0x0000000700007306 */ /* 0x000e300000209400 */
[----:B0-----:R-:W0:Y:S02]  /*0130*/  MUFU.RCP R0, R0 ;  /* 0x0000000000007308 */ /* 0x001e240000001000 */
[----:B0-----:R-:W-:-:S02]  /*0140*/  VIADD R2, R0, 0xffffffe ;  /* 0x0ffffffe00027836 */ /* 0x001fc40000000000 */
[----:B------:R-:W-:-:S04]  /*0150*/  IMAD.MOV R0, RZ, RZ, -R10 ;  /* 0x000000ffff007224 */ /* 0x000fc800078e0a0a */
[----:B------:R0:W1:Y:S02]  /*0160*/  F2I.FTZ.U32.TRUNC.NTZ R3, R2 ;  /* 0x0000000200037305 */ /* 0x000064000021f000 */
[----:B0-----:R-:W-:Y:S02]  /*0170*/  IMAD.MOV.U32 R2, RZ, RZ, RZ ;  /* 0x000000ffff027224 */ /* 0x001fe400078e00ff */
[----:B-1----:R-:W-:-:S04]  /*0180*/  IMAD.MOV R6, RZ, RZ, -R3 ;  /* 0x000000ffff067224 */ /* 0x002fc800078e0a03 */
[----:B------:R-:W-:Y:S02]  /*0190*/  IMAD R9, R6, R7, RZ ;  /* 0x0000000706097224 */ /* 0x000fe400078e02ff */
[----:B------:R-:W-:Y:S02]  /*01a0*/  IMAD.MOV.U32 R6, RZ, RZ, R8 ;  /* 0x000000ffff067224 */ /* 0x000fe400078e0008 */
[----:B------:R-:W-:-:S06]  /*01b0*/  IMAD.HI.U32 R3, R3, R9, R2 ;  /* 0x0000000903037227 */ /* 0x000fcc00078e0002 */
[----:B------:R-:W-:-:S04]  /*01c0*/  IMAD.HI.U32 R3, R3, R6, RZ ;  /* 0x0000000603037227 */ /* 0x000fc800078e00ff */
[----:B------:R-:W-:-:S05]  /*01d0*/  IMAD R0, R3, R0, R6 ;  /* 0x0000000003007224 */ /* 0x000fca00078e0206 */
[----:B------:R-:W-:-:S13]  /*01e0*/  ISETP.GT.U32.AND P1, PT, R7, R0, PT ;  /* 0x000000000700720c */ /* 0x000fda0003f24070 */
[----:B------:R-:W-:Y:S02]  /*01f0*/  @!P1 IMAD.IADD R0, R0, 0x1, -R7 ;  /* 0x0000000100009824 */ /* 0x000fe400078e0a07 */
[----:B------:R-:W-:Y:S01]  /*0200*/  @!P1 VIADD R3, R3, 0x1 ;  /* 0x0000000103039836 */ /* 0x000fe20000000000 */
[----:B------:R-:W-:Y:S02]  /*0210*/  ISETP.NE.AND P1, PT, R4, RZ, PT ;  /* 0x000000ff0400720c */ /* 0x000fe40003f25270 */
[----:B------:R-:W-:Y:S02]  /*0220*/  ISETP.GE.U32.AND P0, PT, R0, R7, PT ;  /* 0x000000070000720c */ /* 0x000fe40003f06070 */
[----:B------:R-:W-:-:S04]  /*0230*/  LOP3.LUT R0, R5, R4, RZ, 0x3c, !PT ;  /* 0x0000000405007212 */ /* 0x000fc800078e3cff */
[----:B------:R-:W-:Y:S01]  /*0240*/  ISETP.GE.AND P2, PT, R0, RZ, PT ;  /* 0x000000ff0000720c */ /* 0x000fe20003f46270 */
[----:B------:R-:W-:-:S06]  /*0250*/  VIADD R0, R124, 0x7f ;  /* 0x0000007f7c007836 */ /* 0x000fcc0000000000 */
[----:B------:R-:W-:-:S04]  /*0260*/  @P0 VIADD R3, R3, 0x1 ;  /* 0x0000000103030836 */ /* 0x000fc80000000000 */
[----:B------:R-:W-:Y:S01]  /*0270*/  IMAD.MOV.U32 R2, RZ, RZ, R3 ;  /* 0x000000ffff027224 */ /* 0x000fe200078e0003 */
[----:B------:R-:W-:-:S03]  /*0280*/  SHF.R.S32.HI R3, RZ, 0x1f, R0 ;  /* 0x0000001fff037819 */ /* 0x000fc60000011400 */
[----:B------:R-:W-:Y:S01]  /*0290*/  @!P2 IMAD.MOV R2, RZ, RZ, -R2 ;  /* 0x000000ffff02a224 */ /* 0x000fe200078e0a02 */
[----:B------:R-:W-:Y:S02]  /*02a0*/  @!P1 LOP3.LUT R2, RZ, R4, RZ, 0x33, !PT ;  /* 0x00000004ff029212 */ /* 0x000fe400078e33ff */
[----:B------:R-:W-:-:S03]  /*02b0*/  LEA.HI R3, R3, R0, RZ, 0x7 ;  /* 0x0000000003037211 */ /* 0x000fc600078f38ff */
[----:B------:R-:W-:Y:S02]  /*02c0*/  IMAD.SHL.U32 R6, R2, 0x8, RZ ;  /* 0x0000000802067824 */ /* 0x000fe400078e00ff */
[----:B------:R-:W-:-:S03]  /*02d0*/  IMAD.MOV R2, RZ, RZ, -R2 ;  /* 0x000000ffff027224 */ /* 0x000fc600078e0a02 */
[----:B------:R-:W-:Y:S01]  /*02e0*/  LEA.HI.SX32 R3, R3, -R6, 0x19 ;  /* 0x8000000603037211 */ /* 0x000fe200078fcaff */
[----:B------:R-:W-:-:S03]  /*02f0*/  IMAD R11, R4, R2, R5 ;  /* 0x00000002040b7224 */ /* 0x000fc600078e0205 */
[----:B------:R-:W-:-:S04]  /*0300*/  VIMNMX R8, R3, 0x8, PT ;  /* 0x0000000803087848 */ /* 0x000fc80003fe0100 */
[-C--:B------:R-:W-:Y:S02]  /*0310*/  IABS R7, R8.reuse ;  /* 0x0000000800077213 */ /* 0x080fe40000000000 */
[----:B------:R-:W-:Y:S02]  /*0320*/  IABS R4, R8 ;  /* 0x0000000800047213 */ /* 0x000fe40000000000 */
[----:B------:R-:W0:Y:S08]  /*0330*/  I2F.RP R0, R7 ;  /* 0x0000000700007306 */ /* 0x000e300000209400 */
[----:B0-----:R-:W0:Y:S02]  /*0340*/  MUFU.RCP R0, R0 ;  /* 0x0000000000007308 */ /* 0x001e240000001000 */
[----:B0-----:R-:W-:-:S02]  /*0350*/  VIADD R3, R0, 0xffffffe ;  /* 0x0ffffffe00037836 */ /* 0x001fc40000000000 */
[----:B------:R-:W-:-:S04]  /*0360*/  IMAD.MOV R0, RZ, RZ, -R4 ;  /* 0x000000ffff007224 */ /* 0x000fc800078e0a04 */
[----:B------:R-:W0:Y:S02]  /*0370*/  F2I.FTZ.U32.TRUNC.NTZ R3, R3 ;  /* 0x0000000300037305 */ /* 0x000e24000021f000 */
[----:B0-----:R-:W-:-:S04]  /*0380*/  IMAD.MOV R9, RZ, RZ, -R3 ;  /* 0x000000ffff097224 */ /* 0x001fc800078e0a03 */
[----:B------:R-:W-:Y:S01]  /*0390*/  IMAD.MOV.U32 R2, RZ, RZ, R9 ;  /* 0x000000ffff027224 */ /* 0x000fe200078e0009 */
[----:B------:R-:W-:-:S03]  /*03a0*/  IABS R9, R11 ;  /* 0x0000000b00097213 */ /* 0x000fc60000000000 */
[----:B------:R-:W-:Y:S02]  /*03b0*/  IMAD R5, R2, R7, RZ ;  /* 0x0000000702057224 */ /* 0x000fe400078e02ff */
[----:B------:R-:W-:-:S04]  /*03c0*/  IMAD.MOV.U32 R2, RZ, RZ, RZ ;  /* 0x000000ffff027224 */ /* 0x000fc800078e00ff */
        /* <DEDUP_REMOVED lines=9> */
[----:B------:R-:W-:Y:S02]  /*0460*/  ISETP.GE.AND P2, PT, R0, RZ, PT ;  /* 0x000000ff0000720c */ /* 0x000fe40003f46270 */
[----:B------:R-:W0:Y:S05]  /*0470*/  LDC R0, c[0x0][0x230] ;  /* 0x00008c00ff007b82 */ /* 0x000e2a0000000800 */
[----:B------:R-:W-:-:S06]  /*0480*/  @P0 VIADD R2, R2, 0x1 ;  /* 0x0000000102020836 */ /* 0x000fcc0000000000 */
[----:B------:R-:W-:Y:S01]  /*0490*/  @!P2 IMAD.MOV R2, RZ, RZ, -R2 ;  /* 0x000000ffff02a224 */ /* 0x000fe200078e0a02 */
[----:B------:R-:W-:-:S05]  /*04a0*/  @!P1 LOP3.LUT R2, RZ, R8, RZ, 0x33, !PT ;  /* 0x00000008ff029212 */ /* 0x000fca00078e33ff */
[----:B------:R-:W-:-:S04]  /*04b0*/  IMAD.MOV R3, RZ, RZ, -R2 ;  /* 0x000000ffff037224 */ /* 0x000fc800078e0a02 */
[----:B------:R-:W-:Y:S02]  /*04c0*/  IMAD R3, R8, R3, R11 ;  /* 0x0000000308037224 */ /* 0x000fe400078e020b */
[----:B0-----:R-:W-:Y:S02]  /*04d0*/  VIADD R13, R0, 0x7f ;  /* 0x0000007f000d7836 */ /* 0x001fe40000000000 */
[----:B------:R-:W-:Y:S02]  /*04e0*/  IMAD.SHL.U32 R0, R2, 0x200, RZ ;  /* 0x0000020002007824 */ /* 0x000fe400078e00ff */
[----:B------:R-:W-:Y:S01]  /*04f0*/  IMAD.IADD R3, R6, 0x1, R3 ;  /* 0x0000000106037824 */ /* 0x000fe200078e0203 */
[----:B------:R-:W-:Y:S01]  /*0500*/  ISETP.GT.AND P0, PT, R13, 0x7f, PT ;  /* 0x0000007f0d00780c */ /* 0x000fe20003f04270 */
[C---:B------:R-:W-:Y:S02]  /*0510*/  VIADD R2, R0.reuse, 0x1 ;  /* 0x0000000100027836 */ /* 0x040fe40000000000 */
[----:B------:R-:W-:-:S02]  /*0520*/  VIADD R5, R0, 0x2 ;  /* 0x0000000200057836 */ /* 0x000fc40000000000 */
[C---:B------:R-:W-:Y:S01]  /*0530*/  VIADD R4, R0.reuse, 0x3 ;  /* 0x0000000300047836 */ /* 0x040fe20000000000 */
[----:B------:R0:W-:Y:S01]  /*0540*/  STL [R1+0x820], R2 ;  /* 0x0008200201007387 */ /* 0x0001e20000100800 */
[C---:B------:R-:W-:Y:S02]  /*0550*/  VIADD R6, R0.reuse, 0x108 ;  /* 0x0000010800067836 */ /* 0x040fe40000000000 */
[----:B------:R-:W-:Y:S01]  /*0560*/  IMAD R3, R3, 0x80, R12 ;  /* 0x0000008003037824 */ /* 0x000fe200078e020c */
[----:B------:R1:W-:Y:S01]  /*0570*/  STL [R1+0x81c], R5 ;  /* 0x00081c0501007387 */ /* 0x0003e20000100800 */
[C---:B------:R-:W-:Y:S02]  /*0580*/  VIADD R251, R0.reuse, 0xf5 ;  /* 0x000000f500fb7836 */ /* 0x040fe40000000000 */
[C---:B------:R-:W-:Y:S01]  /*0590*/  VIADD R252, R0.reuse, 0x10d ;  /* 0x0000010d00fc7836 */ /* 0x040fe20000000000 */
[----:B------:R2:W-:Y:S01]  /*05a0*/  STL [R1+0x818], R4 ;  /* 0x0008180401007387 */ /* 0x0005e20000100800 */
[----:B------:R-:W-:-:S02]  /*05b0*/  VIADD R8, R0, 0x112 ;  /* 0x0000011200087836 */ /* 0x000fc40000000000 */
[C---:B0-----:R-:W-:Y:S02]  /*05c0*/  VIADD R2, R0.reuse, 0x4 ;  /* 0x0000000400027836 */ /* 0x041fe40000000000 */
[C---:B------:R-:W-:Y:S02]  /*05d0*/  VIADD R7, R0.reuse, 0x113 ;  /* 0x0000011300077836 */ /* 0x040fe40000000000 */
[C---:B-1----:R-:W-:Y:S01]  /*05e0*/  VIADD R5, R0.reuse, 0x5 ;  /* 0x0000000500057836 */ /* 0x042fe20000000000 */
[----:B------:R0:W-:Y:S01]  /*05f0*/  STL [R1+0x814], R2 ;  /* 0x0008140201007387 */ /* 0x0001e20000100800 */
[C---:B------:R-:W-:Y:S02]  /*0600*/  VIADD R250, R0.reuse, 0x114 ;  /* 0x0000011400fa7836 */ /* 0x040fe40000000000 */
[C---:B--2---:R-:W-:Y:S01]  /*0610*/  VIADD R4, R0.reuse, 0x6 ;  /* 0x0000000600047836 */ /* 0x044fe20000000000 */
[----:B------:R1:W-:Y:S01]  /*0620*/  STL [R1+0x810], R5 ;  /* 0x0008100501007387 */ /* 0x0003e20000100800 */
[----:B------:R-:W-:-:S02]  /*0630*/  VIADD R249, R0, 0x115 ;  /* 0x0000011500f97836 */ /* 0x000fc40000000000 */
[C---:B------:R-:W-:Y:S01]  /*0640*/  VIADD R248, R0.reuse, 0x116 ;  /* 0x0000011600f87836 */ /* 0x040fe20000000000 */
[----:B------:R2:W-:Y:S01]  /*0650*/  STL [R1+0x80c], R4 ;  /* 0x00080c0401007387 */ /* 0x0005e20000100800 */
[C---:B------:R-:W-:Y:S02]  /*0660*/  VIADD R247, R0.reuse, 0x117 ;  /* 0x0000011700f77836 */ /* 0x040fe40000000000 */
[C---:B0-----:R-:W-:Y:S02]  /*0670*/  VIADD R2, R0.reuse, 0x7 ;  /* 0x0000000700027836 */ /* 0x041fe40000000000 */
[C---:B------:R-:W-:Y:S02]  /*0680*/  VIADD R246, R0.reuse, 0x118 ;  /* 0x0000011800f67836 */ /* 0x040fe40000000000 */
[C---:B-1----:R-:W-:Y:S01]  /*0690*/  VIADD R5, R0.reuse, 0x8 ;  /* 0x0000000800057836 */ /* 0x042fe20000000000 */
[----:B------:R0:W-:Y:S01]  /*06a0*/  STL [R1+0x808], R2 ;  /* 0x0008080201007387 */ /* 0x0001e20000100800 */
[----:B------:R-:W-:-:S02]  /*06b0*/  VIADD R245, R0, 0x119 ;  /* 0x0000011900f57836 */ /* 0x000fc40000000000 */
[C---:B--2---:R-:W-:Y:S01]  /*06c0*/  VIADD R4, R0.reuse, 0x9 ;  /* 0x0000000900047836 */ /* 0x044fe20000000000 */
[----:B------:R1:W-:Y:S01]  /*06d0*/  STL [R1+0x804], R5 ;  /* 0x0008040501007387 */ /* 0x0003e20000100800 */
[C---:B------:R-:W-:Y:S02]  /*06e0*/  VIADD R244, R0.reuse, 0x11a ;  /* 0x0000011a00f47836 */ /* 0x040fe40000000000 */
[C---:B------:R-:W-:Y:S01]  /*06f0*/  VIADD R243, R0.reuse, 0x11b ;  /* 0x0000011b00f37836 */ /* 0x040fe20000000000 */
[----:B------:R2:W-:Y:S01]  /*0700*/  STL [R1+0x800], R4 ;  /* 0x0008000401007387 */ /* 0x0005e20000100800 */
[C---:B------:R-:W-:Y:S02]  /*0710*/  VIADD R242, R0.reuse, 0x11c ;  /* 0x0000011c00f27836 */ /* 0x040fe40000000000 */
[C---:B0-----:R-:W-:Y:S02]  /*0720*/  VIADD R2, R0.reuse, 0xa ;  /* 0x0000000a00027836 */ /* 0x041fe40000000000 */
[----:B------:R-:W-:-:S02]  /*0730*/  VIADD R241, R0, 0x11d ;  /* 0x0000011d00f17836 */ /* 0x000fc40000000000 */
[C---:B-1----:R-:W-:Y:S01]  /*0740*/  VIADD R5, R0.reuse, 0xb ;  /* 0x0000000b00057836 */ /* 0x042fe20000000000 */
[----:B------:R0:W-:Y:S01]  /*0750*/  STL [R1+0x7fc], R2 ;  /* 0x0007fc0201007387 */ /* 0x0001e20000100800 */
[C---:B------:R-:W-:Y:S02]  /*0760*/  VIADD R240, R0.reuse, 0x11e ;  /* 0x0000011e00f07836 */ /* 0x040fe40000000000 */
[C---:B--2---:R-:W-:Y:S01]  /*0770*/  VIADD R4, R0.reuse, 0xc ;  /* 0x0000000c00047836 */ /* 0x044fe20000000000 */
        /* <DEDUP_REMOVED lines=495> */
[----:B------:R1:W-:Y:S04]  /*2670*/  STL [R1+0x5c0], R5 ;  /* 0x0005c00501007387 */ /* 0x0003e80000100800 */
[----:B------:R2:W-:Y:S01]  /*2680*/  STL [R1+0x5b4], R4 ;  /* 0x0005b40401007387 */ /* 0x0005e20000100800 */
[----:B0-----:R-:W-:-:S02]  /*2690*/  VIADD R2, R0, 0x94 ;  /* 0x0000009400027836 */ /* 0x001fc40000000000 */
[----:B-1----:R-:W-:-:S03]  /*26a0*/  VIADD R5, R0, 0x95 ;  /* 0x0000009500057836 */ /* 0x002fc60000000000 */
[----:B------:R0:W-:Y:S01]  /*26b0*/  STL [R1+0x5b0], R2 ;  /* 0x0005b00201007387 */ /* 0x0001e20000100800 */
[----:B--2---:R-:W-:-:S03]  /*26c0*/  VIADD R4, R0, 0x96 ;  /* 0x0000009600047836 */ /* 0x004fc60000000000 */
[----:B------:R1:W-:Y:S04]  /*26d0*/  STL [R1+0x5a4], R5 ;  /* 0x0005a40501007387 */ /* 0x0003e80000100800 */
[----:B------:R2:W-:Y:S01]  /*26e0*/  STL [R1+0x59c], R4 ;  /* 0x00059c0401007387 */ /* 0x0005e20000100800 */
[C---:B0-----:R-:W-:Y:S02]  /*26f0*/  VIADD R2, R0.reuse, 0x97 ;  /* 0x0000009700027836 */ /* 0x041fe40000000000 */
        /* <DEDUP_REMOVED lines=195> */
[----:B------:R1:W-:Y:S01]  /*3330*/  STL [R1+0xec], R5 ;  /* 0x0000ec0501007387 */ /* 0x0003e20000100800 */
[C---:B0-----:R-:W-:Y:S02]  /*3340*/  VIADD R2, R0.reuse, 0xfa ;  /* 0x000000fa00027836 */ /* 0x041fe40000000000 */
[----:B-1----:R-:W-:-:S03]  /*3350*/  VIADD R5, R0, 0xfc ;  /* 0x000000fc00057836 */ /* 0x002fc60000000000 */
[----:B------:R0:W-:Y:S04]  /*3360*/  STL [R1+0xe8], R2 ;  /* 0x0000e80201007387 */ /* 0x0001e80000100800 */
        /* <DEDUP_REMOVED lines=28> */
[----:B------:R1:W-:Y:S01]  /*3530*/  STL [R1+0xc], R5 ;  /* 0x00000c0501007387 */ /* 0x0003e20000100800 */
[C---:B0-----:R-:W-:Y:S02]  /*3540*/  VIADD R2, R0.reuse, 0x10b ;  /* 0x0000010b00027836 */ /* 0x041fe40000000000 */
[----:B-1----:R-:W-:-:S03]  /*3550*/  VIADD R5, R0, 0x10c ;  /* 0x0000010c00057836 */ /* 0x002fc60000000000 */
[----:B------:R0:W-:Y:S04]  /*3560*/  STL [R1+0x4], R2 ;  /* 0x0000040201007387 */ /* 0x0001e80000100800 */
[----:B------:R1:W-:Y:S01]  /*3570*/  STL [R1], R5 ;  /* 0x0000000501007387 */ /* 0x0003e20000100800 */
[C---:B0-----:R-:W-:Y:S02]  /*3580*/  VIADD R2, R0.reuse, 0x10e ;  /* 0x0000010e00027836 */ /* 0x041fe40000000000 */
[----:B-1----:R-:W-:-:S03]  /*3590*/  VIADD R5, R0, 0x110 ;  /* 0x0000011000057836 */ /* 0x002fc60000000000 */
[----:B------:R0:W-:Y:S04]  /*35a0*/  STL [R1+0x8], R2 ;  /* 0x0000080201007387 */ /* 0x0001e80000100800 */
[----:B------:R1:W-:Y:S01]  /*35b0*/  STL [R1+0x1d54], R3 ;  /* 0x001d540301007387 */ /* 0x0003e20000100800 */
[----:B0-----:R-:W-:Y:S01]  /*35c0*/  VIADD R2, R0, 0x111 ;  /* 0x0000011100027836 */ /* 0x001fe20000000000 */
[----:B------:R-:W-:Y:S06]  /*35d0*/  @P0 BRA `(.L_x_0) ;  /* 0x0000001c000c0947 */ /* 0x000fec0003800000 */
[----:B------:R-:W-:Y:S01]  /*35e0*/  IMAD.SHL.U32 R2, R126, 0x10, RZ ;  /* 0x000000107e027824 */ /* 0x000fe200078e00ff */
[----:B------:R2:W-:Y:S01]  /*35f0*/  STL [R1+0x400], RZ ;  /* 0x000400ff01007387 */ /* 0x0005e20000100800 */
[----:B------:R-:W-:Y:S02]  /*3600*/  CS2R R24, SRZ ;  /* 0x0000000000187805 */ /* 0x000fe4000001ff00 */
[----:B------:R-:W-:Y:S02]  /*3610*/  CS2R R26, SRZ ;  /* 0x00000000001a7805 */ /* 0x000fe4000001ff00 */
[----:B------:R-:W-:Y:S01]  /*3620*/  CS2R R28, SRZ ;  /* 0x00000000001c7805 */ /* 0x000fe2000001ff00 */
[----:B------:R2:W-:Y:S01]  /*3630*/  STL [R1+0x1d50], R2 ;  /* 0x001d500201007387 */ /* 0x0005e20000100800 */
[----:B------:R-:W-:Y:S02]  /*3640*/  CS2R R30, SRZ ;  /* 0x00000000001e7805 */ /* 0x000fe4000001ff00 */
[----:B------:R-:W-:-:S02]  /*3650*/  CS2R R32, SRZ ;  /* 0x0000000000207805 */ /* 0x000fc4000001ff00 */
[----:B------:R-:W-:Y:S01]  /*3660*/  CS2R R34, SRZ ;  /* 0x0000000000227805 */ /* 0x000fe2000001ff00 */
[----:B------:R2:W-:Y:S01]  /*3670*/  STL [R1+0x404], RZ ;  /* 0x000404ff01007387 */ /* 0x0005e20000100800 */
[----:B------:R-:W-:Y:S02]  /*3680*/  CS2R R36, SRZ ;  /* 0x0000000000247805 */ /* 0x000fe4000001ff00 */
[----:B------:R-:W-:Y:S02]  /*3690*/  CS2R R38, SRZ ;  /* 0x0000000000267805 */ /* 0x000fe4000001ff00 */
[----:B------:R-:W-:Y:S01]  /*36a0*/  CS2R R40, SRZ ;  /* 0x0000000000287805 */ /* 0x000fe2000001ff00 */
[----:B------:R2:W-:Y:S01]  /*36b0*/  STL [R1+0x408], RZ ;  /* 0x000408ff01007387 */ /* 0x0005e20000100800 */
        /* <DEDUP_REMOVED lines=72> */
[----:B------:R-:W-:-:S03]  /*3b40*/  CS2R R150, SRZ ;  /* 0x0000000000967805 */ /* 0x000fc6000001ff00 */
[----:B------:R2:W-:Y:S04]  /*3b50*/  STL [R1+0x454], RZ ;  /* 0x000454ff01007387 */ /* 0x0005e80000100800 */
        /* <DEDUP_REMOVED lines=234> */
[----:B------:R2:W-:Y:S04]  /*4a00*/  STL [R1], RZ ;  /* 0x000000ff01007387 */ /* 0x0005e80000100800 */
        /* <DEDUP_REMOVED lines=126> */
[----:B------:R2:W-:Y:S01]  /*51f0*/  STL [R1+0x1fc], RZ ;  /* 0x0001fcff01007387 */ /* 0x0005e20000100800 */
[----:B------:R-:W-:Y:S05]  /*5200*/  BRA `(.L_x_1) ;  /* 0x000005b800087947 */ /* 0x000fea0003800000 */
.L_x_0:
[----:B------:R0:W-:Y:S01]  /*5210*/  STL [R1+0x1e80], R246 ;  /* 0x001e80f601007387 */ /* 0x0001e20000100800 */
[----:B-1----:R-:W-:Y:S01]  /*5220*/  IABS R3, R125 ;  /* 0x0000007d00037213 */ /* 0x002fe20000000000 */
[----:B------:R-:W-:Y:S01]  /*5230*/  ULDC UR5, c[0x0][0x23c] ;  /* 0x00008f0000057ab9 */ /* 0x000fe20000000800 */
[----:B------:R-:W-:Y:S01]  /*5240*/  ISETP.GE.AND P4, PT, R9, RZ, PT ;  /* 0x000000ff0900720c */ /* 0x000fe20003f86270 */
[----:B------:R-:W-:Y:S01]  /*5250*/  ULDC.64 UR8, c[0x0][0x218] ;  /* 0x0000860000087ab9 */ /* 0x000fe20000000a00 */
[----:B------:R-:W-:Y:S01]  /*5260*/  ISETP.GE.AND P2, PT, R11, RZ, PT ;  /* 0x000000ff0b00720c */ /* 0x000fe20003f46270 */
[----:B------:R-:W-:Y:S01]  /*5270*/  ULDC.64 UR10, c[0x0][0x210] ;  /* 0x00008400000a7ab9 */ /* 0x000fe20000000a00 */
[----:B0-----:R-:W2:Y:S04]  /*5280*/  LDL.LU R246, [R1+0x3c0] ;  /* 0x0003c00001f67983 */ /* 0x001ea80000300800 */
[----:B------:R-:W-:Y:S04]  /*5290*/  STL [R1+0x1e7c], R247 ;  /* 0x001e7cf701007387 */ /* 0x000fe80000100800 */
[----:B------:R-:W-:Y:S04]  /*52a0*/  STL [R1+0x1e78], R248 ;  /* 0x001e78f801007387 */ /* 0x000fe80000100800 */
[----:B------:R-:W-:Y:S04]  /*52b0*/  STL [R1+0x1e74], R249 ;  /* 0x001e74f901007387 */ /* 0x000fe80000100800 */
[----:B------:R-:W-:Y:S04]  /*52c0*/  STL [R1+0x1e70], R250 ;  /* 0x001e70fa01007387 */ /* 0x000fe80000100800 */
[----:B------:R-:W-:Y:S04]  /*52d0*/  STL [R1+0x1e6c], R7 ;  /* 0x001e6c0701007387 */ /* 0x000fe80000100800 */
[----:B------:R0:W-:Y:S04]  /*52e0*/  STL [R1+0x1e68], R8 ;  /* 0x001e680801007387 */ /* 0x0001e80000100800 */
[----:B0-----:R-:W3:Y:S04]  /*52f0*/  LDL.LU R8, [R1+0x258] ;  /* 0x0002580001087983 */ /* 0x001ee80000300800 */
[----:B------:R-:W-:Y:S04]  /*5300*/  STL [R1+0x1e64], R2 ;  /* 0x001e640201007387 */ /* 0x000fe80000100800 */
[----:B------:R-:W-:Y:S04]  /*5310*/  STL [R1+0x1e60], R5 ;  /* 0x001e600501007387 */ /* 0x000fe80000100800 */
[----:B------:R0:W-:Y:S04]  /*5320*/  STL [R1+0x1e5c], R6 ;  /* 0x001e5c0601007387 */ /* 0x0001e80000100800 */
[----:B0-----:R-:W4:Y:S04]  /*5330*/  LDL.LU R6, [R1+0x1c0] ;  /* 0x0001c00001067983 */ /* 0x001f280000300800 */
[----:B------:R0:W-:Y:S04]  /*5340*/  STL [R1+0x1e58], R252 ;  /* 0x001e58fc01007387 */ /* 0x0001e80000100800 */
[----:B0-----:R-:W2:Y:S04]  /*5350*/  LDL.LU R252, [R1+0xf8] ;  /* 0x0000f80001fc7983 */ /* 0x001ea80000300800 */
[----:B------:R-:W2:Y:S04]  /*5360*/  LDL.LU R2, [R1+0x154] ;  /* 0x0001540001027983 */ /* 0x000ea80000300800 */
[----:B------:R-:W2:Y:S04]  /*5370*/  LDL.LU R247, [R1+0x2e4] ;  /* 0x0002e40001f77983 */ /* 0x000ea80000300800 */
[----:B------:R-:W2:Y:S04]  /*5380*/  LDL.LU R250, [R1+0x224] ;  /* 0x0002240001fa7983 */ /* 0x000ea80000300800 */
[----:B------:R-:W2:Y:S04]  /*5390*/  LDL.LU R249, [R1+0x1a8] ;  /* 0x0001a80001f97983 */ /* 0x000ea80000300800 */
[----:B------:R-:W2:Y:S01]  /*53a0*/  LDL.LU R5, [R1+0xcc] ;  /* 0x0000cc0001057983 */ /* 0x000ea20000300800 */
[----:B------:R-:W-:Y:S01]  /*53b0*/  IMAD.MOV.U32 R7, RZ, RZ, R251 ;  /* 0x000000ffff077224 */ /* 0x000fe200078e00fb */
[----:B------:R-:W0:Y:S01]  /*53c0*/  I2F.RP R128, R3 ;  /* 0x0000000300807306 */ /* 0x000e220000209400 */
[----:B------:R-:W-:Y:S01]  /*53d0*/  IMAD.MOV.U32 R248, RZ, RZ, R4 ;  /* 0x000000fffff87224 */ /* 0x000fe200078e0004 */
[----:B------:R1:W-:Y:S04]  /*53e0*/  STL [R1+0x1e54], R0 ;  /* 0x001e540001007387 */ /* 0x0003e80000100800 */
[----:B-1----:R-:W3:Y:S01]  /*53f0*/  LDL R0, [R1+0x1d54] ;  /* 0x001d540001007983 */ /* 0x002ee20000100800 */
[----:B------:R-:W-:Y:S01]  /*5400*/  IABS R251, R124 ;  /* 0x0000007c00fb7213 */ /* 0x000fe20000000000 */
[----:B0-----:R-:W0:Y:S01]  /*5410*/  MUFU.RCP R128, R128 ;  /* 0x0000008000807308 */ /* 0x001e220000001000 */
[----:B------:R-:W-:-:S07]  /*5420*/  ISETP.NE.AND P6, PT, R124, RZ, PT ;  /* 0x000000ff7c00720c */ /* 0x000fce0003fc5270 */
[----:B------:R-:W1:Y:S01]  /*5430*/  I2F.RP R126, R251 ;  /* 0x000000fb007e7306 */ /* 0x000e620000209400 */
[----:B0-----:R-:W-:-:S07]  /*5440*/  VIADD R128, R128, 0xffffffe ;  /* 0x0ffffffe80807836 */ /* 0x001fce0000000000 */
[----:B------:R-:W-:Y:S08]  /*5450*/  F2I.FTZ.U32.TRUNC.NTZ R129, R128 ;  /* 0x0000008000817305 */ /* 0x000ff0000021f000 */
[----:B-1----:R-:W0:Y:S02]  /*5460*/  MUFU.RCP R126, R126 ;  /* 0x0000007e007e7308 */ /* 0x002e240000001000 */
[----:B0-----:R-:W-:-:S06]  /*5470*/  VIADD R126, R126, 0xffffffe ;  /* 0x0ffffffe7e7e7836 */ /* 0x001fcc0000000000 */
[----:B------:R0:W1:Y:S02]  /*5480*/  F2I.FTZ.U32.TRUNC.NTZ R127, R126 ;  /* 0x0000007e007f7305 */ /* 0x000064000021f000 */
[----:B0-----:R-:W-:Y:S02]  /*5490*/  IMAD.MOV.U32 R126, RZ, RZ, RZ ;  /* 0x000000ffff7e7224 */ /* 0x001fe400078e00ff */
[----:B-1----:R-:W-:-:S04]  /*54a0*/  IMAD.MOV R4, RZ, RZ, -R127 ;  /* 0x000000ffff047224 */ /* 0x002fc800078e0a7f */
[----:B------:R-:W-:-:S04]  /*54b0*/  IMAD R4, R4, R251, RZ ;  /* 0x000000fb04047224 */ /* 0x000fc800078e02ff */
[----:B------:R-:W-:-:S04]  /*54c0*/  IMAD.HI.U32 R4, R127, R4, R126 ;  /* 0x000000047f047227 */ /* 0x000fc800078e007e */
[----:B------:R-:W-:Y:S01]  /*54d0*/  IMAD.MOV R127, RZ, RZ, -R129 ;  /* 0x000000ffff7f7224 */ /* 0x000fe200078e0a81 */
[----:B---3--:R-:W-:Y:S02]  /*54e0*/  IABS R128, R0 ;  /* 0x0000000000807213 */ /* 0x008fe40000000000 */
[----:B------:R-:W-:Y:S01]  /*54f0*/  ISETP.GE.AND P3, PT, R0, RZ, PT ;  /* 0x000000ff0000720c */ /* 0x000fe20003f66270 */
[----:B----4-:R-:W-:Y:S02]  /*5500*/  IMAD.MOV.U32 R0, RZ, RZ, R6 ;  /* 0x000000ffff007224 */ /* 0x010fe400078e0006 */
[----:B------:R-:W-:Y:S02]  /*5510*/  IMAD.MOV.U32 R126, RZ, RZ, R128 ;  /* 0x000000ffff7e7224 */ /* 0x000fe400078e0080 */
[----:B------:R-:W-:Y:S02]  /*5520*/  IMAD.MOV.U32 R128, RZ, RZ, RZ ;  /* 0x000000ffff807224 */ /* 0x000fe400078e00ff */
[----:B------:R-:W-:-:S04]  /*5530*/  IMAD.HI.U32 R4, R4, R126, RZ ;  /* 0x0000007e04047227 */ /* 0x000fc800078e00ff */
[----:B------:R-:W-:Y:S02]  /*5540*/  IMAD.MOV R4, RZ, RZ, -R4 ;  /* 0x000000ffff047224 */ /* 0x000fe400078e0a04 */
[----:B------:R-:W-:Y:S02]  /*5550*/  IMAD.MOV.U32 R6, RZ, RZ, R8 ;  /* 0x000000ffff067224 */ /* 0x000fe400078e0008 */
[----:B------:R-:W-:Y:S02]  /*5560*/  IMAD R126, R251, R4, R126 ;  /* 0x00000004fb7e7224 */ /* 0x000fe400078e027e */
[----:B------:R-:W-:Y:S01]  /*5570*/  IMAD R4, R127, R3, RZ ;  /* 0x000000037f047224 */ /* 0x000fe200078e02ff */
[----:B------:R-:W-:Y:S01]  /*5580*/  IABS R127, R9 ;  /* 0x00000009007f7213 */ /* 0x000fe20000000000 */
[----:B--2---:R-:W-:Y:S01]  /*5590*/  IMAD.MOV.U32 R8, RZ, RZ, R246 ;  /* 0x000000ffff087224 */ /* 0x004fe200078e00f6 */
[----:B------:R-:W-:Y:S01]  /*55a0*/  ISETP.GT.U32.AND P0, PT, R251, R126, PT ;  /* 0x0000007efb00720c */ /* 0x000fe20003f04070 */
[----:B------:R-:W-:Y:S01]  /*55b0*/  IMAD.HI.U32 R4, R129, R4, R128 ;  /* 0x0000000481047227 */ /* 0x000fe200078e0080 */
[----:B------:R-:W-:-:S02]  /*55c0*/  IABS R129, R11 ;  /* 0x0000000b00817213 */ /* 0x000fc40000000000 */
[----:B------:R-:W-:-:S03]  /*55d0*/  IABS R128, R10 ;  /* 0x0000000a00807213 */ /* 0x000fc60000000000 */
[----:B------:R-:W-:-:S04]  /*55e0*/  IMAD.HI.U32 R9, R4, R127, RZ ;  /* 0x0000007f04097227 */ /* 0x000fc800078e00ff */
[----:B------:R-:W-:Y:S02]  /*55f0*/  IMAD.MOV R9, RZ, RZ, -R9 ;  /* 0x000000ffff097224 */ /* 0x000fe400078e0a09 */
[----:B------:R-:W-:Y:S01]  /*5600*/  @!P0 IMAD.IADD R126, R126, 0x1, -R251 ;  /* 0x000000017e7e8824 */ /* 0x000fe200078e0afb */
[----:B------:R-:W-:Y:S01]  /*5610*/  ISETP.GE.AND P0, PT, R10, RZ, PT ;  /* 0x000000ff0a00720c */ /* 0x000fe20003f06270 */
[----:B------:R-:W-:-:S03]  /*5620*/  IMAD.HI.U32 R10, R4, R129, RZ ;  /* 0x00000081040a7227 */ /* 0x000fc600078e00ff */
[----:B------:R-:W-:Y:S01]  /*5630*/  ISETP.GT.U32.AND P5, PT, R251, R126, PT ;  /* 0x0000007efb00720c */ /* 0x000fe20003fa4070 */
[----:B------:R-:W-:Y:S02]  /*5640*/  IMAD.MOV R10, RZ, RZ, -R10 ;  /* 0x000000ffff0a7224 */ /* 0x000fe400078e0a0a */
[----:B------:R-:W-:Y:S01]  /*5650*/  IMAD R127, R3, R9, R127 ;  /* 0x00000009037f7224 */ /* 0x000fe200078e027f */
[----:B------:R-:W-:Y:S01]  /*5660*/  IABS R9, R13 ;  /* 0x0000000d00097213 */ /* 0x000fe20000000000 */
[----:B------:R-:W-:-:S03]  /*5670*/  IMAD.HI.U32 R11, R4, R128, RZ ;  /* 0x00000080040b7227 */ /* 0x000fc600078e00ff */
[C---:B------:R-:W-:Y:S01]  /*5680*/  ISETP.GT.U32.AND P1, PT, R3.reuse, R127, PT ;  /* 0x0000007f0300720c */ /* 0x040fe20003f24070 */
[C---:B------:R-:W-:Y:S01]  /*5690*/  IMAD R129, R3.reuse, R10, R129 ;  /* 0x0000000a03817224 */ /* 0x040fe200078e0281 */
[----:B------:R-:W-:Y:S01]  /*56a0*/  IABS R10, R12 ;  /* 0x0000000c000a7213 */ /* 0x000fe20000000000 */
[----:B------:R-:W-:Y:S02]  /*56b0*/  IMAD.MOV R11, RZ, RZ, -R11 ;  /* 0x000000ffff0b7224 */ /* 0x000fe400078e0a0b */
[----:B------:R-:W-:Y:S02]  /*56c0*/  @!P5 IMAD.IADD R126, R126, 0x1, -R251 ;  /* 0x000000017e7ed824 */ /* 0x000fe400078e0afb */
[C---:B------:R-:W-:Y:S01]  /*56d0*/  IMAD R128, R3.reuse, R11, R128 ;  /* 0x0000000b03807224 */ /* 0x040fe200078e0280 */
[----:B------:R-:W-:Y:S01]  /*56e0*/  IABS R11, R14 ;  /* 0x0000000e000b7213 */ /* 0x000fe20000000000 */
[----:B------:R-:W-:Y:S02]  /*56f0*/  IMAD.MOV.U32 R246, RZ, RZ, R126 ;  /* 0x000000fffff67224 */ /* 0x000fe400078e007e */
[----:B------:R-:W-:Y:S01]  /*5700*/  IMAD.HI.U32 R126, R4, R10, RZ ;  /* 0x0000000a047e7227 */ /* 0x000fe200078e00ff */
[----:B------:R-:W-:-:S03]  /*5710*/  ISETP.GT.U32.AND P5, PT, R3, R128, PT ;  /* 0x000000800300720c */ /* 0x000fc60003fa4070 */
[----:B------:R-:W-:Y:S02]  /*5720*/  IMAD.MOV R126, RZ, RZ, -R126 ;  /* 0x000000ffff7e7224 */ /* 0x000fe400078e0a7e */
[--C-:B------:R-:W-:Y:S02]  /*5730*/  @!P1 IMAD.IADD R127, R127, 0x1, -R3.reuse ;  /* 0x000000017f7f9824 */ /* 0x100fe400078e0a03 */
[C---:B------:R-:W-:Y:S02]  /*5740*/  IMAD R10, R3.reuse, R126, R10 ;  /* 0x0000007e030a7224 */ /* 0x040fe400078e020a */
[----:B------:R-:W-:Y:S01]  /*5750*/  @!P3 IMAD.MOV R246, RZ, RZ, -R246 ;  /* 0x000000fffff6b224 */ /* 0x000fe200078e0af6 */
[C---:B------:R-:W-:Y:S01]  /*5760*/  ISETP.GT.U32.AND P3, PT, R3.reuse, R129, PT ;  /* 0x000000810300720c */ /* 0x040fe20003f64070 */
[----:B------:R-:W-:Y:S01]  /*5770*/  IMAD.HI.U32 R251, R4, R9, RZ ;  /* 0x0000000904fb7227 */ /* 0x000fe200078e00ff */
[----:B------:R-:W-:Y:S02]  /*5780*/  @!P6 LOP3.LUT R246, RZ, R124, RZ, 0x33, !PT ;  /* 0x0000007cfff6e212 */ /* 0x000fe400078e33ff */
[C---:B------:R-:W-:Y:S01]  /*5790*/  ISETP.GT.U32.AND P1, PT, R3.reuse, R127, PT ;  /* 0x0000007f0300720c */ /* 0x040fe20003f24070 */
[----:B------:R-:W-:Y:S01]  /*57a0*/  @!P5 IMAD.IADD R128, R128, 0x1, -R3 ;  /* 0x000000018080d824 */ /* 0x000fe200078e0a03 */
[----:B------:R-:W-:Y:S01]  /*57b0*/  ISETP.GT.U32.AND P6, PT, R3, R10, PT ;  /* 0x0000000a0300720c */ /* 0x000fe20003fc4070 */
[----:B------:R-:W-:-:S02]  /*57c0*/  IMAD.MOV R251, RZ, RZ, -R251 ;  /* 0x000000fffffb7224 */ /* 0x000fc400078e0afb */
[----:B------:R-:W-:Y:S01]  /*57d0*/  IMAD.HI.U32 R126, R4, R11, RZ ;  /* 0x0000000b047e7227 */ /* 0x000fe200078e00ff */
[----:B------:R-:W-:-:S03]  /*57e0*/  ISETP.GT.U32.AND P5, PT, R3, R128, PT ;  /* 0x000000800300720c */ /* 0x000fc60003fa4070 */
[----:B------:R-:W-:Y:S02]  /*57f0*/  @!P3 IMAD.IADD R129, R129, 0x1, -R3 ;  /* 0x000000018181b824 */ /* 0x000fe400078e0a03 */
[----:B------:R-:W-:Y:S02]  /*5800*/  IMAD R9, R3, R251, R9 ;  /* 0x000000fb03097224 */ /* 0x000fe400078e0209 */
[--C-:B------:R-:W-:Y:S02]  /*5810*/  @!P1 IMAD.IADD R127, R127, 0x1, -R3.reuse ;  /* 0x000000017f7f9824 */ /* 0x100fe400078e0a03 */
[----:B------:R-:W-:Y:S01]  /*5820*/  @!P6 IMAD.IADD R10, R10, 0x1, -R3 ;  /* 0x000000010a0ae824 */ /* 0x000fe200078e0a03 */
[C---:B------:R-:W-:Y:S01]  /*5830*/  ISETP.GT.U32.AND P3, PT, R3.reuse, R129, PT ;  /* 0x000000810300720c */ /* 0x040fe20003f64070 */
[----:B------:R-:W-:Y:S01]  /*5840*/  IMAD.MOV R126, RZ, RZ, -R126 ;  /* 0x000000ffff7e7224 */ /* 0x000fe200078e0a7e */
[C---:B------:R-:W-:Y:S01]  /*5850*/  ISETP.GT.U32.AND P1, PT, R3.reuse, R9, PT ;  /* 0x000000090300720c */ /* 0x040fe20003f24070 */
[----:B------:R-:W-:Y:S01]  /*5860*/  @!P4 IMAD.MOV R127, RZ, RZ, -R127 ;  /* 0x000000ffff7fc224 */ /* 0x000fe200078e0a7f */
[C---:B------:R-:W-:Y:S01]  /*5870*/  ISETP.GT.U32.AND P4, PT, R3.reuse, R10, PT ;  /* 0x0000000a0300720c */ /* 0x040fe20003f84070 */
[----:B------:R-:W-:Y:S01]  /*5880*/  IMAD R11, R3, R126, R11 ;  /* 0x0000007e030b7224 */ /* 0x000fe200078e020b */
[----:B------:R-:W-:Y:S01]  /*5890*/  IABS R124, R15 ;  /* 0x0000000f007c7213 */ /* 0x000fe20000000000 */
[----:B------:R-:W2:Y:S01]  /*58a0*/  LDL.LU R251, [R1+0x204] ;  /* 0x0002040001fb7983 */ /* 0x000ea20000300800 */
[----:B------:R-:W-:-:S02]  /*58b0*/  IABS R126, R16 ;  /* 0x00000010007e7213 */ /* 0x000fc40000000000 */
[----:B------:R-:W-:Y:S01]  /*58c0*/  ISETP.GE.AND P6, PT, R12, RZ, PT ;  /* 0x000000ff0c00720c */ /* 0x000fe20003fc6270 */
[----:B------:R0:W-:Y:S01]  /*58d0*/  STL [R1+0x600], R246 ;  /* 0x000600f601007387 */ /* 0x0001e20000100800 */
[----:B------:R-:W-:-:S04]  /*58e0*/  IMAD.HI.U32 R12, R4, R124, RZ ;  /* 0x0000007c040c7227 */ /* 0x000fc800078e00ff */
[--C-:B------:R-:W-:Y:S01]  /*58f0*/  @!P5 IMAD.IADD R128, R128, 0x1, -R3.reuse ;  /* 0x000000018080d824 */ /* 0x100fe200078e0a03 */
[----:B------:R-:W-:Y:S01]  /*5900*/  ISETP.GT.U32.AND P5, PT, R3, R11, PT ;  /* 0x0000000b0300720c */ /* 0x000fe20003fa4070 */
[----:B0-----:R-:W3:Y:S01]  /*5910*/  LDL.LU R246, [R1+0x1e80] ;  /* 0x001e800001f67983 */ /* 0x001ee20000300800 */
[----:B------:R-:W-:Y:S02]  /*5920*/  IMAD.MOV R12, RZ, RZ, -R12 ;  /* 0x000000ffff0c7224 */ /* 0x000fe400078e0a0c */
[--C-:B------:R-:W-:Y:S01]  /*5930*/  @!P3 IMAD.IADD R129, R129, 0x1, -R3.reuse ;  /* 0x000000018181b824 */ /* 0x100fe200078e0a03 */
[----:B------:R0:W-:Y:S01]  /*5940*/  STL [R1+0x5e8], R127 ;  /* 0x0005e87f01007387 */ /* 0x0001e20000100800 */
[----:B------:R-:W-:Y:S01]  /*5950*/  @!P0 IMAD.MOV R128, RZ, RZ, -R128 ;  /* 0x000000ffff808224 */ /* 0x000fe200078e0a80 */
[----:B------:R-:W-:Y:S01]  /*5960*/  ISETP.GE.AND P3, PT, R13, RZ, PT ;  /* 0x000000ff0d00720c */ /* 0x000fe20003f66270 */
[--C-:B------:R-:W-:Y:S01]  /*5970*/  @!P1 IMAD.IADD R9, R9, 0x1, -R3.reuse ;  /* 0x0000000109099824 */ /* 0x100fe200078e0a03 */
[----:B------:R-:W-:Y:S01]  /*5980*/  ISETP.GE.AND P1, PT, R14, RZ, PT ;  /* 0x000000ff0e00720c */ /* 0x000fe20003f26270 */
[----:B------:R-:W-:-:S02]  /*5990*/  @!P4 IMAD.IADD R10, R10, 0x1, -R3 ;  /* 0x000000010a0ac824 */ /* 0x000fc400078e0a03 */
[----:B0-----:R-:W-:-:S04]  /*59a0*/  IMAD.HI.U32 R127, R4, R126, RZ ;  /* 0x0000007e047f7227 */ /* 0x001fc800078e00ff */
[----:B------:R-:W-:Y:S02]  /*59b0*/  IMAD.MOV R13, RZ, RZ, -R127 ;  /* 0x000000ffff0d7224 */ /* 0x000fe400078e0a7f */
[----:B------:R-:W4:Y:S01]  /*59c0*/  LDL.LU R127, [R1+0x140] ;  /* 0x00014000017f7983 */ /* 0x000f220000300800 */
[----:B------:R-:W-:-:S03]  /*59d0*/  IMAD R124, R3, R12, R124 ;  /* 0x0000000c037c7224 */ /* 0x000fc600078e027c */
[----:B------:R-:W2:Y:S01]  /*59e0*/  LDL.LU R14, [R1+0x1a0] ;  /* 0x0001a000010e7983 */ /* 0x000ea20000300800 */
[C---:B------:R-:W-:Y:S01]  /*59f0*/  IMAD R126, R3.reuse, R13, R126 ;  /* 0x0000000d037e7224 */ /* 0x040fe200078e027e */
[----:B------:R-:W-:Y:S01]  /*5a00*/  ISETP.GT.U32.AND P4, PT, R3, R124, PT ;  /* 0x0000007c0300720c */ /* 0x000fe20003f84070 */
[----:B------:R-:W-:Y:S01]  /*5a10*/  @!P5 IMAD.IADD R11, R11, 0x1, -R3 ;  /* 0x000000010b0bd824 */ /* 0x000fe200078e0a03 */
[----:B------:R0:W-:Y:S01]  /*5a20*/  STL [R1+0x5e4], R128 ;  /* 0x0005e48001007387 */ /* 0x0001e20000100800 */
[C---:B------:R-:W-:Y:S01]  /*5a30*/  ISETP.GT.U32.AND P0, PT, R3.reuse, R9, PT ;  /* 0x000000090300720c */ /* 0x040fe20003f04070 */
[----:B------:R-:W-:Y:S01]  /*5a40*/  IMAD.MOV.U32 R12, RZ, RZ, R129 ;  /* 0x000000ffff0c7224 */ /* 0x000fe200078e0081 */
[----:B------:R-:W-:Y:S02]  /*5a50*/  IABS R13, R17 ;  /* 0x00000011000d7213 */ /* 0x000fe40000000000 */
[----:B------:R-:W-:Y:S01]  /*5a60*/  ISETP.GT.U32.AND P5, PT, R3, R11, PT ;  /* 0x0000000b0300720c */ /* 0x000fe20003fa4070 */
[----:B------:R-:W-:Y:S01]  /*5a70*/  @!P2 IMAD.MOV R12, RZ, RZ, -R12 ;  /* 0x000000ffff0ca224 */ /* 0x000fe200078e0a0c */
[----:B------:R-:W-:-:S02]  /*5a80*/  ISETP.GE.AND P2, PT, R15, RZ, PT ;  /* 0x000000ff0f00720c */ /* 0x000fc40003f46270 */
[----:B------:R-:W-:Y:S01]  /*5a90*/  IABS R15, R19 ;  /* 0x00000013000f7213 */ /* 0x000fe20000000000 */
[----:B0-----:R-:W-:Y:S01]  /*5aa0*/  IMAD.MOV.U32 R128, RZ, RZ, R10 ;  /* 0x000000ffff807224 */ /* 0x001fe200078e000a */
[----:B------:R0:W-:Y:S01]  /*5ab0*/  STL [R1+0x5dc], R12 ;  /* 0x0005dc0c01007387 */ /* 0x0001e20000100800 */
[--C-:B------:R-:W-:Y:S01]  /*5ac0*/  @!P4 IMAD.IADD R124, R124, 0x1, -R3.reuse ;  /* 0x000000017c7cc824 */ /* 0x100fe200078e0a03 */
[----:B------:R-:W-:Y:S01]  /*5ad0*/  ISETP.GE.AND P4, PT, R18, RZ, PT ;  /* 0x000000ff1200720c */ /* 0x000fe20003f86270 */
[----:B------:R-:W-:Y:S01]  /*5ae0*/  @!P6 IMAD.MOV R128, RZ, RZ, -R128 ;  /* 0x000000ffff80e224 */ /* 0x000fe200078e0a80 */
[----:B------:R-:W-:Y:S01]  /*5af0*/  ISETP.GT.U32.AND P6, PT, R3, R126, PT ;  /* 0x0000007e0300720c */ /* 0x000fe20003fc4070 */
[--C-:B------:R-:W-:Y:S01]  /*5b00*/  @!P0 IMAD.IADD R9, R9, 0x1, -R3.reuse ;  /* 0x0000000109098824 */ /* 0x100fe200078e0a03 */
[----:B------:R-:W-:Y:S01]  /*5b10*/  ISETP.GE.AND P0, PT, R16, RZ, PT ;  /* 0x000000ff1000720c */ /* 0x000fe20003f06270 */
[----:B------:R-:W-:Y:S01]  /*5b20*/  @!P5 IMAD.IADD R11, R11, 0x1, -R3 ;  /* 0x000000010b0bd824 */ /* 0x000fe200078e0a03 */
[----:B------:R-:W-:Y:S01]  /*5b30*/  ISETP.GE.AND P5, PT, R17, RZ, PT ;  /* 0x000000ff1100720c */ /* 0x000fe20003fa6270 */
[----:B------:R-:W-:Y:S01]  /*5b40*/  @!P3 IMAD.MOV R9, RZ, RZ, -R9 ;  /* 0x000000ffff09b224 */ /* 0x000fe200078e0a09 */
[----:B------:R-:W-:Y:S01]  /*5b50*/  STL [R1+0x5d8], R128 ;  /* 0x0005d88001007387 */ /* 0x000fe20000100800 */
[----:B------:R-:W-:Y:S01]  /*5b60*/  IMAD.MOV.U32 R129, RZ, RZ, R11 ;  /* 0x000000ffff817224 */ /* 0x000fe200078e000b */
[----:B------:R-:W-:Y:S01]  /*5b70*/  IABS R11, R20 ;  /* 0x00000014000b7213 */ /* 0x000fe20000000000 */
[----:B------:R-:W-:Y:S01]  /*5b80*/  IMAD.MOV.U32 R10, RZ, RZ, R13 ;  /* 0x000000ffff0a7224 */ /* 0x000fe200078e000d */
[----:B------:R-:W-:Y:S01]  /*5b90*/  STL [R1+0x5cc], R9 ;  /* 0x0005cc0901007387 */ /* 0x000fe20000100800 */
[----:B------:R-:W-:Y:S01]  /*5ba0*/  @!P1 IMAD.MOV R129, RZ, RZ, -R129 ;  /* 0x000000ffff819224 */ /* 0x000fe200078e0a81 */
[----:B------:R-:W-:Y:S01]  /*5bb0*/  ISETP.GE.AND P1, PT, R19, RZ, PT ;  /* 0x000000ff1300720c */ /* 0x000fe20003f26270 */
[----:B------:R-:W-:Y:S01]  /*5bc0*/  @!P6 IMAD.IADD R126, R126, 0x1, -R3 ;  /* 0x000000017e7ee824 */ /* 0x000fe200078e0a03 */
[C---:B------:R-:W-:Y:S01]  /*5bd0*/  ISETP.GT.U32.AND P6, PT, R3.reuse, R124, PT ;  /* 0x0000007c0300720c */ /* 0x040fe20003fc4070 */
[----:B------:R-:W-:Y:S01]  /*5be0*/  IMAD.MOV.U32 R19, RZ, RZ, R247 ;  /* 0x000000ffff137224 */ /* 0x000fe200078e00f7 */
[----:B------:R-:W-:Y:S01]  /*5bf0*/  STL [R1+0x5c8], R129 ;  /* 0x0005c88101007387 */ /* 0x000fe20000100800 */
[----:B------:R-:W-:Y:S01]  /*5c00*/  IMAD.HI.U32 R17, R4, R11, RZ ;  /* 0x0000000b04117227 */ /* 0x000fe200078e00ff */
[----:B------:R-:W-:-:S02]  /*5c10*/  ISETP.GT.U32.AND P3, PT, R3, R126, PT ;  /* 0x0000007e0300720c */ /* 0x000fc40003f64070 */
[----:B0-----:R-:W-:Y:S01]  /*5c20*/  IABS R12, R18 ;  /* 0x00000012000c7213 */ /* 0x001fe20000000000 */
[----:B------:R-:W-:-:S04]  /*5c30*/  IMAD.HI.U32 R13, R4, R10, RZ ;  /* 0x0000000a040d7227 */ /* 0x000fc800078e00ff */
[----:B------:R-:W-:Y:S01]  /*5c40*/  IMAD.MOV.U32 R16, RZ, RZ, R15 ;  /* 0x000000ffff107224 */ /* 0x000fe200078e000f */
[----:B------:R-:W-:Y:S01]  /*5c50*/  IABS R15, R23 ;  /* 0x00000017000f7213 */ /* 0x000fe20000000000 */
[----:B------:R-:W-:Y:S02]  /*5c60*/  @!P6 IMAD.IADD R124, R124, 0x1, -R3 ;  /* 0x000000017c7ce824 */ /* 0x000fe400078e0a03 */
[----:B------:R-:W-:Y:S02]  /*5c70*/  IMAD.MOV R13, RZ, RZ, -R13 ;  /* 0x000000ffff0d7224 */ /* 0x000fe400078e0a0d */
[----:B------:R-:W-:Y:S02]  /*5c80*/  @!P3 IMAD.IADD R126, R126, 0x1, -R3 ;  /* 0x000000017e7eb824 */ /* 0x000fe400078e0a03 */
[----:B------:R-:W-:Y:S02]  /*5c90*/  IMAD.MOV.U32 R247, RZ, RZ, R124 ;  /* 0x000000fffff77224 */ /* 0x000fe400078e007c */
[----:B------:R-:W-:-:S02]  /*5ca0*/  IMAD.MOV.U32 R124, RZ, RZ, R19 ;  /* 0x000000ffff7c7224 */ /* 0x000fc400078e0013 */
[----:B------:R-:W-:Y:S02]  /*5cb0*/  IMAD.MOV R19, RZ, RZ, -R17 ;  /* 0x000000ffff137224 */ /* 0x000fe400078e0a11 */
[----:B------:R-:W-:Y:S02]  /*5cc0*/  IMAD.MOV.U32 R17, RZ, RZ, R248 ;  /* 0x000000ffff117224 */ /* 0x000fe400078e00f8 */
[----:B------:R-:W-:Y:S02]  /*5cd0*/  IMAD.MOV.U32 R248, RZ, RZ, R126 ;  /* 0x000000fffff87224 */ /* 0x000fe400078e007e */
[----:B------:R-:W3:Y:S01]  /*5ce0*/  LDL.LU R126, [R1+0x3e4] ;  /* 0x0003e400017e7983 */ /* 0x000ee20000300800 */
[----:B------:R-:W-:Y:S01]  /*5cf0*/  IMAD R10, R3, R13, R10 ;  /* 0x0000000d030a7224 */ /* 0x000fe200078e020a */
[----:B------:R-:W-:Y:S01]  /*5d00*/  IABS R13, R21 ;  /* 0x00000015000d7213 */ /* 0x000fe20000000000 */
[----:B------:R-:W-:Y:S02]  /*5d10*/  @!P2 IMAD.MOV R247, RZ, RZ, -R247 ;  /* 0x000000fffff7a224 */ /* 0x000fe400078e0af7 */
[----:B------:R-:W-:Y:S01]  /*5d20*/  @!P0 IMAD.MOV R248, RZ, RZ, -R248 ;  /* 0x000000fffff88224 */ /* 0x000fe200078e0af8 */
[----:B------:R-:W-:-:S02]  /*5d30*/  ISETP.GE.AND P0, PT, R20, RZ, PT ;  /* 0x000000ff1400720c */ /* 0x000fc40003f06270 */
[----:B------:R0:W-:Y:S01]  /*5d40*/  STL [R1+0x5bc], R247 ;  /* 0x0005bcf701007387 */ /* 0x0001e20000100800 */
[C---:B------:R-:W-:Y:S01]  /*5d50*/  IMAD R11, R3.reuse, R19, R11 ;  /* 0x00000013030b7224 */ /* 0x040fe200078e020b */
[----:B------:R-:W-:Y:S02]  /*5d60*/  ISETP.GT.U32.AND P6, PT, R3, R10, PT ;  /* 0x0000000a0300720c */ /* 0x000fe40003fc4070 */
[----:B0-----:R-:W3:Y:S04]  /*5d70*/  LDL.LU R247, [R1+0x1e7c] ;  /* 0x001e7c0001f77983 */ /* 0x001ee80000300800 */
[----:B------:R0:W-:Y:S07]  /*5d80*/  STL [R1+0x5b8], R248 ;  /* 0x0005b8f801007387 */ /* 0x0001ee0000100800 */
[----:B------:R-:W-:Y:S01]  /*5d90*/  @!P6 IMAD.IADD R10, R10, 0x1, -R3 ;  /* 0x000000010a0ae824 */ /* 0x000fe200078e0a03 */
[----:B0-----:R-:W3:Y:S01]  /*5da0*/  LDL.LU R248, [R1+0x1e78] ;  /* 0x001e780001f87983 */ /* 0x001ee20000300800 */
[----:B----4-:R-:W-:-:S02]  /*5db0*/  IMAD.MOV.U32 R129, RZ, RZ, R127 ;  /* 0x000000ffff817224 */ /* 0x010fc400078e007f */
[----:B------:R-:W-:-:S04]  /*5dc0*/  IMAD.HI.U32 R127, R4, R15, RZ ;  /* 0x0000000f047f7227 */ /* 0x000fc800078e00ff */
[----:B--2---:R-:W-:Y:S02]  /*5dd0*/  IMAD.MOV.U32 R128, RZ, RZ, R14 ;  /* 0x000000ffff807224 */ /* 0x004fe400078e000e */
[----:B------:R-:W-:-:S04]  /*5de0*/  IMAD.HI.U32 R14, R4, R12, RZ ;  /* 0x0000000c040e7227 */ /* 0x000fc800078e00ff */
[----:B------:R-:W-:Y:S01]  /*5df0*/  IMAD.MOV R9, RZ, RZ, -R14 ;  /* 0x000000ffff097224 */ /* 0x000fe200078e0a0e */
[----:B------:R-:W-:-:S03]  /*5e00*/  IABS R14, R22 ;  /* 0x00000016000e7213 */ /* 0x000fc60000000000 */
[----:B------:R-:W-:Y:S02]  /*5e10*/  IMAD R12, R3, R9, R12 ;  /* 0x00000009030c7224 */ /* 0x000fe400078e020c */
[----:B------:R-:W-:-:S03]  /*5e20*/  IMAD.HI.U32 R9, R4, R16, RZ ;  /* 0x0000001004097227 */ /* 0x000fc600078e00ff */
[----:B------:R-:W-:Y:S01]  /*5e30*/  ISETP.GT.U32.AND P3, PT, R3, R12, PT ;  /* 0x0000000c0300720c */ /* 0x000fe20003f64070 */
[----:B------:R-:W-:Y:S02]  /*5e40*/  IMAD.MOV R9, RZ, RZ, -R9 ;  /* 0x000000ffff097224 */ /* 0x000fe400078e0a09 */
[----:B------:R-:W-:-:S04]  /*5e50*/  IMAD.HI.U32 R18, R4, R14, RZ ;  /* 0x0000000e04127227 */ /* 0x000fc800078e00ff */
[----:B------:R-:W-:Y:S02]  /*5e60*/  IMAD R9, R3, R9, R16 ;  /* 0x0000000903097224 */ /* 0x000fe400078e0210 */
[----:B------:R-:W-:-:S03]  /*5e70*/  IMAD.HI.U32 R16, R4, R13, RZ ;  /* 0x0000000d04107227 */ /* 0x000fc600078e00ff */
[C---:B------:R-:W-:Y:S01]  /*5e80*/  ISETP.GT.U32.AND P6, PT, R3.reuse, R9, PT ;  /* 0x000000090300720c */ /* 0x040fe20003fc4070 */
[----:B------:R-:W-:Y:S02]  /*5e90*/  IMAD.MOV R16, RZ, RZ, -R16 ;  /* 0x000000ffff107224 */ /* 0x000fe400078e0a10 */
[----:B---3--:R-:W-:Y:S02]  /*5ea0*/  IMAD.MOV.U32 R20, RZ, RZ, R126 ;  /* 0x000000ffff147224 */ /* 0x008fe400078e007e */
[----:B------:R-:W-:Y:S02]  /*5eb0*/  IMAD.MOV.U32 R126, RZ, RZ, R17 ;  /* 0x000000ffff7e7224 */ /* 0x000fe400078e0011 */
[----:B------:R-:W-:Y:S02]  /*5ec0*/  IMAD.MOV R17, RZ, RZ, -R18 ;  /* 0x000000ffff117224 */ /* 0x000fe400078e0a12 */
[----:B------:R-:W-:Y:S02]  /*5ed0*/  IMAD.MOV R18, RZ, RZ, -R127 ;  /* 0x000000ffff127224 */ /* 0x000fe400078e0a7f */
[----:B------:R-:W2:Y:S01]  /*5ee0*/  LDL.LU R127, [R1] ;  /* 0x00000000017f7983 */ /* 0x000ea20000300800 */
[C---:B------:R-:W-:Y:S01]  /*5ef0*/  IMAD R13, R3.reuse, R16, R13 ;  /* 0x00000010030d7224 */ /* 0x040fe200078e020d */
[C---:B------:R-:W-:Y:S01]  /*5f00*/  ISETP.GT.U32.AND P2, PT, R3.reuse, R10, PT ;  /* 0x0000000a0300720c */ /* 0x040fe20003f44070 */
[--C-:B------:R-:W-:Y:S01]  /*5f10*/  @!P3 IMAD.IADD R12, R12, 0x1, -R3.reuse ;  /* 0x000000010c0cb824 */ /* 0x100fe200078e0a03 */
[----:B------:R-:W3:Y:S04]  /*5f20*/  LDL.LU R19, [R1+0x11c] ;  /* 0x00011c0001137983 */ /* 0x000ee80000300800 */
[----:B------:R-:W4:Y:S01]  /*5f30*/  LDL.LU R16, [R1+0x4] ;  /* 0x0000040001107983 */ /* 0x000f220000300800 */
[----:B------:R-:W-:Y:S01]  /*5f40*/  ISETP.GT.U32.AND P3, PT, R3, R12, PT ;  /* 0x0000000c0300720c */ /* 0x000fe20003f64070 */
[----:B------:R-:W-:-:S02]  /*5f50*/  @!P6 IMAD.IADD R9, R9, 0x1, -R3 ;  /* 0x000000010909e824 */ /* 0x000fc400078e0a03 */
[----:B------:R-:W-:-:S03]  /*5f60*/  IMAD R15, R3, R18, R15 ;  /* 0x00000012030f7224 */ /* 0x000fc600078e020f */
[----:B------:R-:W-:Y:S01]  /*5f70*/  @!P2 IMAD.IADD R10, R10, 0x1, -R3 ;  /* 0x000000010a0aa824 */ /* 0x000fe200078e0a03 */
[C---:B------:R-:W-:Y:S01]  /*5f80*/  ISETP.GT.U32.AND P6, PT, R3.reuse, R9, PT ;  /* 0x000000090300720c */ /* 0x040fe20003fc4070 */
[----:B------:R-:W-:Y:S02]  /*5f90*/  IMAD.MOV.U32 R18, RZ, RZ, R249 ;  /* 0x000000ffff127224 */ /* 0x000fe400078e00f9 */
[C---:B------:R-:W-:Y:S02]  /*5fa0*/  IMAD R14, R3.reuse, R17, R14 ;  /* 0x00000011030e7224 */ /* 0x040fe400078e020e */
[----:B------:R-:W-:Y:S02]  /*5fb0*/  IMAD.MOV.U32 R249, RZ, RZ, R10 ;  /* 0x000000fffff97224 */ /* 0x000fe400078e000a */
[----:B------:R-:W-:Y:S01]  /*5fc0*/  @!P3 IMAD.IADD R12, R12, 0x1, -R3 ;  /* 0x000000010c0cb824 */ /* 0x000fe200078e0a03 */
[C---:B------:R-:W-:Y:S01]  /*5fd0*/  ISETP.GT.U32.AND P3, PT, R3.reuse, R13, PT ;  /* 0x0000000d0300720c */ /* 0x040fe20003f64070 */
[----:B------:R-:W-:Y:S01]  /*5fe0*/  @!P5 IMAD.MOV R249, RZ, RZ, -R249 ;  /* 0x000000fffff9d224 */ /* 0x000fe200078e0af9 */
[C---:B------:R-:W-:Y:S01]  /*5ff0*/  ISETP.GT.U32.AND P5, PT, R3.reuse, R14, PT ;  /* 0x0000000e0300720c */ /* 0x040fe20003fa4070 */
[----:B------:R-:W-:Y:S01]  /*6000*/  IMAD.MOV.U32 R10, RZ, RZ, R250 ;  /* 0x000000ffff0a7224 */ /* 0x000fe200078e00fa */
[----:B------:R-:W-:Y:S01]  /*6010*/  ISETP.GT.U32.AND P2, PT, R3, R11, PT ;  /* 0x0000000b0300720c */ /* 0x000fe20003f44070 */
[----:B------:R-:W-:Y:S01]  /*6020*/  @!P6 IMAD.IADD R9, R9, 0x1, -R3 ;  /* 0x000000010909e824 */ /* 0x000fe200078e0a03 */
[----:B------:R-:W-:Y:S01]  /*6030*/  ISETP.GT.U32.AND P6, PT, R3, R15, PT ;  /* 0x0000000f0300720c */ /* 0x000fe20003fc4070 */
[----:B------:R-:W-:-:S02]  /*6040*/  IMAD.MOV.U32 R250, RZ, RZ, R12 ;  /* 0x000000fffffa7224 */ /* 0x000fc400078e000c */
[----:B------:R-:W-:-:S04]  /*6050*/  IMAD.MOV.U32 R12, RZ, RZ, R10 ;  /* 0x000000ffff0c7224 */ /* 0x000fc800078e000a */
[--C-:B------:R-:W-:Y:S02]  /*6060*/  @!P3 IMAD.IADD R13, R13, 0x1, -R3.reuse ;  /* 0x000000010d0db824 */ /* 0x100fe400078e0a03 */
[----:B------:R-:W-:-:S03]  /*6070*/  @!P5 IMAD.IADD R14, R14, 0x1, -R3 ;  /* 0x000000010e0ed824 */ /* 0x000fc600078e0a03 */
[----:B------:R-:W-:Y:S01]  /*6080*/  ISETP.GT.U32.AND P5, PT, R3, R13, PT ;  /* 0x0000000d0300720c */ /* 0x000fe20003fa4070 */
[--C-:B------:R-:W-:Y:S02]  /*6090*/  @!P2 IMAD.IADD R11, R11, 0x1, -R3.reuse ;  /* 0x000000010b0ba824 */ /* 0x100fe400078e0a03 */
[----:B------:R-:W-:Y:S02]  /*60a0*/  @!P6 IMAD.IADD R15, R15, 0x1, -R3 ;  /* 0x000000010f0fe824 */ /* 0x000fe400078e0a03 */
[----:B------:R-:W-:Y:S01]  /*60b0*/  @!P1 IMAD.MOV R9, RZ, RZ, -R9 ;  /* 0x000000ffff099224 */ /* 0x000fe200078e0a09 */
[C---:B------:R-:W-:Y:S02]  /*60c0*/  ISETP.GT.U32.AND P3, PT, R3.reuse, R11, PT ;  /* 0x0000000b0300720c */ /* 0x040fe40003f64070 */
[----:B------:R-:W-:Y:S01]  /*60d0*/  ISETP.GT.U32.AND P1, PT, R3, R15, PT ;  /* 0x0000000f0300720c */ /* 0x000fe20003f24070 */
[----:B------:R-:W-:Y:S01]  /*60e0*/  @!P4 IMAD.MOV R250, RZ, RZ, -R250 ;  /* 0x000000fffffac224 */ /* 0x000fe200078e0afa */
[----:B------:R-:W-:Y:S01]  /*60f0*/  ISETP.GE.AND P4, PT, R21, RZ, PT ;  /* 0x000000ff1500720c */ /* 0x000fe20003f86270 */
[----:B------:R-:W-:-:S02]  /*6100*/  IMAD.MOV.U32 R21, RZ, RZ, R12 ;  /* 0x000000ffff157224 */ /* 0x000fc400078e000c */
[----:B------:R-:W-:Y:S01]  /*6110*/  @!P5 IMAD.IADD R13, R13, 0x1, -R3 ;  /* 0x000000010d0dd824 */ /* 0x000fe200078e0a03 */
[----:B------:R-:W-:-:S05]  /*6120*/  IABS R12, R25 ;  /* 0x00000019000c7213 */ /* 0x000fca0000000000 */
[--C-:B------:R-:W-:Y:S01]  /*6130*/  @!P3 IMAD.IADD R11, R11, 0x1, -R3.reuse ;  /* 0x000000010b0bb824 */ /* 0x100fe200078e0a03 */
[----:B------:R-:W-:Y:S01]  /*6140*/  ISETP.GE.AND P3, PT, R23, RZ, PT ;  /* 0x000000ff1700720c */ /* 0x000fe20003f66270 */
[----:B------:R-:W-:Y:S01]  /*6150*/  @!P1 IMAD.IADD R15, R15, 0x1, -R3 ;  /* 0x000000010f0f9824 */ /* 0x000fe200078e0a03 */
[----:B------:R-:W-:Y:S01]  /*6160*/  ISETP.GE.AND P1, PT, R24, RZ, PT ;  /* 0x000000ff1800720c */ /* 0x000fe20003f26270 */
[----:B------:R-:W-:Y:S01]  /*6170*/  IMAD.MOV.U32 R23, RZ, RZ, R21 ;  /* 0x000000ffff177224 */ /* 0x000fe200078e0015 */
[----:B------:R-:W-:Y:S01]  /*6180*/  ISETP.GT.U32.AND P6, PT, R3, R14, PT ;  /* 0x0000000e0300720c */ /* 0x000fe20003fc4070 */
[----:B------:R0:W-:Y:S04]  /*6190*/  STL [R1+0x5ac], R249 ;  /* 0x0005acf901007387 */ /* 0x0001e80000100800 */
[----:B0-----:R-:W2:Y:S04]  /*61a0*/  LDL.LU R249, [R1+0x1e74] ;  /* 0x001e740001f97983 */ /* 0x001ea80000300800 */
[----:B------:R0:W-:Y:S04]  /*61b0*/  STL [R1+0x5a8], R250 ;  /* 0x0005a8fa01007387 */ /* 0x0001e80000100800 */
[----:B------:R-:W-:Y:S01]  /*61c0*/  @!P6 IMAD.IADD R14, R14, 0x1, -R3 ;  /* 0x000000010e0ee824 */ /* 0x000fe200078e0a03 */
[----:B0-----:R-:W2:Y:S04]  /*61d0*/  LDL.LU R250, [R1+0x1e70] ;  /* 0x001e700001fa7983 */ /* 0x001ea80000300800 */
[----:B------:R-:W-:Y:S01]  /*61e0*/  STL [R1+0x5a0], R9 ;  /* 0x0005a00901007387 */ /* 0x000fe20000100800 */
[----:B----4-:R-:W-:Y:S01]  /*61f0*/  IMAD.MOV.U32 R17, RZ, RZ, R16 ;  /* 0x000000ffff117224 */ /* 0x010fe200078e0010 */
[----:B------:R-:W-:-:S05]  /*6200*/  IABS R16, R24 ;  /* 0x0000001800107213 */ /* 0x000fca0000000000 */
[----:B------:R-:W-:-:S04]  /*6210*/  IMAD.MOV.U32 R10, RZ, RZ, R16 ;  /* 0x000000ffff0a7224 */ /* 0x000fc800078e0010 */
[----:B------:R-:W-:-:S04]  /*6220*/  IMAD.HI.U32 R16, R4, R10, RZ ;  /* 0x0000000a04107227 */ /* 0x000fc800078e00ff */
[----:B------:R-:W-:-:S04]  /*6230*/  IMAD.MOV R16, RZ, RZ, -R16 ;  /* 0x000000ffff107224 */ /* 0x000fc800078e0a10 */
[----:B------:R-:W-:-:S05]  /*6240*/  IMAD R10, R3, R16, R10 ;  /* 0x00000010030a7224 */ /* 0x000fca00078e020a */
[----:B------:R-:W-:Y:S01]  /*6250*/  ISETP.GT.U32.AND P5, PT, R3, R10, PT ;  /* 0x0000000a0300720c */ /* 0x000fe20003fa4070 */
[----:B------:R-:W-:-:S04]  /*6260*/  IMAD.HI.U32 R16, R4, R12, RZ ;  /* 0x0000000c04107227 */ /* 0x000fc800078e00ff */
[----:B------:R-:W-:Y:S02]  /*6270*/  IMAD.MOV R16, RZ, RZ, -R16 ;  /* 0x000000ffff107224 */ /* 0x000fe400078e0a10 */
[----:B---3--:R-:W-:Y:S02]  /*6280*/  IMAD.MOV.U32 R24, RZ, RZ, R19 ;  /* 0x000000ffff187224 */ /* 0x008fe400078e0013 */
[----:B------:R-:W-:Y:S02]  /*6290*/  IMAD.MOV.U32 R21, RZ, RZ, R17 ;  /* 0x000000ffff157224 */ /* 0x000fe400078e0011 */
[----:B------:R-:W-:Y:S02]  /*62a0*/  IMAD R16, R3, R16, R12 ;  /* 0x0000001003107224 */ /* 0x000fe400078e020c */
[----:B------:R-:W-:Y:S01]  /*62b0*/  @!P5 IMAD.IADD R10, R10, 0x1, -R3 ;  /* 0x000000010a0ad824 */ /* 0x000fe200078e0a03 */
[----:B------:R-:W-:Y:S01]  /*62c0*/  ISETP.GE.AND P5, PT, R25, RZ, PT ;  /* 0x000000ff1900720c */ /* 0x000fe20003fa6270 */
[----:B------:R-:W-:Y:S01]  /*62d0*/  IMAD.MOV.U32 R25, RZ, RZ, R24 ;  /* 0x000000ffff197224 */ /* 0x000fe200078e0018 */
[----:B------:R-:W-:Y:S01]  /*62e0*/  IABS R12, R27 ;  /* 0x0000001b000c7213 */ /* 0x000fe20000000000 */
[----:B------:R-:W-:-:S02]  /*62f0*/  IMAD.MOV.U32 R24, RZ, RZ, R21 ;  /* 0x000000ffff187224 */ /* 0x000fc400078e0015 */
[----:B--2---:R-:W-:Y:S02]  /*6300*/  IMAD.MOV.U32 R21, RZ, RZ, R127 ;  /* 0x000000ffff157224 */ /* 0x004fe400078e007f */
[----:B------:R-:W-:Y:S02]  /*6310*/  IMAD.MOV.U32 R127, RZ, RZ, R7 ;  /* 0x000000ffff7f7224 */ /* 0x000fe400078e0007 */
[----:B------:R-:W-:Y:S02]  /*6320*/  IMAD.MOV.U32 R7, RZ, RZ, R11 ;  /* 0x000000ffff077224 */ /* 0x000fe400078e000b */
[----:B------:R-:W-:-:S04]  /*6330*/  IMAD.HI.U32 R19, R4, R12, RZ ;  /* 0x0000000c04137227 */ /* 0x000fc800078e00ff */
[----:B------:R-:W-:Y:S02]  /*6340*/  @!P0 IMAD.MOV R7, RZ, RZ, -R7 ;  /* 0x000000ffff078224 */ /* 0x000fe400078e0a07 */
[----:B------:R-:W-:Y:S02]  /*6350*/  IMAD.MOV R11, RZ, RZ, -R19 ;  /* 0x000000ffff0b7224 */ /* 0x000fe400078e0a13 */
[----:B------:R-:W2:Y:S04]  /*6360*/  LDL.LU R19, [R1+0x1ec] ;  /* 0x0001ec0001137983 */ /* 0x000ea80000300800 */
[----:B------:R0:W-:Y:S02]  /*6370*/  STL [R1+0x598], R7 ;  /* 0x0005980701007387 */ /* 0x0001e40000100800 */
[----:B0-----:R-:W-:-:S02]  /*6380*/  IMAD.MOV.U32 R7, RZ, RZ, R13 ;  /* 0x000000ffff077224 */ /* 0x001fc400078e000d */
[----:B------:R-:W-:Y:S02]  /*6390*/  IMAD.MOV.U32 R13, RZ, RZ, R8 ;  /* 0x000000ffff0d7224 */ /* 0x000fe400078e0008 */
[----:B------:R-:W-:Y:S02]  /*63a0*/  IMAD.MOV.U32 R8, RZ, RZ, R14 ;  /* 0x000000ffff087224 */ /* 0x000fe400078e000e */
[----:B------:R-:W-:Y:S02]  /*63b0*/  IMAD.MOV.U32 R14, RZ, RZ, R2 ;  /* 0x000000ffff0e7224 */ /* 0x000fe400078e0002 */
[----:B------:R-:W-:Y:S02]  /*63c0*/  IMAD.MOV.U32 R2, RZ, RZ, R15 ;  /* 0x000000ffff027224 */ /* 0x000fe400078e000f */
[----:B------:R-:W3:Y:S01]  /*63d0*/  LDL.LU R15, [R1+0x10] ;  /* 0x00001000010f7983 */ /* 0x000ee20000300800 */
[----:B------:R-:W-:Y:S02]  /*63e0*/  ISETP.GT.U32.AND P6, PT, R3, R16, PT ;  /* 0x000000100300720c */ /* 0x000fe40003fc4070 */
[----:B------:R-:W-:-:S02]  /*63f0*/  IABS R9, R26 ;  /* 0x0000001a00097213 */ /* 0x000fc40000000000 */
[----:B------:R-:W-:Y:S01]  /*6400*/  ISETP.GE.AND P2, PT, R22, RZ, PT ;  /* 0x000000ff1600720c */ /* 0x000fe20003f46270 */
[----:B------:R-:W-:Y:S01]  /*6410*/  IMAD.MOV.U32 R22, RZ, RZ, R18 ;  /* 0x000000ffff167224 */ /* 0x000fe200078e0012 */
[----:B------:R-:W-:Y:S01]  /*6420*/  ISETP.GT.U32.AND P0, PT, R3, R10, PT ;  /* 0x0000000a0300720c */ /* 0x000fe20003f04070 */
[----:B------:R-:W-:-:S06]  /*6430*/  IMAD.HI.U32 R18, R4, R9, RZ ;  /* 0x0000000904127227 */ /* 0x000fcc00078e00ff */
[----:B------:R-:W-:Y:S02]  /*6440*/  @!P6 IMAD.IADD R16, R16, 0x1, -R3 ;  /* 0x000000011010e824 */ /* 0x000fe400078e0a03 */
[----:B------:R-:W-:-:S03]  /*6450*/  IMAD.MOV R18, RZ, RZ, -R18 ;  /* 0x000000ffff127224 */ /* 0x000fc600078e0a12 */
[C---:B------:R-:W-:Y:S01]  /*6460*/  ISETP.GT.U32.AND P6, PT, R3.reuse, R16, PT ;  /* 0x000000100300720c */ /* 0x040fe20003fc4070 */
[C---:B------:R-:W-:Y:S02]  /*6470*/  IMAD R9, R3.reuse, R18, R9 ;  /* 0x0000001203097224 */ /* 0x040fe400078e0209 */
[----:B------:R-:W-:Y:S02]  /*6480*/  @!P4 IMAD.MOV R7, RZ, RZ, -R7 ;  /* 0x000000ffff07c224 */ /* 0x000fe400078e0a07 */
[C---:B------:R-:W-:Y:S01]  /*6490*/  IMAD R11, R3.reuse, R11, R12 ;  /* 0x0000000b030b7224 */ /* 0x040fe200078e020c */
[----:B------:R-:W-:Y:S01]  /*64a0*/  ISETP.GT.U32.AND P4, PT, R3, R9, PT ;  /* 0x000000090300720c */ /* 0x000fe20003f84070 */
[----:B------:R-:W-:Y:S02]  /*64b0*/  @!P0 IMAD.IADD R10, R10, 0x1, -R3 ;  /* 0x000000010a0a8824 */ /* 0x000fe400078e0a03 */
[----:B------:R-:W-:Y:S01]  /*64c0*/  @!P3 IMAD.MOV R2, RZ, RZ, -R2 ;  /* 0x000000ffff02b224 */ /* 0x000fe200078e0a02 */
[----:B------:R-:W-:Y:S01]  /*64d0*/  ISETP.GE.AND P3, PT, R27, RZ, PT ;  /* 0x000000ff1b00720c */ /* 0x000fe20003f66270 */
[----:B------:R-:W-:-:S02]  /*64e0*/  IMAD.MOV.U32 R27, RZ, RZ, R10 ;  /* 0x000000ffff1b7224 */ /* 0x000fc400078e000a */
[----:B------:R-:W-:Y:S01]  /*64f0*/  @!P6 IMAD.IADD R16, R16, 0x1, -R3 ;  /* 0x000000011010e824 */ /* 0x000fe200078e0a03 */
[----:B------:R-:W-:Y:S01]  /*6500*/  ISETP.GT.U32.AND P6, PT, R3, R11, PT ;  /* 0x0000000b0300720c */ /* 0x000fe20003fc4070 */
[----:B------:R-:W-:Y:S01]  /*6510*/  @!P1 IMAD.MOV R27, RZ, RZ, -R27 ;  /* 0x000000ffff1b9224 */ /* 0x000fe200078e0a1b */
[----:B------:R-:W-:Y:S02]  /*6520*/  ISETP.GE.AND P1, PT, R29, RZ, PT ;  /* 0x000000ff1d00720c */ /* 0x000fe40003f26270 */
[----:B------:R-:W-:Y:S01]  /*6530*/  IABS R29, R29 ;  /* 0x0000001d001d7213 */ /* 0x000fe20000000000 */
[----:B------:R-:W-:Y:S01]  /*6540*/  @!P2 IMAD.MOV R8, RZ, RZ, -R8 ;  /* 0x000000ffff08a224 */ /* 0x000fe200078e0a08 */
[----:B------:R-:W-:Y:S01]  /*6550*/  ISETP.GE.AND P2, PT, R26, RZ, PT ;  /* 0x000000ff1a00720c */ /* 0x000fe20003f46270 */
[----:B------:R-:W-:Y:S02]  /*6560*/  @!P4 IMAD.IADD R9, R9, 0x1, -R3 ;  /* 0x000000010909c824 */ /* 0x000fe400078e0a03 */
[----:B------:R-:W-:-:S02]  /*6570*/  IMAD.MOV.U32 R26, RZ, RZ, R16 ;  /* 0x000000ffff1a7224 */ /* 0x000fc400078e0010 */
[----:B------:R-:W-:Y:S01]  /*6580*/  IMAD.HI.U32 R10, R4, R29, RZ ;  /* 0x0000001d040a7227 */ /* 0x000fe200078e00ff */
[----:B------:R-:W-:Y:S01]  /*6590*/  ISETP.GT.U32.AND P4, PT, R3, R9, PT ;  /* 0x000000090300720c */ /* 0x000fe20003f84070 */
[----:B------:R0:W-:Y:S01]  /*65a0*/  STL [R1+0x594], R7 ;  /* 0x0005940701007387 */ /* 0x0001e20000100800 */
[----:B------:R-:W-:Y:S01]  /*65b0*/  IABS R17, R28 ;  /* 0x0000001c00117213 */ /* 0x000fe20000000000 */
[----:B------:R-:W-:Y:S02]  /*65c0*/  @!P6 IMAD.IADD R11, R11, 0x1, -R3 ;  /* 0x000000010b0be824 */ /* 0x000fe400078e0a03 */
[----:B------:R-:W-:Y:S01]  /*65d0*/  @!P5 IMAD.MOV R26, RZ, RZ, -R26 ;  /* 0x000000ffff1ad224 */ /* 0x000fe200078e0a1a */
[----:B------:R-:W-:Y:S01]  /*65e0*/  ISETP.GE.AND P5, PT, R30, RZ, PT ;  /* 0x000000ff1e00720c */ /* 0x000fe20003fa6270 */
[----:B------:R-:W-:Y:S01]  /*65f0*/  IMAD.MOV R10, RZ, RZ, -R10 ;  /* 0x000000ffff0a7224 */ /* 0x000fe200078e0a0a */
[----:B------:R-:W-:Y:S01]  /*6600*/  IABS R30, R30 ;  /* 0x0000001e001e7213 */ /* 0x000fe20000000000 */
[----:B0-----:R-:W4:Y:S01]  /*6610*/  LDL.LU R7, [R1+0x1e6c] ;  /* 0x001e6c0001077983 */ /* 0x001f220000300800 */
[----:B------:R-:W-:-:S03]  /*6620*/  ISETP.GT.U32.AND P6, PT, R3, R11, PT ;  /* 0x0000000b0300720c */ /* 0x000fc60003fc4070 */
[----:B------:R0:W-:Y:S01]  /*6630*/  STL [R1+0x590], R8 ;  /* 0x0005900801007387 */ /* 0x0001e20000100800 */
[----:B------:R-:W-:Y:S01]  /*6640*/  IMAD.HI.U32 R18, R4, R17, RZ ;  /* 0x0000001104127227 */ /* 0x000fe200078e00ff */
[----:B------:R-:W-:-:S03]  /*6650*/  ISETP.GE.AND P0, PT, R28, RZ, PT ;  /* 0x000000ff1c00720c */ /* 0x000fc60003f06270 */
[----:B------:R-:W-:Y:S02]  /*6660*/  IMAD R10, R3, R10, R29 ;  /* 0x0000000a030a7224 */ /* 0x000fe400078e021d */
[----:B------:R-:W-:Y:S01]  /*6670*/  IMAD.MOV.U32 R29, RZ, RZ, R14 ;  /* 0x000000ffff1d7224 */ /* 0x000fe200078e000e */
[----:B0-----:R-:W4:Y:S01]  /*6680*/  LDL.LU R8, [R1+0x1e68] ;  /* 0x001e680001087983 */ /* 0x001f220000300800 */
[----:B------:R-:W-:-:S03]  /*6690*/  IMAD.HI.U32 R14, R4, R30, RZ ;  /* 0x0000001e040e7227 */ /* 0x000fc600078e00ff */
[----:B------:R0:W-:Y:S01]  /*66a0*/  STL [R1+0x58c], R2 ;  /* 0x00058c0201007387 */ /* 0x0001e20000100800 */
[----:B------:R-:W-:Y:S02]  /*66b0*/  IMAD.MOV R18, RZ, RZ, -R18 ;  /* 0x000000ffff127224 */ /* 0x000fe400078e0a12 */
[----:B------:R-:W-:Y:S01]  /*66c0*/  IMAD.MOV R14, RZ, RZ, -R14 ;  /* 0x000000ffff0e7224 */ /* 0x000fe200078e0a0e */
[----:B0-----:R-:W4:Y:S04]  /*66d0*/  LDL.LU R2, [R1+0x1e64] ;  /* 0x001e640001027983 */ /* 0x001f280000300800 */
[----:B------:R0:W-:Y:S01]  /*66e0*/  STL [R1+0x584], R27 ;  /* 0x0005841b01007387 */ /* 0x0001e20000100800 */
[----:B------:R-:W-:-:S03]  /*66f0*/  @!P4 IMAD.IADD R9, R9, 0x1, -R3 ;  /* 0x000000010909c824 */ /* 0x000fc600078e0a03 */
[----:B------:R2:W-:Y:S01]  /*6700*/  STL [R1+0x580], R26 ;  /* 0x0005801a01007387 */ /* 0x0005e20000100800 */
[----:B0-----:R-:W-:Y:S01]  /*6710*/  IMAD.MOV.U32 R27, RZ, RZ, R13 ;  /* 0x000000ffff1b7224 */ /* 0x001fe200078e000d */
[----:B------:R-:W-:Y:S01]  /*6720*/  IABS R13, R31 ;  /* 0x0000001f000d7213 */ /* 0x000fe20000000000 */
[C---:B------:R-:W-:Y:S02]  /*6730*/  IMAD R17, R3.reuse, R18, R17 ;  /* 0x0000001203117224 */ /* 0x040fe400078e0211 */
[----:B------:R-:W-:Y:S02]  /*6740*/  IMAD R14, R3, R14, R30 ;  /* 0x0000000e030e7224 */ /* 0x000fe400078e021e */
[----:B------:R-:W-:Y:S02]  /*6750*/  IMAD.MOV.U32 R30, RZ, RZ, R9 ;  /* 0x000000ffff1e7224 */ /* 0x000fe400078e0009 */
[----:B------:R-:W-:Y:S02]  /*6760*/  @!P6 IMAD.IADD R11, R11, 0x1, -R3 ;  /* 0x000000010b0be824 */ /* 0x000fe400078e0a03 */
[----:B------:R-:W-:-:S02]  /*6770*/  @!P2 IMAD.MOV R30, RZ, RZ, -R30 ;  /* 0x000000ffff1ea224 */ /* 0x000fc400078e0a1e */
[----:B------:R-:W-:-:S03]  /*6780*/  @!P3 IMAD.MOV R11, RZ, RZ, -R11 ;  /* 0x000000ffff0bb224 */ /* 0x000fc600078e0a0b */
[----:B------:R-:W-:Y:S04]  /*6790*/  STL [R1+0x578], R30 ;  /* 0x0005781e01007387 */ /* 0x000fe80000100800 */
[----:B------:R0:W-:Y:S01]  /*67a0*/  STL [R1+0x570], R11 ;  /* 0x0005700b01007387 */ /* 0x0001e20000100800 */
[----:B--2---:R-:W-:Y:S02]  /*67b0*/  IMAD.MOV.U32 R26, RZ, RZ, R19 ;  /* 0x000000ffff1a7224 */ /* 0x004fe400078e0013 */
[----:B------:R-:W-:-:S04]  /*67c0*/  IMAD.HI.U32 R19, R4, R13, RZ ;  /* 0x0000000d04137227 */ /* 0x000fc800078e00ff */
[----:B------:R-:W-:-:S04]  /*67d0*/  IMAD.MOV R19, RZ, RZ, -R19 ;  /* 0x000000ffff137224 */ /* 0x000fc800078e0a13 */
[----:B------:R-:W-:Y:S02]  /*67e0*/  IMAD R13, R3, R19, R13 ;  /* 0x00000013030d7224 */ /* 0x000fe400078e020d */
[----:B---3--:R-:W-:Y:S01]  /*67f0*/  IMAD.MOV.U32 R28, RZ, RZ, R15 ;  /* 0x000000ffff1c7224 */ /* 0x008fe200078e000f */
[----:B------:R-:W-:-:S05]  /*6800*/  IABS R15, R33 ;  /* 0x00000021000f7213 */ /* 0x000fca0000000000 */
[----:B------:R-:W-:-:S04]  /*6810*/  IMAD.HI.U32 R18, R4, R15, RZ ;  /* 0x0000000f04127227 */ /* 0x000fc800078e00ff */
[----:B------:R-:W-:Y:S01]  /*6820*/  IMAD.MOV R18, RZ, RZ, -R18 ;  /* 0x000000ffff127224 */ /* 0x000fe200078e0a12 */
[----:B------:R-:W-:-:S03]  /*6830*/  IABS R19, R35 ;  /* 0x0000002300137213 */ /* 0x000fc60000000000 */
[----:B------:R-:W-:Y:S01]  /*6840*/  IMAD R9, R3, R18, R15 ;  /* 0x0000001203097224 */ /* 0x000fe200078e020f */
[----:B------:R-:W-:Y:S01]  /*6850*/  IABS R18, R36 ;  /* 0x0000002400127213 */ /* 0x000fe20000000000 */
[----:B0-----:R-:W-:-:S04]  /*6860*/  IMAD.HI.U32 R11, R4, R19, RZ ;  /* 0x00000013040b7227 */ /* 0x001fc800078e00ff */
[----:B------:R-:W-:-:S04]  /*6870*/  IMAD.HI.U32 R15, R4, R18, RZ ;  /* 0x00000012040f7227 */ /* 0x000fc800078e00ff */
[----:B------:R-:W-:Y:S02]  /*6880*/  IMAD.MOV R11, RZ, RZ, -R11 ;  /* 0x000000ffff0b7224 */ /* 0x000fe400078e0a0b */
[----:B------:R-:W-:Y:S02]  /*6890*/  IMAD.MOV R15, RZ, RZ, -R15 ;  /* 0x000000ffff0f7224 */ /* 0x000fe400078e0a0f */
[C---:B------:R-:W-:Y:S02]  /*68a0*/  IMAD R11, R3.reuse, R11, R19 ;  /* 0x0000000b030b7224 */ /* 0x040fe400078e0213 */
[----:B------:R-:W2:Y:S01]  /*68b0*/  LDL.LU R19, [R1+0x1f8] ;  /* 0x0001f80001137983 */ /* 0x000ea20000300800 */
[----:B------:R-:W-:-:S03]  /*68c0*/  IMAD R15, R3, R15, R18 ;  /* 0x0000000f030f7224 */ /* 0x000fc600078e0212 */
[----:B------:R-:W3:Y:S01]  /*68d0*/  LDL.LU R18, [R1+0xc8] ;  /* 0x0000c80001127983 */ /* 0x000ee20000300800 */
[C---:B------:R-:W-:Y:S02]  /*68e0*/  ISETP.GT.U32.AND P4, PT, R3.reuse, R17, PT ;  /* 0x000000110300720c */ /* 0x040fe40003f84070 */
[----:B------:R-:W-:Y:S02]  /*68f0*/  ISETP.GT.U32.AND P6, PT, R3, R10, PT ;  /* 0x0000000a0300720c */ /* 0x000fe40003fc4070 */
[----:B------:R-:W-:-:S09]  /*6900*/  IABS R12, R32 ;  /* 0x00000020000c7213 */ /* 0x000fd20000000000 */
[--C-:B------:R-:W-:Y:S02]  /*6910*/  @!P4 IMAD.IADD R17, R17, 0x1, -R3.reuse ;  /* 0x000000011111c824 */ /* 0x100fe400078e0a03 */
[----:B------:R-:W-:-:S03]  /*6920*/  @!P6 IMAD.IADD R10, R10, 0x1, -R3 ;  /* 0x000000010a0ae824 */ /* 0x000fc600078e0a03 */
[C---:B------:R-:W-:Y:S01]  /*6930*/  ISETP.GT.U32.AND P6, PT, R3.reuse, R17, PT ;  /* 0x000000110300720c */ /* 0x040fe20003fc4070 */
[----:B------:R-:W-:Y:S01]  /*6940*/  IMAD.HI.U32 R16, R4, R12, RZ ;  /* 0x0000000c04107227 */ /* 0x000fe200078e00ff */
[----:B------:R-:W-:Y:S02]  /*6950*/  ISETP.GT.U32.AND P2, PT, R3, R10, PT ;  /* 0x0000000a0300720c */ /* 0x000fe40003f44070 */
[----:B------:R-:W-:Y:S01]  /*6960*/  ISETP.GE.AND P4, PT, R31, RZ, PT ;  /* 0x000000ff1f00720c */ /* 0x000fe20003f86270 */
[----:B------:R-:W-:Y:S01]  /*6970*/  IMAD.MOV.U32 R31, RZ, RZ, R20 ;  /* 0x000000ffff1f7224 */ /* 0x000fe200078e0014 */
[----:B------:R-:W-:Y:S01]  /*6980*/  IABS R20, R34 ;  /* 0x0000002200147213 */ /* 0x000fe20000000000 */
[----:B------:R-:W-:Y:S02]  /*6990*/  IMAD.MOV R16, RZ, RZ, -R16 ;  /* 0x000000ffff107224 */ /* 0x000fe400078e0a10 */
[----:B------:R-:W-:Y:S01]  /*69a0*/  IMAD.MOV.U32 R30, RZ, RZ, R29 ;  /* 0x000000ffff1e7224 */ /* 0x000fe200078e001d */
[C---:B------:R-:W-:Y:S01]  /*69b0*/  ISETP.GT.U32.AND P3, PT, R3.reuse, R14, PT ;  /* 0x0000000e0300720c */ /* 0x040fe20003f64070 */
[----:B------:R-:W-:-:S02]  /*69c0*/  IMAD R12, R3, R16, R12 ;  /* 0x00000010030c7224 */ /* 0x000fc400078e020c */
[----:B------:R-:W-:Y:S01]  /*69d0*/  @!P6 IMAD.IADD R17, R17, 0x1, -R3 ;  /* 0x000000011111e824 */ /* 0x000fe200078e0a03 */
[----:B------:R-:W-:Y:S01]  /*69e0*/  ISETP.GT.U32.AND P6, PT, R3, R13, PT ;  /* 0x0000000d0300720c */ /* 0x000fe20003fc4070 */
[----:B------:R-:W-:Y:S02]  /*69f0*/  IMAD.MOV.U32 R29, RZ, RZ, R21 ;  /* 0x000000ffff1d7224 */ /* 0x000fe400078e0015 */
[----:B------:R-:W-:-:S04]  /*6a00*/  IMAD.HI.U32 R21, R4, R20, RZ ;  /* 0x0000001404157227 */ /* 0x000fc800078e00ff */
[----:B------:R-:W-:Y:S01]  /*6a10*/  @!P2 IMAD.IADD R10, R10, 0x1, -R3 ;  /* 0x000000010a0aa824 */ /* 0x000fe200078e0a03 */
[----:B------:R-:W-:Y:S01]  /*6a20*/  ISETP.GT.U32.AND P2, PT, R3, R12, PT ;  /* 0x0000000c0300720c */ /* 0x000fe20003f44070 */
[----:B------:R-:W-:-:S04]  /*6a30*/  IMAD.MOV R21, RZ, RZ, -R21 ;  /* 0x000000ffff157224 */ /* 0x000fc800078e0a15 */
[----:B------:R-:W-:Y:S02]  /*6a40*/  IMAD R21, R3, R21, R20 ;  /* 0x0000001503157224 */ /* 0x000fe400078e0214 */
[--C-:B------:R-:W-:Y:S02]  /*6a50*/  @!P6 IMAD.IADD R13, R13, 0x1, -R3.reuse ;  /* 0x000000010d0de824 */ /* 0x100fe400078e0a03 */
[----:B------:R-:W-:Y:S01]  /*6a60*/  @!P3 IMAD.IADD R14, R14, 0x1, -R3 ;  /* 0x000000010e0eb824 */ /* 0x000fe200078e0a03 */
[----:B------:R-:W-:-:S03]  /*6a70*/  ISETP.GT.U32.AND P6, PT, R3, R21, PT ;  /* 0x000000150300720c */ /* 0x000fc60003fc4070 */
[----:B------:R-:W-:Y:S01]  /*6a80*/  @!P2 IMAD.IADD R12, R12, 0x1, -R3 ;  /* 0x000000010c0ca824 */ /* 0x000fe200078e0a03 */
[----:B------:R-:W-:Y:S02]  /*6a90*/  ISETP.GT.U32.AND P2, PT, R3, R14, PT ;  /* 0x0000000e0300720c */ /* 0x000fe40003f44070 */
[----:B------:R-:W-:Y:S01]  /*6aa0*/  IABS R16, R37 ;  /* 0x0000002500107213 */ /* 0x000fe20000000000 */
[----:B------:R-:W-:Y:S02]  /*6ab0*/  @!P0 IMAD.MOV R17, RZ, RZ, -R17 ;  /* 0x000000ffff118224 */ /* 0x000fe400078e0a11 */
[----:B------:R-:W-:Y:S02]  /*6ac0*/  @!P1 IMAD.MOV R10, RZ, RZ, -R10 ;  /* 0x000000ffff0a9224 */ /* 0x000fe400078e0a0a */
[----:B------:R-:W-:-:S04]  /*6ad0*/  IMAD.HI.U32 R20, R4, R16, RZ ;  /* 0x0000001004147227 */ /* 0x000fc800078e00ff */
[--C-:B------:R-:W-:Y:S01]  /*6ae0*/  @!P6 IMAD.IADD R21, R21, 0x1, -R3.reuse ;  /* 0x000000011515e824 */ /* 0x100fe200078e0a03 */
[----:B------:R0:W-:Y:S01]  /*6af0*/  STL [R1+0x564], R17 ;  /* 0x0005641101007387 */ /* 0x0001e20000100800 */
[----:B------:R-:W-:Y:S01]  /*6b00*/  @!P2 IMAD.IADD R14, R14, 0x1, -R3 ;  /* 0x000000010e0ea824 */ /* 0x000fe200078e0a03 */
[C---:B------:R-:W-:Y:S01]  /*6b10*/  ISETP.GT.U32.AND P2, PT, R3.reuse, R11, PT ;  /* 0x0000000b0300720c */ /* 0x040fe20003f44070 */
[----:B------:R-:W-:Y:S01]  /*6b20*/  IMAD.MOV R20, RZ, RZ, -R20 ;  /* 0x000000ffff147224 */ /* 0x000fe200078e0a14 */
[----:B------:R-:W-:-:S03]  /*6b30*/  ISETP.GT.U32.AND P1, PT, R3, R21, PT ;  /* 0x000000150300720c */ /* 0x000fc60003f24070 */
[----:B------:R-:W-:Y:S01]  /*6b40*/  IMAD R16, R3, R20, R16 ;  /* 0x0000001403107224 */ /* 0x000fe200078e0210 */
[----:B0-----:R-:W-:Y:S01]  /*6b50*/  IABS R17, R38 ;  /* 0x0000002600117213 */ /* 0x001fe20000000000 */
[----:B------:R0:W-:Y:S06]  /*6b60*/  STL [R1+0x560], R10 ;  /* 0x0005600a01007387 */ /* 0x0001ec0000100800 */
[--C-:B------:R-:W-:Y:S02]  /*6b70*/  @!P2 IMAD.IADD R11, R11, 0x1, -R3.reuse ;  /* 0x000000010b0ba824 */ /* 0x100fe400078e0a03 */
[----:B------:R-:W-:Y:S01]  /*6b80*/  @!P1 IMAD.IADD R21, R21, 0x1, -R3 ;  /* 0x0000000115159824 */ /* 0x000fe200078e0a03 */
[----:B------:R-:W-:-:S02]  /*6b90*/  ISETP.GE.AND P1, PT, R33, RZ, PT ;  /* 0x000000ff2100720c */ /* 0x000fc40003f26270 */
[----:B------:R-:W4:Y:S01]  /*6ba0*/  LDL.LU R33, [R1+0xd4] ;  /* 0x0000d40001217983 */ /* 0x000f220000300800 */
[----:B------:R-:W-:-:S03]  /*6bb0*/  ISETP.GE.AND P2, PT, R34, RZ, PT ;  /* 0x000000ff2200720c */ /* 0x000fc60003f46270 */
[----:B------:R-:W4:Y:S01]  /*6bc0*/  LDL.LU R34, [R1+0xf0] ;  /* 0x0000f00001227983 */ /* 0x000f220000300800 */
[----:B---3--:R-:W-:Y:S02]  /*6bd0*/  IMAD.MOV.U32 R20, RZ, RZ, R18 ;  /* 0x000000ffff147224 */ /* 0x008fe400078e0012 */
[----:B------:R-:W-:-:S04]  /*6be0*/  IMAD.HI.U32 R18, R4, R17, RZ ;  /* 0x0000001104127227 */ /* 0x000fc800078e00ff */
[----:B------:R-:W-:-:S04]  /*6bf0*/  IMAD.MOV R18, RZ, RZ, -R18 ;  /* 0x000000ffff127224 */ /* 0x000fc800078e0a12 */
[C---:B------:R-:W-:Y:S02]  /*6c00*/  IMAD R17, R3.reuse, R18, R17 ;  /* 0x0000001203117224 */ /* 0x040fe400078e0211 */
[----:B------:R-:W3:Y:S01]  /*6c10*/  LDL.LU R18, [R1+0x20] ;  /* 0x0000200001127983 */ /* 0x000ee20000300800 */
[C---:B------:R-:W-:Y:S02]  /*6c20*/  ISETP.GT.U32.AND P3, PT, R3.reuse, R9, PT ;  /* 0x000000090300720c */ /* 0x040fe40003f64070 */
[----:B------:R-:W-:-:S11]  /*6c30*/  ISETP.GT.U32.AND P0, PT, R3, R13, PT ;  /* 0x0000000d0300720c */ /* 0x000fd60003f04070 */
[--C-:B------:R-:W-:Y:S01]  /*6c40*/  @!P3 IMAD.IADD R9, R9, 0x1, -R3.reuse ;  /* 0x000000010909b824 */ /* 0x100fe200078e0a03 */
[----:B------:R-:W-:Y:S02]  /*6c50*/  ISETP.GT.U32.AND P3, PT, R3, R12, PT ;  /* 0x0000000c0300720c */ /* 0x000fe40003f64070 */
[----:B0-----:R-:W-:Y:S01]  /*6c60*/  IABS R10, R39 ;  /* 0x00000027000a7213 */ /* 0x001fe20000000000 */
[----:B------:R-:W-:Y:S01]  /*6c70*/  @!P0 IMAD.IADD R13, R13, 0x1, -R3 ;  /* 0x000000010d0d8824 */ /* 0x000fe200078e0a03 */
[----:B------:R-:W-:-:S09]  /*6c80*/  ISETP.GT.U32.AND P0, PT, R3, R15, PT ;  /* 0x0000000f0300720c */ /* 0x000fd20003f04070 */
[----:B------:R-:W-:Y:S01]  /*6c90*/  @!P3 IMAD.IADD R12, R12, 0x1, -R3 ;  /* 0x000000010c0cb824 */ /* 0x000fe200078e0a03 */
[----:B------:R-:W-:Y:S01]  /*6ca0*/  ISETP.GE.AND P3, PT, R32, RZ, PT ;  /* 0x000000ff2000720c */ /* 0x000fe20003f66270 */
[----:B--2---:R-:W-:Y:S02]  /*6cb0*/  IMAD.MOV.U32 R32, RZ, RZ, R19 ;  /* 0x000000ffff207224 */ /* 0x004fe400078e0013 */
[----:B------:R-:W-:-:S04]  /*6cc0*/  IMAD.HI.U32 R19, R4, R10, RZ ;  /* 0x0000000a04137227 */ /* 0x000fc800078e00ff */
[----:B------:R-:W-:-:S04]  /*6cd0*/  IMAD.MOV R19, RZ, RZ, -R19 ;  /* 0x000000ffff137224 */ /* 0x000fc800078e0a13 */
[----:B------:R-:W-:Y:S02]  /*6ce0*/  IMAD R10, R3, R19, R10 ;  /* 0x00000013030a7224 */ /* 0x000fe400078e020a */
[----:B------:R-:W-:Y:S02]  /*6cf0*/  IMAD.MOV.U32 R19, RZ, RZ, R5 ;  /* 0x000000ffff137224 */ /* 0x000fe400078e0005 */
[----:B------:R-:W-:Y:S02]  /*6d00*/  IMAD.MOV.U32 R5, RZ, RZ, R14 ;  /* 0x000000ffff057224 */ /* 0x000fe400078e000e */
[----:B------:R-:W-:Y:S02]  /*6d10*/  IMAD.MOV.U32 R14, RZ, RZ, R252 ;  /* 0x000000ffff0e7224 */ /* 0x000fe400078e00fc */
[----:B------:R-:W-:Y:S01]  /*6d20*/  @!P0 IMAD.IADD R15, R15, 0x1, -R3 ;  /* 0x000000010f0f8824 */ /* 0x000fe200078e0a03 */
[----:B------:R-:W-:Y:S01]  /*6d30*/  ISETP.GE.AND P0, PT, R35, RZ, PT ;  /* 0x000000ff2300720c */ /* 0x000fe20003f06270 */
[----:B------:R-:W-:-:S02]  /*6d40*/  IMAD.MOV.U32 R35, RZ, RZ, R20 ;  /* 0x000000ffff237224 */ /* 0x000fc400078e0014 */
[----:B------:R-:W-:Y:S02]  /*6d50*/  IMAD.MOV.U32 R252, RZ, RZ, R13 ;  /* 0x000000fffffc7224 */ /* 0x000fe400078e000d */
[----:B------:R-:W-:Y:S02]  /*6d60*/  IMAD.MOV.U32 R13, RZ, RZ, R14 ;  /* 0x000000ffff0d7224 */ /* 0x000fe400078e000e */
[----:B------:R-:W-:Y:S02]  /*6d70*/  IMAD.MOV.U32 R14, RZ, RZ, R19 ;  /* 0x000000ffff0e7224 */ /* 0x000fe400078e0013 */
[----:B------:R-:W-:-:S05]  /*6d80*/  @!P5 IMAD.MOV R5, RZ, RZ, -R5 ;  /* 0x000000ffff05d224 */ /* 0x000fca00078e0a05 */
[----:B------:R0:W-:Y:S04]  /*6d90*/  STL [R1+0x558], R5 ;  /* 0x0005580501007387 */ /* 0x0001e80000100800 */
[----:B0-----:R-:W2:Y:S01]  /*6da0*/  LDL.LU R5, [R1+0x1e60] ;  /* 0x001e600001057983 */ /* 0x001ea20000300800 */
[----:B---3--:R-:W-:Y:S02]  /*6db0*/  IMAD.MOV.U32 R19, RZ, RZ, R18 ;  /* 0x000000ffff137224 */ /* 0x008fe400078e0012 */
[----:B------:R-:W-:Y:S02]  /*6dc0*/  IMAD.MOV.U32 R18, RZ, RZ, R35 ;  /* 0x000000ffff127224 */ /* 0x000fe400078e0023 */
[----:B----4-:R-:W-:Y:S02]  /*6dd0*/  IMAD.MOV.U32 R35, RZ, RZ, R33 ;  /* 0x000000ffff237224 */ /* 0x010fe400078e0021 */
[----:B------:R-:W-:-:S02]  /*6de0*/  IMAD.MOV.U32 R33, RZ, RZ, R29 ;  /* 0x000000ffff217224 */ /* 0x000fc400078e001d */
[----:B------:R-:W-:Y:S02]  /*6df0*/  IMAD.MOV.U32 R29, RZ, RZ, R124 ;  /* 0x000000ffff1d7224 */ /* 0x000fe400078e007c */
[----:B------:R-:W-:Y:S02]  /*6e00*/  IMAD.MOV.U32 R124, RZ, RZ, R6 ;  /* 0x000000ffff7c7224 */ /* 0x000fe400078e0006 */
[----:B------:R-:W-:Y:S02]  /*6e10*/  IMAD.MOV.U32 R6, RZ, RZ, R12 ;  /* 0x000000ffff067224 */ /* 0x000fe400078e000c */
[----:B------:R-:W3:Y:S01]  /*6e20*/  LDL.LU R12, [R1+0x8] ;  /* 0x00000800010c7983 */ /* 0x000ee20000300800 */
[----:B------:R-:W-:Y:S01]  /*6e30*/  ISETP.GT.U32.AND P6, PT, R3, R9, PT ;  /* 0x000000090300720c */ /* 0x000fe20003fc4070 */
[----:B------:R-:W-:-:S12]  /*6e40*/  @!P4 IMAD.MOV R252, RZ, RZ, -R252 ;  /* 0x000000fffffcc224 */ /* 0x000fd800078e0afc */
[----:B------:R-:W-:Y:S01]  /*6e50*/  @!P6 IMAD.IADD R9, R9, 0x1, -R3 ;  /* 0x000000010909e824 */ /* 0x000fe200078e0a03 */
[C---:B------:R-:W-:Y:S01]  /*6e60*/  ISETP.GT.U32.AND P6, PT, R3.reuse, R16, PT ;  /* 0x000000100300720c */ /* 0x040fe20003fc4070 */
[----:B------:R0:W-:Y:S01]  /*6e70*/  STL [R1+0x550], R252 ;  /* 0x000550fc01007387 */ /* 0x0001e20000100800 */
[----:B------:R-:W-:Y:S01]  /*6e80*/  ISETP.GT.U32.AND P5, PT, R3, R15, PT ;  /* 0x0000000f0300720c */ /* 0x000fe20003fa4070 */
[----:B------:R-:W-:Y:S02]  /*6e90*/  @!P3 IMAD.MOV R6, RZ, RZ, -R6 ;  /* 0x000000ffff06b224 */ /* 0x000fe400078e0a06 */
[----:B0-----:R-:W-:-:S08]  /*6ea0*/  IMAD.MOV.U32 R252, RZ, RZ, R9 ;  /* 0x000000fffffc7224 */ /* 0x001fd000078e0009 */
[----:B------:R-:W-:Y:S01]  /*6eb0*/  @!P6 IMAD.IADD R16, R16, 0x1, -R3 ;  /* 0x000000011010e824 */ /* 0x000fe200078e0a03 */
[----:B------:R-:W-:-:S04]  /*6ec0*/  ISETP.GT.U32.AND P6, PT, R3, R11, PT ;  /* 0x0000000b0300720c */ /* 0x000fc80003fc4070 */
[----:B------:R-:W-:Y:S01]  /*6ed0*/  ISETP.GT.U32.AND P4, PT, R3, R16, PT ;  /* 0x000000100300720c */ /* 0x000fe20003f84070 */
[----:B------:R-:W-:Y:S01]  /*6ee0*/  @!P1 IMAD.MOV R252, RZ, RZ, -R252 ;  /* 0x000000fffffc9224 */ /* 0x000fe200078e0afc */
[----:B------:R0:W-:Y:S01]  /*6ef0*/  STL [R1+0x54c], R6 ;  /* 0x00054c0601007387 */ /* 0x0001e20000100800 */
[--C-:B------:R-:W-:Y:S01]  /*6f00*/  @!P5 IMAD.IADD R15, R15, 0x1, -R3.reuse ;  /* 0x000000010f0fd824 */ /* 0x100fe200078e0a03 */
[----:B------:R-:W-:Y:S02]  /*6f10*/  ISETP.GE.AND P5, PT, R38, RZ, PT ;  /* 0x000000ff2600720c */ /* 0x000fe40003fa6270 */
[----:B0-----:R-:W4:Y:S03]  /*6f20*/  LDL.LU R6, [R1+0x1e5c] ;  /* 0x001e5c0001067983 */ /* 0x001f260000300800 */
[----:B------:R-:W-:Y:S01]  /*6f30*/  @!P6 IMAD.IADD R11, R11, 0x1, -R3 ;  /* 0x000000010b0be824 */ /* 0x000fe200078e0a03 */
[----:B------:R-:W-:-:S03]  /*6f40*/  ISETP.GE.AND P6, PT, R37, RZ, PT ;  /* 0x000000ff2500720c */ /* 0x000fc60003fc6270 */
[----:B------:R-:W-:Y:S01]  /*6f50*/  @!P4 IMAD.IADD R16, R16, 0x1, -R3 ;  /* 0x000000011010c824 */ /* 0x000fe200078e0a03 */
[----:B------:R-:W-:Y:S02]  /*6f60*/  ISETP.GE.AND P4, PT, R39, RZ, PT ;  /* 0x000000ff2700720c */ /* 0x000fe40003f86270 */
[----:B------:R-:W-:Y:S02]  /*6f70*/  ISETP.GE.AND P1, PT, R36, RZ, PT ;  /* 0x000000ff2400720c */ /* 0x000fe40003f26270 */
[----:B------:R-:W-:Y:S02]  /*6f80*/  ISETP.GT.U32.AND P3, PT, R3, R17, PT ;  /* 0x000000110300720c */ /* 0x000fe40003f64070 */
[----:B------:R-:W-:Y:S01]  /*6f90*/  IABS R20, R40 ;  /* 0x0000002800147213 */ /* 0x000fe20000000000 */
[----:B---3--:R-:W-:Y:S02]  /*6fa0*/  IMAD.MOV.U32 R9, RZ, RZ, R12 ;  /* 0x000000ffff097224 */ /* 0x008fe400078e000c */
[----:B------:R-:W-:-:S02]  /*6fb0*/  IMAD.MOV.U32 R12, RZ, RZ, R14 ;  /* 0x000000ffff0c7224 */ /* 0x000fc400078e000e */
[----:B------:R-:W-:Y:S02]  /*6fc0*/  IMAD.MOV.U32 R14, RZ, RZ, R33 ;  /* 0x000000ffff0e7224 */ /* 0x000fe400078e0021 */
[----:B------:R-:W-:Y:S02]  /*6fd0*/  IMAD.MOV.U32 R33, RZ, RZ, R29 ;  /* 0x000000ffff217224 */ /* 0x000fe400078e001d */
[----:B------:R-:W-:Y:S02]  /*6fe0*/  IMAD.MOV.U32 R29, RZ, RZ, R0 ;  /* 0x000000ffff1d7224 */ /* 0x000fe400078e0000 */
[----:B------:R-:W-:Y:S02]  /*6ff0*/  IMAD.MOV.U32 R0, RZ, RZ, R21 ;  /* 0x000000ffff007224 */ /* 0x000fe400078e0015 */
[----:B------:R-:W3:Y:S02]  /*7000*/  LDL.LU R21, [R1+0x1c4] ;  /* 0x0001c40001157983 */ /* 0x000ee40000300800 */
[----:B------:R-:W-:-:S02]  /*7010*/  @!P2 IMAD.MOV R0, RZ, RZ, -R0 ;  /* 0x000000ffff00a224 */ /* 0x000fc400078e0a00 */
[----:B------:R0:W-:Y:S04]  /*7020*/  STL [R1+0x548], R252 ;  /* 0x000548fc01007387 */ /* 0x0001e80000100800 */
[----:B0-----:R-:W4:Y:S04]  /*7030*/  LDL.LU R252, [R1+0x1e58] ;  /* 0x001e580001fc7983 */ /* 0x001f280000300800 */
[----:B------:R0:W-:Y:S04]  /*7040*/  STL [R1+0x544], R0 ;  /* 0x0005440001007387 */ /* 0x0001e80000100800 */
[----:B0-----:R-:W4:Y:S04]  /*7050*/  LDL.LU R0, [R1+0x1e54] ;  /* 0x001e540001007983 */ /* 0x001f280000300800 */
[----:B------:R-:W2:Y:S04]  /*7060*/  LDL.LU R37, [R1+0xc] ;  /* 0x00000c0001257983 */ /* 0x000ea80000300800 */
[----:B------:R-:W4:Y:S04]  /*7070*/  LDL.LU R38, [R1+0x24] ;  /* 0x0000240001267983 */ /* 0x000f280000300800 */
[----:B------:R-:W3:Y:S01]  /*7080*/  LDL.LU R39, [R1+0xfc] ;  /* 0x0000fc0001277983 */ /* 0x000ee20000300800 */
[----:B------:R-:W-:-:S02]  /*7090*/  IMAD.MOV.U32 R36, RZ, RZ, R9 ;  /* 0x000000ffff247224 */ /* 0x000fc400078e0009 */
[----:B------:R-:W-:Y:S01]  /*70a0*/  IMAD.HI.U32 R9, R4, R20, RZ ;  /* 0x0000001404097227 */ /* 0x000fe200078e00ff */
[----:B------:R-:W-:-:S03]  /*70b0*/  ISETP.GT.U32.AND P2, PT, R3, R10, PT ;  /* 0x0000000a0300720c */ /* 0x000fc60003f44070 */
[----:B------:R-:W-:Y:S02]  /*70c0*/  @!P0 IMAD.MOV R11, RZ, RZ, -R11 ;  /* 0x000000ffff0b8224 */ /* 0x000fe400078e0a0b */
[----:B------:R-:W-:Y:S02]  /*70d0*/  @!P1 IMAD.MOV R15, RZ, RZ, -R15 ;  /* 0x000000ffff0f9224 */ /* 0x000fe400078e0a0f */
[----:B------:R-:W-:Y:S01]  /*70e0*/  IMAD.MOV R9, RZ, RZ, -R9 ;  /* 0x000000ffff097224 */ /* 0x000fe200078e0a09 */
[----:B------:R-:W-:Y:S01]  /*70f0*/  STL [R1+0x53c], R11 ;  /* 0x00053c0b01007387 */ /* 0x000fe20000100800 */
[----:B------:R-:W-:Y:S02]  /*7100*/  @!P3 IMAD.IADD R17, R17, 0x1, -R3 ;  /* 0x000000011111b824 */ /* 0x000fe400078e0a03 */
[----:B------:R-:W-:Y:S01]  /*7110*/  IMAD R9, R3, R9, R20 ;  /* 0x0000000903097224 */ /* 0x000fe200078e0214 */
[----:B------:R0:W-:Y:S01]  /*7120*/  STL [R1+0x538], R15 ;  /* 0x0005380f01007387 */ /* 0x0001e20000100800 */
[----:B------:R-:W-:-:S02]  /*7130*/  ISETP.GE.AND P1, PT, R41, RZ, PT ;  /* 0x000000ff2900720c */ /* 0x000fc40003f26270 */
[----:B------:R-:W-:Y:S02]  /*7140*/  ISETP.GT.U32.AND P0, PT, R3, R17, PT ;  /* 0x000000110300720c */ /* 0x000fe40003f04070 */
[----:B------:R-:W-:Y:S01]  /*7150*/  IABS R41, R41 ;  /* 0x0000002900297213 */ /* 0x000fe20000000000 */
[----:B0-----:R-:W-:-:S04]  /*7160*/  IMAD.MOV.U32 R15, RZ, RZ, R16 ;  /* 0x000000ffff0f7224 */ /* 0x001fc800078e0010 */
[----:B------:R-:W-:Y:S01]  /*7170*/  @!P6 IMAD.MOV R15, RZ, RZ, -R15 ;  /* 0x000000ffff0fe224 */ /* 0x000fe200078e0a0f */
[C---:B------:R-:W-:Y:S01]  /*7180*/  ISETP.GT.U32.AND P6, PT, R3.reuse, R9, PT ;  /* 0x000000090300720c */ /* 0x040fe20003fc4070 */
[----:B------:R-:W-:Y:S01]  /*7190*/  IMAD.MOV.U32 R20, RZ, RZ, R12 ;  /* 0x000000ffff147224 */ /* 0x000fe200078e000c */
[----:B------:R-:W-:Y:S01]  /*71a0*/  IABS R11, R42 ;  /* 0x0000002a000b7213 */ /* 0x000fe20000000000 */
[----:B------:R-:W-:Y:S02]  /*71b0*/  @!P2 IMAD.IADD R10, R10, 0x1, -R3 ;  /* 0x000000010a0aa824 */ /* 0x000fe400078e0a03 */
[----:B------:R-:W-:Y:S01]  /*71c0*/  IMAD.HI.U32 R12, R4, R41, RZ ;  /* 0x00000029040c7227 */ /* 0x000fe200078e00ff */
[----:B------:R-:W-:Y:S02]  /*71d0*/  ISETP.GE.AND P3, PT, R40, RZ, PT ;  /* 0x000000ff2800720c */ /* 0x000fe40003f66270 */
[----:B------:R-:W-:Y:S01]  /*71e0*/  ISETP.GT.U32.AND P2, PT, R3, R10, PT ;  /* 0x0000000a0300720c */ /* 0x000fe20003f44070 */
[----:B------:R-:W-:-:S02]  /*71f0*/  IMAD.MOV R12, RZ, RZ, -R12 ;  /* 0x000000ffff0c7224 */ /* 0x000fc400078e0a0c */
[----:B------:R-:W-:Y:S01]  /*7200*/  IMAD.HI.U32 R16, R4, R11, RZ ;  /* 0x0000000b04107227 */ /* 0x000fe200078e00ff */
[----:B------:R0:W-:Y:S03]  /*7210*/  STL [R1+0x534], R15 ;  /* 0x0005340f01007387 */ /* 0x0001e60000100800 */
[----:B------:R-:W-:Y:S02]  /*7220*/  IMAD.MOV.U32 R40, RZ, RZ, R36 ;  /* 0x000000ffff287224 */ /* 0x000fe400078e0024 */
[----:B------:R-:W-:Y:S02]  /*7230*/  @!P0 IMAD.IADD R17, R17, 0x1, -R3 ;  /* 0x0000000111118824 */ /* 0x000fe400078e0a03 */
[----:B------:R-:W-:Y:S02]  /*7240*/  IMAD R12, R3, R12, R41 ;  /* 0x0000000c030c7224 */ /* 0x000fe400078e0229 */
[----:B------:R-:W-:Y:S01]  /*7250*/  IMAD.MOV.U32 R36, RZ, RZ, R13 ;  /* 0x000000ffff247224 */ /* 0x000fe200078e000d */
[----:B0-----:R-:W-:Y:S01]  /*7260*/  IABS R15, R44 ;  /* 0x0000002c000f7213 */ /* 0x001fe20000000000 */
[----:B------:R-:W-:Y:S01]  /*7270*/  IMAD.MOV R16, RZ, RZ, -R16 ;  /* 0x000000ffff107224 */ /* 0x000fe200078e0a10 */
[----:B------:R-:W-:Y:S01]  /*7280*/  IABS R13, R43 ;  /* 0x0000002b000d7213 */ /* 0x000fe20000000000 */
[----:B------:R-:W-:Y:S01]  /*7290*/  @!P6 IMAD.IADD R9, R9, 0x1, -R3 ;  /* 0x000000010909e824 */ /* 0x000fe200078e0a03 */
[----:B------:R-:W-:Y:S01]  /*72a0*/  ISETP.GE.AND P0, PT, R42, RZ, PT ;  /* 0x000000ff2a00720c */ /* 0x000fe20003f06270 */
[----:B------:R-:W-:Y:S01]  /*72b0*/  @!P5 IMAD.MOV R17, RZ, RZ, -R17 ;  /* 0x000000ffff11d224 */ /* 0x000fe200078e0a11 */
[C---:B------:R-:W-:Y:S01]  /*72c0*/  ISETP.GT.U32.AND P5, PT, R3.reuse, R12, PT ;  /* 0x0000000c0300720c */ /* 0x040fe20003fa4070 */
[C---:B------:R-:W-:Y:S01]  /*72d0*/  IMAD R11, R3.reuse, R16, R11 ;  /* 0x00000010030b7224 */ /* 0x040fe200078e020b */
[----:B------:R-:W-:Y:S01]  /*72e0*/  ISETP.GT.U32.AND P6, PT, R3, R9, PT ;  /* 0x000000090300720c */ /* 0x000fe20003fc4070 */
[----:B------:R-:W-:-:S02]  /*72f0*/  IMAD.MOV.U32 R42, RZ, RZ, R14 ;  /* 0x000000ffff2a7224 */ /* 0x000fc400078e000e */
[----:B------:R-:W-:-:S04]  /*7300*/  IMAD.HI.U32 R16, R4, R15, RZ ;  /* 0x0000000f04107227 */ /* 0x000fc800078e00ff */
[----:B------:R-:W-:-:S04]  /*7310*/  IMAD.HI.U32 R14, R4, R13, RZ ;  /* 0x0000000d040e7227 */ /* 0x000fc800078e00ff */
[----:B------:R-:W-:Y:S02]  /*7320*/  @!P2 IMAD.IADD R10, R10, 0x1, -R3 ;  /* 0x000000010a0aa824 */ /* 0x000fe400078e0a03 */
[----:B------:R-:W-:Y:S02]  /*7330*/  IMAD.MOV R16, RZ, RZ, -R16 ;  /* 0x000000ffff107224 */ /* 0x000fe400078e0a10 */
[----:B------:R-:W-:Y:S02]  /*7340*/  IMAD.MOV R14, RZ, RZ, -R14 ;  /* 0x000000ffff0e7224 */ /* 0x000fe400078e0a0e */
[----:B------:R-:W-:Y:S01]  /*7350*/  @!P4 IMAD.MOV R10, RZ, RZ, -R10 ;  /* 0x000000ffff0ac224 */ /* 0x000fe200078e0a0a */
[C---:B------:R-:W-:Y:S01]  /*7360*/  ISETP.GT.U32.AND P4, PT, R3.reuse, R11, PT ;  /* 0x0000000b0300720c */ /* 0x040fe20003f84070 */
[C---:B------:R-:W-:Y:S02]  /*7370*/  IMAD R15, R3.reuse, R16, R15 ;  /* 0x00000010030f7224 */ /* 0x040fe400078e020f */
[----:B------:R-:W-:-:S02]  /*7380*/  IMAD R13, R3, R14, R13 ;  /* 0x0000000e030d7224 */ /* 0x000fc400078e020d */
[--C-:B------:R-:W-:Y:S01]  /*7390*/  @!P5 IMAD.IADD R12, R12, 0x1, -R3.reuse ;  /* 0x000000010c0cd824 */ /* 0x100fe200078e0a03 */
[----:B------:R-:W-:Y:S01]  /*73a0*/  ISETP.GT.U32.AND P5, PT, R3, R15, PT ;  /* 0x0000000f0300720c */ /* 0x000fe20003fa4070 */
[--C-:B------:R-:W-:Y:S01]  /*73b0*/  @!P6 IMAD.IADD R9, R9, 0x1, -R3.reuse ;  /* 0x000000010909e824 */ /* 0x100fe200078e0a03 */
[----:B------:R-:W-:Y:S01]  /*73c0*/  ISETP.GT.U32.AND P6, PT, R3, R13, PT ;  /* 0x0000000d0300720c */ /* 0x000fe20003fc4070 */
[----:B------:R-:W-:Y:S04]  /*73d0*/  STL [R1+0x528], R17 ;  /* 0x0005281101007387 */ /* 0x000fe80000100800 */
[----:B------:R0:W-:Y:S01]  /*73e0*/  STL [R1+0x524], R10 ;  /* 0x0005240a01007387 */ /* 0x0001e20000100800 */
[----:B------:R-:W-:Y:S02]  /*73f0*/  @!P4 IMAD.IADD R11, R11, 0x1, -R3 ;  /* 0x000000010b0bc824 */ /* 0x000fe400078e0a03 */
[----:B------:R-:W-:Y:S01]  /*7400*/  IMAD.MOV.U32 R41, RZ, RZ, R9 ;  /* 0x000000ffff297224 */ /* 0x000fe200078e0009 */
[----:B0-----:R-:W-:-:S03]  /*7410*/  IABS R10, R46 ;  /* 0x0000002e000a7213 */ /* 0x001fc60000000000 */
[----:B------:R-:W-:Y:S02]  /*7420*/  @!P3 IMAD.MOV R41, RZ, RZ, -R41 ;  /* 0x000000ffff29b224 */ /* 0x000fe400078e0a29 */
[C---:B------:R-:W-:Y:S01]  /*7430*/  IMAD.HI.U32 R17, R4.reuse, R10, RZ ;  /* 0x0000000a04117227 */ /* 0x040fe200078e00ff */
[----:B------:R-:W-:Y:S02]  /*7440*/  IABS R16, R47 ;  /* 0x0000002f00107213 */ /* 0x000fe40000000000 */
[----:B------:R-:W-:Y:S01]  /*7450*/  ISETP.GT.U32.AND P3, PT, R3, R11, PT ;  /* 0x0000000b0300720c */ /* 0x000fe20003f64070 */
[----:B------:R-:W-:Y:S02]  /*7460*/  @!P5 IMAD.IADD R15, R15, 0x1, -R3 ;  /* 0x000000010f0fd824 */ /* 0x000fe400078e0a03 */
[----:B------:R-:W-:Y:S02]  /*7470*/  IMAD.MOV R17, RZ, RZ, -R17 ;  /* 0x000000ffff117224 */ /* 0x000fe400078e0a11 */
[----:B------:R-:W-:Y:S01]  /*7480*/  @!P6 IMAD.IADD R13, R13, 0x1, -R3 ;  /* 0x000000010d0de824 */ /* 0x000fe200078e0a03 */
[C---:B------:R-:W-:Y:S01]  /*7490*/  ISETP.GT.U32.AND P4, PT, R3.reuse, R12, PT ;  /* 0x0000000c0300720c */ /* 0x040fe20003f84070 */
[C---:B------:R-:W-:Y:S01]  /*74a0*/  IMAD R10, R3.reuse, R17, R10 ;  /* 0x00000011030a7224 */ /* 0x040fe200078e020a */
[C---:B------:R-:W-:Y:S01]  /*74b0*/  ISETP.GT.U32.AND P5, PT, R3.reuse, R15, PT ;  /* 0x0000000f0300720c */ /* 0x040fe20003fa4070 */
[----:B------:R-:W-:Y:S01]  /*74c0*/  IMAD.HI.U32 R17, R4, R16, RZ ;  /* 0x0000001004117227 */ /* 0x000fe200078e00ff */
[----:B------:R-:W-:-:S02]  /*74d0*/  ISETP.GT.U32.AND P6, PT, R3, R13, PT ;  /* 0x0000000d0300720c */ /* 0x000fc40003fc4070 */
[----:B------:R-:W-:Y:S01]  /*74e0*/  ISETP.GE.AND P2, PT, R43, RZ, PT ;  /* 0x000000ff2b00720c */ /* 0x000fe20003f46270 */
[----:B------:R-:W-:Y:S01]  /*74f0*/  IMAD.MOV.U32 R43, RZ, RZ, R40 ;  /* 0x000000ffff2b7224 */ /* 0x000fe200078e0028 */
[----:B------:R-:W-:Y:S01]  /*7500*/  IABS R14, R45 ;  /* 0x0000002d000e7213 */ /* 0x000fe20000000000 */
[----:B------:R-:W-:Y:S02]  /*7510*/  IMAD.MOV R17, RZ, RZ, -R17 ;  /* 0x000000ffff117224 */ /* 0x000fe400078e0a11 */
[--C-:B------:R-:W-:Y:S01]  /*7520*/  @!P3 IMAD.IADD R11, R11, 0x1, -R3.reuse ;  /* 0x000000010b0bb824 */ /* 0x100fe200078e0a03 */
[C---:B------:R-:W-:Y:S01]  /*7530*/  ISETP.GT.U32.AND P3, PT, R3.reuse, R10, PT ;  /* 0x0000000a0300720c */ /* 0x040fe20003f64070 */
[----:B------:R-:W-:Y:S02]  /*7540*/  IMAD R16, R3, R17, R16 ;  /* 0x0000001103107224 */ /* 0x000fe400078e0210 */
[--C-:B------:R-:W-:Y:S01]  /*7550*/  @!P4 IMAD.IADD R12, R12, 0x1, -R3.reuse ;  /* 0x000000010c0cc824 */ /* 0x100fe200078e0a03 */
[----:B------:R0:W-:Y:S01]  /*7560*/  STL [R1+0x51c], R41 ;  /* 0x00051c2901007387 */ /* 0x0001e20000100800 */
[--C-:B------:R-:W-:Y:S01]  /*7570*/  @!P5 IMAD.IADD R15, R15, 0x1, -R3.reuse ;  /* 0x000000010f0fd824 */ /* 0x100fe200078e0a03 */
[----:B------:R-:W-:Y:S01]  /*7580*/  IABS R9, R48 ;  /* 0x0000003000097213 */ /* 0x000fe20000000000 */
[----:B------:R-:W-:Y:S01]  /*7590*/  @!P6 IMAD.IADD R13, R13, 0x1, -R3 ;  /* 0x000000010d0de824 */ /* 0x000fe200078e0a03 */
[----:B------:R-:W-:-:S02]  /*75a0*/  ISETP.GT.U32.AND P5, PT, R3, R16, PT ;  /* 0x000000100300720c */ /* 0x000fc40003fa4070 */
[----:B------:R-:W-:Y:S01]  /*75b0*/  ISETP.GE.AND P6, PT, R44, RZ, PT ;  /* 0x000000ff2c00720c */ /* 0x000fe20003fc6270 */
[----:B------:R-:W-:Y:S02]  /*75c0*/  IMAD.MOV.U32 R44, RZ, RZ, R12 ;  /* 0x000000ffff2c7224 */ /* 0x000fe400078e000c */
[----:B0-----:R-:W-:Y:S02]  /*75d0*/  IMAD.MOV.U32 R41, RZ, RZ, R43 ;  /* 0x000000ffff297224 */ /* 0x001fe400078e002b */
[----:B------:R-:W-:Y:S02]  /*75e0*/  IMAD.MOV.U32 R43, RZ, RZ, R42 ;  /* 0x000000ffff2b7224 */ /* 0x000fe400078e002a */
[----:B------:R-:W-:Y:S02]  /*75f0*/  IMAD.MOV.U32 R42, RZ, RZ, R20 ;  /* 0x000000ffff2a7224 */ /* 0x000fe400078e0014 */
[----:B------:R-:W-:Y:S02]  /*7600*/  IMAD.MOV.U32 R20, RZ, RZ, R19 ;  /* 0x000000ffff147224 */ /* 0x000fe400078e0013 */
[----:B------:R-:W-:-:S04]  /*7610*/  IMAD.HI.U32 R19, R4, R9, RZ ;  /* 0x0000000904137227 */ /* 0x000fc800078e00ff */
[----:B------:R-:W-:Y:S02]  /*7620*/  @!P1 IMAD.MOV R44, RZ, RZ, -R44 ;  /* 0x000000ffff2c9224 */ /* 0x000fe400078e0a2c */
[----:B------:R-:W-:Y:S01]  /*7630*/  @!P0 IMAD.MOV R11, RZ, RZ, -R11 ;  /* 0x000000ffff0b8224 */ /* 0x000fe200078e0a0b */
[----:B------:R-:W-:Y:S01]  /*7640*/  IABS R17, R49 ;  /* 0x0000003100117213 */ /* 0x000fe20000000000 */
[----:B------:R-:W-:Y:S02]  /*7650*/  IMAD.MOV R19, RZ, RZ, -R19 ;  /* 0x000000ffff137224 */ /* 0x000fe400078e0a13 */
[----:B------:R-:W-:Y:S01]  /*7660*/  @!P3 IMAD.IADD R10, R10, 0x1, -R3 ;  /* 0x000000010a0ab824 */ /* 0x000fe200078e0a03 */
[----:B------:R-:W-:Y:S01]  /*7670*/  STL [R1+0x510], R44 ;  /* 0x0005102c01007387 */ /* 0x000fe20000100800 */
[C---:B------:R-:W-:Y:S02]  /*7680*/  IMAD R19, R3.reuse, R19, R9 ;  /* 0x0000001303137224 */ /* 0x040fe400078e0209 */
[----:B------:R-:W-:Y:S01]  /*7690*/  @!P5 IMAD.IADD R16, R16, 0x1, -R3 ;  /* 0x000000011010d824 */ /* 0x000fe200078e0a03 */
[----:B------:R0:W-:Y:S01]  /*76a0*/  STL [R1+0x50c], R11 ;  /* 0x00050c0b01007387 */ /* 0x0001e20000100800 */
[----:B------:R-:W-:Y:S01]  /*76b0*/  ISETP.GT.U32.AND P5, PT, R3, R10, PT ;  /* 0x0000000a0300720c */ /* 0x000fe20003fa4070 */
[----:B------:R-:W-:-:S04]  /*76c0*/  IMAD.HI.U32 R9, R4, R17, RZ ;  /* 0x0000001104097227 */ /* 0x000fc800078e00ff */
[----:B0-----:R-:W-:Y:S02]  /*76d0*/  IMAD.MOV.U32 R11, RZ, RZ, R15 ;  /* 0x000000ffff0b7224 */ /* 0x001fe400078e000f */
[----:B------:R-:W-:Y:S02]  /*76e0*/  IMAD.MOV R9, RZ, RZ, -R9 ;  /* 0x000000ffff097224 */ /* 0x000fe400078e0a09 */
[----:B------:R-:W-:Y:S01]  /*76f0*/  @!P6 IMAD.MOV R11, RZ, RZ, -R11 ;  /* 0x000000ffff0be224 */ /* 0x000fe200078e0a0b */
[C---:B------:R-:W-:Y:S01]  /*7700*/  ISETP.GT.U32.AND P6, PT, R3.reuse, R19, PT ;  /* 0x000000130300720c */ /* 0x040fe20003fc4070 */
[----:B------:R-:W-:Y:S02]  /*7710*/  IMAD R9, R3, R9, R17 ;  /* 0x0000000903097224 */ /* 0x000fe400078e0211 */
[----:B------:R-:W-:-:S03]  /*7720*/  @!P5 IMAD.IADD R10, R10, 0x1, -R3 ;  /* 0x000000010a0ad824 */ /* 0x000fc600078e0a03 */
[----:B------:R-:W-:Y:S02]  /*7730*/  ISETP.GT.U32.AND P5, PT, R3, R9, PT ;  /* 0x000000090300720c */ /* 0x000fe40003fa4070 */
[----:B------:R-:W-:-:S05]  /*7740*/  ISETP.GE.AND P3, PT, R46, RZ, PT ;  /* 0x000000ff2e00720c */ /* 0x000fca0003f66270 */
[----:B------:R-:W-:-:S06]  /*7750*/  @!P6 IMAD.IADD R19, R19, 0x1, -R3 ;  /* 0x000000011313e824 */ /* 0x000fcc00078e0a03 */
[----:B------:R-:W-:Y:S02]  /*7760*/  @!P5 IMAD.IADD R9, R9, 0x1, -R3 ;  /* 0x000000010909d824 */ /* 0x000fe400078e0a03 */
[----:B------:R-:W-:Y:S02]  /*7770*/  @!P2 IMAD.MOV R13, RZ, RZ, -R13 ;  /* 0x000000ffff0da224 */ /* 0x000fe400078e0a0d */
[----:B------:R-:W-:-:S03]  /*7780*/  @!P3 IMAD.MOV R10, RZ, RZ, -R10 ;  /* 0x000000ffff0ab224 */ /* 0x000fc600078e0a0a */
[----:B------:R-:W-:Y:S04]  /*7790*/  STL [R1+0x508], R13 ;  /* 0x0005080d01007387 */ /* 0x000fe80000100800 */
[----:B------:R0:W-:Y:S01]  /*77a0*/  STL [R1+0x504], R11 ;  /* 0x0005040b01007387 */ /* 0x0001e20000100800 */
[C---:B------:R-:W-:Y:S02]  /*77b0*/  ISETP.GT.U32.AND P5, PT, R3.reuse, R19, PT ;  /* 0x000000130300720c */ /* 0x040fe40003fa4070 */
[----:B0-----:R-:W-:Y:S02]  /*77c0*/  IABS R11, R51 ;  /* 0x00000033000b7213 */ /* 0x001fe40000000000 */
[----:B------:R-:W-:Y:S02]  /*77d0*/  ISETP.GT.U32.AND P0, PT, R3, R16, PT ;  /* 0x000000100300720c */ /* 0x000fe40003f04070 */
[----:B------:R-:W-:Y:S01]  /*77e0*/  IABS R13, R53 ;  /* 0x00000035000d7213 */ /* 0x000fe20000000000 */
[----:B---3--:R-:W-:-:S02]  /*77f0*/  IMAD.MOV.U32 R40, RZ, RZ, R39 ;  /* 0x000000ffff287224 */ /* 0x008fc400078e0027 */
[----:B--2---:R-:W-:Y:S02]  /*7800*/  IMAD.MOV.U32 R39, RZ, RZ, R37 ;  /* 0x000000ffff277224 */ /* 0x004fe400078e0025 */
[----:B------:R-:W-:Y:S02]  /*7810*/  IMAD.MOV.U32 R37, RZ, RZ, R21 ;  /* 0x000000ffff257224 */ /* 0x000fe400078e0015 */
[----:B------:R-:W-:Y:S02]  /*7820*/  IMAD.MOV.U32 R21, RZ, RZ, R18 ;  /* 0x000000ffff157224 */ /* 0x000fe400078e0012 */
[----:B------:R-:W-:-:S04]  /*7830*/  IMAD.HI.U32 R18, R4, R14, RZ ;  /* 0x0000000e04127227 */ /* 0x000fc800078e00ff */
[----:B------:R-:W-:-:S04]  /*7840*/  IMAD.MOV R18, RZ, RZ, -R18 ;  /* 0x000000ffff127224 */ /* 0x000fc800078e0a12 */
[----:B------:R-:W-:-:S05]  /*7850*/  IMAD R14, R3, R18, R14 ;  /* 0x00000012030e7224 */ /* 0x000fca00078e020e */
[----:B------:R-:W-:Y:S02]  /*7860*/  ISETP.GT.U32.AND P4, PT, R3, R14, PT ;  /* 0x0000000e0300720c */ /* 0x000fe40003f84070 */
[----:B------:R-:W-:-:S05]  /*7870*/  IABS R18, R50 ;  /* 0x0000003200127213 */ /* 0x000fca0000000000 */
[----:B------:R-:W-:-:S04]  /*7880*/  IMAD.HI.U32 R12, R4, R18, RZ ;  /* 0x00000012040c7227 */ /* 0x000fc800078e00ff */
[----:B------:R-:W-:Y:S02]  /*7890*/  IMAD.MOV R12, RZ, RZ, -R12 ;  /* 0x000000ffff0c7224 */ /* 0x000fe400078e0a0c */
[----:B------:R-:W-:Y:S02]  /*78a0*/  @!P4 IMAD.IADD R14, R14, 0x1, -R3 ;  /* 0x000000010e0ec824 */ /* 0x000fe400078e0a03 */
[----:B------:R-:W-:-:S03]  /*78b0*/  IMAD R18, R3, R12, R18 ;  /* 0x0000000c03127224 */ /* 0x000fc600078e0212 */
[C---:B------:R-:W-:Y:S02]  /*78c0*/  ISETP.GT.U32.AND P1, PT, R3.reuse, R14, PT ;  /* 0x0000000e0300720c */ /* 0x040fe40003f24070 */
[----:B------:R-:W-:Y:S02]  /*78d0*/  ISETP.GT.U32.AND P6, PT, R3, R18, PT ;  /* 0x000000120300720c */ /* 0x000fe40003fc4070 */
[----:B------:R-:W-:Y:S02]  /*78e0*/  ISETP.GE.AND P4, PT, R45, RZ, PT ;  /* 0x000000ff2d00720c */ /* 0x000fe40003f86270 */
[----:B------:R-:W-:-:S07]  /*78f0*/  IABS R12, R52 ;  /* 0x00000034000c7213 */ /* 0x000fce0000000000 */
[--C-:B------:R-:W-:Y:S02]  /*7900*/  @!P1 IMAD.IADD R14, R14, 0x1, -R3.reuse ;  /* 0x000000010e0e9824 */ /* 0x100fe400078e0a03 */
[----:B------:R-:W-:Y:S02]  /*7910*/  @!P6 IMAD.IADD R18, R18, 0x1, -R3 ;  /* 0x000000011212e824 */ /* 0x000fe400078e0a03 */
[----:B------:R-:W-:Y:S01]  /*7920*/  IMAD.MOV.U32 R44, RZ, RZ, R14 ;  /* 0x000000ffff2c7224 */ /* 0x000fe200078e000e */
[----:B------:R-:W-:Y:S01]  /*7930*/  ISETP.GT.U32.AND P6, PT, R3, R9, PT ;  /* 0x000000090300720c */ /* 0x000fe20003fc4070 */
[----:B------:R-:W-:-:S04]  /*7940*/  IMAD.HI.U32 R15, R4, R12, RZ ;  /* 0x0000000c040f7227 */ /* 0x000fc800078e00ff */
[----:B------:R-:W-:Y:S02]  /*7950*/  @!P4 IMAD.MOV R44, RZ, RZ, -R44 ;  /* 0x000000ffff2cc224 */ /* 0x000fe400078e0a2c */
[----:B------:R-:W-:-:S03]  /*7960*/  IMAD.MOV R15, RZ, RZ, -R15 ;  /* 0x000000ffff0f7224 */ /* 0x000fc600078e0a0f */
[----:B------:R-:W-:Y:S04]  /*7970*/  STL [R1+0x4fc], R44 ;  /* 0x0004fc2c01007387 */ /* 0x000fe80000100800 */
[----:B------:R0:W-:Y:S01]  /*7980*/  STL [R1+0x4f8], R10 ;  /* 0x0004f80a01007387 */ /* 0x0001e20000100800 */
[----:B------:R-:W-:Y:S02]  /*7990*/  @!P6 IMAD.IADD R9, R9, 0x1, -R3 ;  /* 0x000000010909e824 */ /* 0x000fe400078e0a03 */
[----:B------:R-:W-:-:S04]  /*79a0*/  IMAD.HI.U32 R14, R4, R11, RZ ;  /* 0x0000000b040e7227 */ /* 0x000fc800078e00ff */
[----:B0-----:R-:W-:-:S05]  /*79b0*/  IMAD R10, R3, R15, R12 ;  /* 0x0000000f030a7224 */ /* 0x001fca00078e020c */
[----:B------:R-:W-:Y:S01]  /*79c0*/  ISETP.GT.U32.AND P6, PT, R3, R10, PT ;  /* 0x0000000a0300720c */ /* 0x000fe20003fc4070 */
[----:B------:R-:W-:Y:S01]  /*79d0*/  IMAD.MOV R14, RZ, RZ, -R14 ;  /* 0x000000ffff0e7224 */ /* 0x000fe200078e0a0e */
[----:B------:R-:W-:Y:S01]  /*79e0*/  ISETP.GE.AND P2, PT, R47, RZ, PT ;  /* 0x000000ff2f00720c */ /* 0x000fe20003f46270 */
[----:B------:R-:W-:Y:S01]  /*79f0*/  @!P5 IMAD.IADD R19, R19, 0x1, -R3 ;  /* 0x000000011313d824 */ /* 0x000fe200078e0a03 */
[----:B------:R-:W-:Y:S01]  /*7a00*/  ISETP.GE.AND P1, PT, R48, RZ, PT ;  /* 0x000000ff3000720c */ /* 0x000fe20003f26270 */
[C---:B------:R-:W-:Y:S02]  /*7a10*/  IMAD R11, R3.reuse, R14, R11 ;  /* 0x0000000e030b7224 */ /* 0x040fe400078e020b */
[----:B------:R-:W-:Y:S01]  /*7a20*/  IMAD.HI.U32 R14, R4, R13, RZ ;  /* 0x0000000d040e7227 */ /* 0x000fe200078e00ff */
[----:B------:R-:W-:-:S03]  /*7a30*/  ISETP.GT.U32.AND P3, PT, R3, R18, PT ;  /* 0x000000120300720c */ /* 0x000fc60003f64070 */
[----:B------:R-:W-:Y:S01]  /*7a40*/  IMAD.MOV.U32 R17, RZ, RZ, R19 ;  /* 0x000000ffff117224 */ /* 0x000fe200078e0013 */
[----:B------:R-:W-:Y:S01]  /*7a50*/  IABS R19, R54 ;  /* 0x0000003600137213 */ /* 0x000fe20000000000 */
[--C-:B------:R-:W-:Y:S02]  /*7a60*/  @!P6 IMAD.IADD R10, R10, 0x1, -R3.reuse ;  /* 0x000000010a0ae824 */ /* 0x100fe400078e0a03 */
[----:B------:R-:W-:Y:S02]  /*7a70*/  IMAD.MOV R14, RZ, RZ, -R14 ;  /* 0x000000ffff0e7224 */ /* 0x000fe400078e0a0e */
[----:B------:R-:W-:Y:S01]  /*7a80*/  @!P0 IMAD.IADD R16, R16, 0x1, -R3 ;  /* 0x0000000110108824 */ /* 0x000fe200078e0a03 */
[C---:B------:R-:W-:Y:S01]  /*7a90*/  ISETP.GT.U32.AND P6, PT, R3.reuse, R10, PT ;  /* 0x0000000a0300720c */ /* 0x040fe20003fc4070 */
[----:B------:R-:W-:Y:S02]  /*7aa0*/  IMAD R12, R3, R14, R13 ;  /* 0x0000000e030c7224 */ /* 0x000fe400078e020d */
[----:B------:R-:W-:-:S04]  /*7ab0*/  IMAD.HI.U32 R14, R4, R19, RZ ;  /* 0x00000013040e7227 */ /* 0x000fc800078e00ff */
[----:B------:R-:W-:Y:S02]  /*7ac0*/  @!P2 IMAD.MOV R16, RZ, RZ, -R16 ;  /* 0x000000ffff10a224 */ /* 0x000fe400078e0a10 */
[----:B------:R-:W-:Y:S02]  /*7ad0*/  @!P1 IMAD.MOV R17, RZ, RZ, -R17 ;  /* 0x000000ffff119224 */ /* 0x000fe400078e0a11 */
[----:B------:R-:W-:Y:S01]  /*7ae0*/  IMAD.MOV R14, RZ, RZ, -R14 ;  /* 0x000000ffff0e7224 */ /* 0x000fe200078e0a0e */
[----:B------:R-:W-:Y:S01]  /*7af0*/  STL [R1+0x4f4], R16 ;  /* 0x0004f41001007387 */ /* 0x000fe20000100800 */
[----:B------:R-:W-:Y:S01]  /*7b00*/  @!P3 IMAD.IADD R18, R18, 0x1, -R3 ;  /* 0x000000011212b824 */ /* 0x000fe200078e0a03 */
[C---:B------:R-:W-:Y:S01]  /*7b10*/  ISETP.GT.U32.AND P3, PT, R3.reuse, R12, PT ;  /* 0x0000000c0300720c */ /* 0x040fe20003f64070 */
[----:B------:R-:W-:Y:S01]  /*7b20*/  IMAD R19, R3, R14, R19 ;  /* 0x0000000e03137224 */ /* 0x000fe200078e0213 */
[----:B------:R0:W-:Y:S01]  /*7b30*/  STL [R1+0x4ec], R17 ;  /* 0x0004ec1101007387 */ /* 0x0001e20000100800 */
[----:B------:R-:W-:-:S03]  /*7b40*/  @!P6 IMAD.IADD R10, R10, 0x1, -R3 ;  /* 0x000000010a0ae824 */ /* 0x000fc600078e0a03 */
[----:B------:R-:W-:Y:S02]  /*7b50*/  ISETP.GT.U32.AND P6, PT, R3, R19, PT ;  /* 0x000000130300720c */ /* 0x000fe40003fc4070 */
[----:B0-----:R-:W-:Y:S02]  /*7b60*/  IABS R17, R56 ;  /* 0x0000003800117213 */ /* 0x001fe40000000000 */
[----:B------:R-:W-:-:S03]  /*7b70*/  IABS R16, R55 ;  /* 0x0000003700107213 */ /* 0x000fc60000000000 */
[----:B------:R-:W-:Y:S01]  /*7b80*/  IMAD.HI.U32 R14, R4, R17, RZ ;  /* 0x00000011040e7227 */ /* 0x000fe200078e00ff */
[----:B------:R-:W-:-:S03]  /*7b90*/  ISETP.GE.AND P0, PT, R49, RZ, PT ;  /* 0x000000ff3100720c */ /* 0x000fc60003f06270 */
[----:B------:R-:W-:Y:S02]  /*7ba0*/  IMAD.MOV R14, RZ, RZ, -R14 ;  /* 0x000000ffff0e7224 */ /* 0x000fe400078e0a0e */
[----:B------:R-:W-:-:S04]  /*7bb0*/  IMAD.HI.U32 R13, R4, R16, RZ ;  /* 0x00000010040d7227 */ /* 0x000fc800078e00ff */
[----:B------:R-:W-:Y:S01]  /*7bc0*/  IMAD.MOV.U32 R44, RZ, RZ, R21 ;  /* 0x000000ffff2c7224 */ /* 0x000fe200078e0015 */
[----:B------:R-:W-:Y:S01]  /*7bd0*/  IABS R21, R58 ;  /* 0x0000003a00157213 */ /* 0x000fe20000000000 */
[----:B------:R-:W-:Y:S02]  /*7be0*/  @!P3 IMAD.IADD R12, R12, 0x1, -R3 ;  /* 0x000000010c0cb824 */ /* 0x000fe400078e0a03 */
[C---:B------:R-:W-:Y:S02]  /*7bf0*/  IMAD R17, R3.reuse, R14, R17 ;  /* 0x0000000e03117224 */ /* 0x040fe400078e0211 */
[----:B------:R-:W-:Y:S01]  /*7c00*/  IMAD.MOV R15, RZ, RZ, -R13 ;  /* 0x000000ffff0f7224 */ /* 0x000fe200078e0a0d */
[----:B------:R-:W-:Y:S01]  /*7c10*/  ISETP.GT.U32.AND P5, PT, R3, R11, PT ;  /* 0x0000000b0300720c */ /* 0x000fe20003fa4070 */
[----:B------:R-:W-:Y:S01]  /*7c20*/  @!P6 IMAD.IADD R19, R19, 0x1, -R3 ;  /* 0x000000011313e824 */ /* 0x000fe200078e0a03 */
[C---:B------:R-:W-:Y:S01]  /*7c30*/  ISETP.GT.U32.AND P3, PT, R3.reuse, R12, PT ;  /* 0x0000000c0300720c */ /* 0x040fe20003f64070 */
[C---:B------:R-:W-:Y:S01]  /*7c40*/  IMAD R16, R3.reuse, R15, R16 ;  /* 0x0000000f03107224 */ /* 0x040fe200078e0210 */
[----:B------:R-:W-:Y:S01]  /*7c50*/  ISETP.GT.U32.AND P6, PT, R3, R17, PT ;  /* 0x000000110300720c */ /* 0x000fe20003fc4070 */
[----:B------:R-:W-:-:S04]  /*7c60*/  IMAD.HI.U32 R15, R4, R21, RZ ;  /* 0x00000015040f7227 */ /* 0x000fc800078e00ff */
[----:B------:R-:W-:Y:S02]  /*7c70*/  @!P0 IMAD.MOV R9, RZ, RZ, -R9 ;  /* 0x000000ffff098224 */ /* 0x000fe400078e0a09 */
[----:B------:R-:W-:Y:S01]  /*7c80*/  IMAD.MOV R15, RZ, RZ, -R15 ;  /* 0x000000ffff0f7224 */ /* 0x000fe200078e0a0f */
[----:B------:R-:W-:Y:S02]  /*7c90*/  ISETP.GE.AND P4, PT, R50, RZ, PT ;  /* 0x000000ff3200720c */ /* 0x000fe40003f86270 */
[----:B------:R0:W-:Y:S01]  /*7ca0*/  STL [R1+0x4e8], R9 ;  /* 0x0004e80901007387 */ /* 0x0001e20000100800 */
[----:B------:R-:W-:Y:S02]  /*7cb0*/  IMAD R21, R3, R15, R21 ;  /* 0x0000000f03157224 */ /* 0x000fe400078e0215 */
[--C-:B------:R-:W-:Y:S02]  /*7cc0*/  @!P5 IMAD.IADD R11, R11, 0x1, -R3.reuse ;  /* 0x000000010b0bd824 */ /* 0x100fe400078e0a03 */
[--C-:B------:R-:W-:Y:S01]  /*7cd0*/  @!P3 IMAD.IADD R12, R12, 0x1, -R3.reuse ;  /* 0x000000010c0cb824 */ /* 0x100fe200078e0a03 */
[----:B------:R-:W-:Y:S01]  /*7ce0*/  ISETP.GT.U32.AND P3, PT, R3, R16, PT ;  /* 0x000000100300720c */ /* 0x000fe20003f64070 */
[----:B------:R-:W-:Y:S01]  /*7cf0*/  @!P6 IMAD.IADD R17, R17, 0x1, -R3 ;  /* 0x000000011111e824 */ /* 0x000fe200078e0a03 */
[----:B0-----:R-:W-:-:S02]  /*7d00*/  IABS R9, R57 ;  /* 0x0000003900097213 */ /* 0x001fc40000000000 */
[----:B------:R-:W-:-:S03]  /*7d10*/  ISETP.GT.U32.AND P6, PT, R3, R21, PT ;  /* 0x000000150300720c */ /* 0x000fc60003fc4070 */
[----:B------:R-:W-:Y:S01]  /*7d20*/  IMAD.HI.U32 R13, R4, R9, RZ ;  /* 0x00000009040d7227 */ /* 0x000fe200078e00ff */
[C---:B------:R-:W-:Y:S02]  /*7d30*/  ISETP.GT.U32.AND P5, PT, R3.reuse, R11, PT ;  /* 0x0000000b0300720c */ /* 0x040fe40003fa4070 */
[----:B------:R-:W-:Y:S01]  /*7d40*/  IABS R14, R59 ;  /* 0x0000003b000e7213 */ /* 0x000fe20000000000 */
[----:B------:R-:W-:Y:S02]  /*7d50*/  IMAD.MOV R13, RZ, RZ, -R13 ;  /* 0x000000ffff0d7224 */ /* 0x000fe400078e0a0d */
[----:B------:R-:W-:Y:S02]  /*7d60*/  IMAD.MOV.U32 R47, RZ, RZ, R28 ;  /* 0x000000ffff2f7224 */ /* 0x000fe400078e001c */
[----:B------:R-:W-:Y:S02]  /*7d70*/  IMAD.MOV.U32 R28, RZ, RZ, R26 ;  /* 0x000000ffff1c7224 */ /* 0x000fe400078e001a */
[----:B------:R-:W-:Y:S01]  /*7d80*/  @!P4 IMAD.MOV R18, RZ, RZ, -R18 ;  /* 0x000000ffff12c224 */ /* 0x000fe200078e0a12 */
[----:B------:R-:W-:Y:S01]  /*7d90*/  ISETP.GT.U32.AND P4, PT, R3, R19, PT ;  /* 0x000000130300720c */ /* 0x000fe20003f84070 */
[----:B------:R-:W-:-:S02]  /*7da0*/  IMAD.MOV.U32 R26, RZ, RZ, R22 ;  /* 0x000000ffff1a7224 */ /* 0x000fc400078e0016 */
[----:B------:R-:W-:Y:S02]  /*7db0*/  IMAD R9, R3, R13, R9 ;  /* 0x0000000d03097224 */ /* 0x000fe400078e0209 */
[----:B------:R-:W-:Y:S01]  /*7dc0*/  IMAD.HI.U32 R22, R4, R14, RZ ;  /* 0x0000000e04167227 */ /* 0x000fe200078e00ff */
[----:B------:R-:W-:Y:S02]  /*7dd0*/  ISETP.GE.AND P2, PT, R51, RZ, PT ;  /* 0x000000ff3300720c */ /* 0x000fe40003f46270 */
[----:B------:R-:W-:Y:S01]  /*7de0*/  ISETP.GE.AND P1, PT, R52, RZ, PT ;  /* 0x000000ff3400720c */ /* 0x000fe20003f26270 */
[--C-:B------:R-:W-:Y:S01]  /*7df0*/  @!P3 IMAD.IADD R16, R16, 0x1, -R3.reuse ;  /* 0x000000011010b824 */ /* 0x100fe200078e0a03 */
[----:B------:R-:W-:Y:S01]  /*7e00*/  ISETP.GE.AND P0, PT, R53, RZ, PT ;  /* 0x000000ff3500720c */ /* 0x000fe20003f06270 */
[----:B------:R-:W-:Y:S01]  /*7e10*/  IMAD.MOV R22, RZ, RZ, -R22 ;  /* 0x000000ffff167224 */ /* 0x000fe200078e0a16 */
[----:B------:R-:W-:Y:S01]  /*7e20*/  ISETP.GT.U32.AND P3, PT, R3, R9, PT ;  /* 0x000000090300720c */ /* 0x000fe20003f64070 */
[----:B------:R-:W-:Y:S01]  /*7e30*/  @!P6 IMAD.IADD R21, R21, 0x1, -R3 ;  /* 0x000000011515e824 */ /* 0x000fe200078e0a03 */
[----:B------:R-:W-:Y:S01]  /*7e40*/  IABS R15, R62 ;  /* 0x0000003e000f7213 */ /* 0x000fe20000000000 */
[----:B------:R-:W-:-:S02]  /*7e50*/  IMAD.MOV.U32 R46, RZ, RZ, R41 ;  /* 0x000000ffff2e7224 */ /* 0x000fc400078e0029 */
[----:B------:R-:W-:Y:S01]  /*7e60*/  @!P5 IMAD.IADD R11, R11, 0x1, -R3 ;  /* 0x000000010b0bd824 */ /* 0x000fe200078e0a03 */
[C---:B------:R-:W-:Y:S01]  /*7e70*/  ISETP.GT.U32.AND P6, PT, R3.reuse, R21, PT ;  /* 0x000000150300720c */ /* 0x040fe20003fc4070 */
[----:B------:R-:W-:Y:S02]  /*7e80*/  IMAD.MOV.U32 R41, RZ, RZ, R39 ;  /* 0x000000ffff297224 */ /* 0x000fe400078e0027 */
[----:B------:R-:W-:Y:S02]  /*7e90*/  IMAD R14, R3, R22, R14 ;  /* 0x00000016030e7224 */ /* 0x000fe400078e020e */
[----:B------:R-:W-:Y:S02]  /*7ea0*/  IMAD.MOV.U32 R39, RZ, RZ, R25 ;  /* 0x000000ffff277224 */ /* 0x000fe400078e0019 */
[----:B------:R-:W-:Y:S01]  /*7eb0*/  IMAD.HI.U32 R25, R4, R15, RZ ;  /* 0x0000000f04197227 */ /* 0x000fe200078e00ff */
[----:B------:R-:W-:-:S03]  /*7ec0*/  IABS R13, R60 ;  /* 0x0000003c000d7213 */ /* 0x000fc60000000000 */
[----:B------:R-:W-:Y:S02]  /*7ed0*/  IMAD.MOV.U32 R50, RZ, RZ, R11 ;  /* 0x000000ffff327224 */ /* 0x000fe400078e000b */
[----:B------:R-:W-:Y:S01]  /*7ee0*/  IMAD.MOV.U32 R45, RZ, RZ, R20 ;  /* 0x000000ffff2d7224 */ /* 0x000fe200078e0014 */
[----:B------:R-:W-:Y:S01]  /*7ef0*/  IABS R20, R61 ;  /* 0x0000003d00147213 */ /* 0x000fe20000000000 */
[----:B------:R-:W-:Y:S01]  /*7f00*/  @!P4 IMAD.IADD R19, R19, 0x1, -R3 ;  /* 0x000000011313c824 */ /* 0x000fe200078e0a03 */
[----:B------:R-:W-:Y:S01]  /*7f10*/  ISETP.GT.U32.AND P4, PT, R3, R14, PT ;  /* 0x0000000e0300720c */ /* 0x000fe20003f84070 */
[----:B------:R-:W-:Y:S02]  /*7f20*/  IMAD.MOV.U32 R11, RZ, RZ, R12 ;  /* 0x000000ffff0b7224 */ /* 0x000fe400078e000c */
[----:B------:R-:W-:Y:S02]  /*7f30*/  IMAD.MOV R25, RZ, RZ, -R25 ;  /* 0x000000ffff197224 */ /* 0x000fe400078e0a19 */
[----:B------:R-:W-:-:S02]  /*7f40*/  IMAD.MOV.U32 R48, RZ, RZ, R43 ;  /* 0x000000ffff307224 */ /* 0x000fc400078e002b */
[----:B------:R-:W-:Y:S01]  /*7f50*/  @!P2 IMAD.MOV R50, RZ, RZ, -R50 ;  /* 0x000000ffff32a224 */ /* 0x000fe200078e0a32 */
[C---:B------:R-:W-:Y:S01]  /*7f60*/  ISETP.GT.U32.AND P2, PT, R3.reuse, R16, PT ;  /* 0x000000100300720c */ /* 0x040fe20003f44070 */
[----:B------:R-:W-:Y:S02]  /*7f70*/  IMAD.MOV.U32 R43, RZ, RZ, R36 ;  /* 0x000000ffff2b7224 */ /* 0x000fe400078e0024 */
[----:B------:R-:W-:Y:S02]  /*7f80*/  IMAD.MOV.U32 R49, RZ, RZ, R24 ;  /* 0x000000ffff317224 */ /* 0x000fe400078e0018 */
[----:B------:R-:W-:Y:S01]  /*7f90*/  @!P1 IMAD.MOV R10, RZ, RZ, -R10 ;  /* 0x000000ffff0a9224 */ /* 0x000fe200078e0a0a */
[----:B------:R-:W-:Y:S01]  /*7fa0*/  ISETP.GT.U32.AND P1, PT, R3, R17, PT ;  /* 0x000000110300720c */ /* 0x000fe20003f24070 */
[----:B------:R-:W-:Y:S02]  /*7fb0*/  IMAD.MOV.U32 R36, RZ, RZ, R23 ;  /* 0x000000ffff247224 */ /* 0x000fe400078e0017 */
[----:B------:R-:W-:Y:S01]  /*7fc0*/  IMAD.HI.U32 R24, R4, R13, RZ ;  /* 0x0000000d04187227 */ /* 0x000fe200078e00ff */
[----:B------:R-:W-:Y:S03]  /*7fd0*/  STL [R1+0x4d4], R18 ;  /* 0x0004d41201007387 */ /* 0x000fe60000100800 */
[----:B------:R-:W-:-:S02]  /*7fe0*/  @!P0 IMAD.MOV R11, RZ, RZ, -R11 ;  /* 0x000000ffff0b8224 */ /* 0x000fc400078e0a0b */
[----:B------:R-:W-:Y:S01]  /*7ff0*/  IMAD.HI.U32 R23, R4, R20, RZ ;  /* 0x0000001404177227 */ /* 0x000fe200078e00ff */
[----:B------:R-:W-:Y:S03]  /*8000*/  STL [R1+0x4d0], R50 ;  /* 0x0004d03201007387 */ /* 0x000fe60000100800 */
[----:B------:R-:W-:Y:S02]  /*8010*/  @!P3 IMAD.IADD R9, R9, 0x1, -R3 ;  /* 0x000000010909b824 */ /* 0x000fe400078e0a03 */
[C---:B------:R-:W-:Y:S01]  /*8020*/  IMAD R15, R3.reuse, R25, R15 ;  /* 0x00000019030f7224 */ /* 0x040fe200078e020f */
[----:B------:R-:W-:Y:S01]  /*8030*/  STL [R1+0x4cc], R10 ;  /* 0x0004cc0a01007387 */ /* 0x000fe20000100800 */
[----:B------:R-:W-:Y:S01]  /*8040*/  IMAD.MOV R24, RZ, RZ, -R24 ;  /* 0x000000ffff187224 */ /* 0x000fe200078e0a18 */
[----:B------:R-:W-:Y:S01]  /*8050*/  ISETP.GT.U32.AND P0, PT, R3, R9, PT ;  /* 0x000000090300720c */ /* 0x000fe20003f04070 */
[----:B------:R-:W-:Y:S01]  /*8060*/  IMAD.MOV R23, RZ, RZ, -R23 ;  /* 0x000000ffff177224 */ /* 0x000fe200078e0a17 */
[----:B------:R0:W-:Y:S01]  /*8070*/  STL [R1+0x4c8], R11 ;  /* 0x0004c80b01007387 */ /* 0x0001e20000100800 */
[----:B------:R-:W-:Y:S01]  /*8080*/  @!P6 IMAD.IADD R21, R21, 0x1, -R3 ;  /* 0x000000011515e824 */ /* 0x000fe200078e0a03 */
[C---:B------:R-:W-:Y:S01]  /*8090*/  ISETP.GT.U32.AND P6, PT, R3.reuse, R15, PT ;  /* 0x0000000f0300720c */ /* 0x040fe20003fc4070 */
[----:B------:R-:W-:-:S02]  /*80a0*/  IMAD R13, R3, R24, R13 ;  /* 0x00000018030d7224 */ /* 0x000fc400078e020d */
[----:B------:R-:W-:Y:S02]  /*80b0*/  IMAD R20, R3, R23, R20 ;  /* 0x0000001703147224 */ /* 0x000fe400078e0214 */
[--C-:B------:R-:W-:Y:S01]  /*80c0*/  @!P4 IMAD.IADD R14, R14, 0x1, -R3.reuse ;  /* 0x000000010e0ec824 */ /* 0x100fe200078e0a03 */
[----:B0-----:R-:W-:Y:S02]  /*80d0*/  IABS R11, R63 ;  /* 0x0000003f000b7213 */ /* 0x001fe40000000000 */
[----:B------:R-:W-:Y:S01]  /*80e0*/  ISETP.GE.AND P4, PT, R57, RZ, PT ;  /* 0x000000ff3900720c */ /* 0x000fe20003f86270 */
[----:B------:R-:W-:Y:S02]  /*80f0*/  @!P2 IMAD.IADD R16, R16, 0x1, -R3 ;  /* 0x000000011010a824 */ /* 0x000fe400078e0a03 */
[----:B------:R-:W-:Y:S01]  /*8100*/  IMAD.HI.U32 R12, R4, R11, RZ ;  /* 0x0000000b040c7227 */ /* 0x000fe200078e00ff */
[----:B------:R-:W-:-:S03]  /*8110*/  ISETP.GT.U32.AND P2, PT, R3, R13, PT ;  /* 0x0000000d0300720c */ /* 0x000fc60003f44070 */
[--C-:B------:R-:W-:Y:S01]  /*8120*/  @!P1 IMAD.IADD R17, R17, 0x1, -R3.reuse ;  /* 0x0000000111119824 */ /* 0x100fe200078e0a03 */
[----:B------:R-:W-:Y:S01]  /*8130*/  ISETP.GT.U32.AND P1, PT, R3, R20, PT ;  /* 0x000000140300720c */ /* 0x000fe20003f24070 */
[----:B------:R-:W-:Y:S01]  /*8140*/  IMAD.MOV R12, RZ, RZ, -R12 ;  /* 0x000000ffff0c7224 */ /* 0x000fe200078e0a0c */
[----:B------:R-:W-:Y:S01]  /*8150*/  ISETP.GE.AND P5, PT, R54, RZ, PT ;  /* 0x000000ff3600720c */ /* 0x000fe20003fa6270 */
[----:B------:R-:W-:Y:S02]  /*8160*/  @!P0 IMAD.IADD R9, R9, 0x1, -R3 ;  /* 0x0000000109098824 */ /* 0x000fe400078e0a03 */
[----:B------:R-:W-:Y:S02]  /*8170*/  IMAD R11, R3, R12, R11 ;  /* 0x0000000c030b7224 */ /* 0x000fe400078e020b */
[----:B------:R-:W-:Y:S01]  /*8180*/  @!P6 IMAD.IADD R15, R15, 0x1, -R3 ;  /* 0x000000010f0fe824 */ /* 0x000fe200078e0a03 */
[----:B------:R-:W-:Y:S02]  /*8190*/  ISETP.GT.U32.AND P6, PT, R3, R14, PT ;  /* 0x0000000e0300720c */ /* 0x000fe40003fc4070 */
[----:B------:R-:W-:Y:S01]  /*81a0*/  ISETP.GE.AND P3, PT, R55, RZ, PT ;  /* 0x000000ff3700720c */ /* 0x000fe20003f66270 */
[----:B------:R-:W-:Y:S01]  /*81b0*/  @!P4 IMAD.MOV R9, RZ, RZ, -R9 ;  /* 0x000000ffff09c224 */ /* 0x000fe200078e0a09 */
[----:B------:R-:W-:-:S02]  /*81c0*/  ISETP.GE.AND P0, PT, R56, RZ, PT ;  /* 0x000000ff3800720c */ /* 0x000fc40003f06270 */
[----:B------:R-:W-:Y:S02]  /*81d0*/  IABS R10, R64 ;  /* 0x00000040000a7213 */ /* 0x000fe40000000000 */
[----:B------:R-:W-:Y:S01]  /*81e0*/  ISETP.GT.U32.AND P4, PT, R3, R11, PT ;  /* 0x0000000b0300720c */ /* 0x000fe20003f84070 */
[--C-:B------:R-:W-:Y:S01]  /*81f0*/  @!P2 IMAD.IADD R13, R13, 0x1, -R3.reuse ;  /* 0x000000010d0da824 */ /* 0x100fe200078e0a03 */
[----:B------:R-:W-:Y:S01]  /*8200*/  ISETP.GE.AND P2, PT, R58, RZ, PT ;  /* 0x000000ff3a00720c */ /* 0x000fe20003f46270 */
[----:B------:R-:W-:Y:S01]  /*8210*/  @!P1 IMAD.IADD R20, R20, 0x1, -R3 ;  /* 0x0000000114149824 */ /* 0x000fe200078e0a03 */
[----:B------:R-:W-:Y:S01]  /*8220*/  ISETP.GE.AND P1, PT, R59, RZ, PT ;  /* 0x000000ff3b00720c */ /* 0x000fe20003f26270 */
[----:B------:R-:W-:-:S04]  /*8230*/  IMAD.HI.U32 R18, R4, R10, RZ ;  /* 0x0000000a04127227 */ /* 0x000fc800078e00ff */
[----:B------:R-:W-:Y:S02]  /*8240*/  IMAD.MOV.U32 R24, RZ, RZ, R19 ;  /* 0x000000ffff187224 */ /* 0x000fe400078e0013 */
[----:B------:R-:W-:Y:S02]  /*8250*/  IMAD.MOV.U32 R23, RZ, RZ, R16 ;  /* 0x000000ffff177224 */ /* 0x000fe400078e0010 */
[----:B------:R-:W-:Y:S02]  /*8260*/  IMAD.MOV.U32 R22, RZ, RZ, R17 ;  /* 0x000000ffff167224 */ /* 0x000fe400078e0011 */
[----:B------:R-:W-:Y:S02]  /*8270*/  IMAD.MOV R18, RZ, RZ, -R18 ;  /* 0x000000ffff127224 */ /* 0x000fe400078e0a12 */
[----:B------:R-:W-:Y:S02]  /*8280*/  @!P5 IMAD.MOV R24, RZ, RZ, -R24 ;  /* 0x000000ffff18d224 */ /* 0x000fe400078e0a18 */
[----:B------:R-:W-:-:S02]  /*8290*/  @!P6 IMAD.IADD R14, R14, 0x1, -R3 ;  /* 0x000000010e0ee824 */ /* 0x000fc400078e0a03 */
[----:B------:R-:W-:Y:S01]  /*82a0*/  @!P3 IMAD.MOV R23, RZ, RZ, -R23 ;  /* 0x000000ffff17b224 */ /* 0x000fe200078e0a17 */
[C---:B------:R-:W-:Y:S01]  /*82b0*/  ISETP.GT.U32.AND P3, PT, R3.reuse, R13, PT ;  /* 0x0000000d0300720c */ /* 0x040fe20003f64070 */
[----:B------:R-:W-:Y:S01]  /*82c0*/  @!P0 IMAD.MOV R22, RZ, RZ, -R22 ;  /* 0x000000ffff168224 */ /* 0x000fe200078e0a16 */
[C---:B------:R-:W-:Y:S01]  /*82d0*/  ISETP.GT.U32.AND P5, PT, R3.reuse, R15, PT ;  /* 0x0000000f0300720c */ /* 0x040fe20003fa4070 */
[C---:B------:R-:W-:Y:S01]  /*82e0*/  IMAD R10, R3.reuse, R18, R10 ;  /* 0x00000012030a7224 */ /* 0x040fe200078e020a */
[----:B------:R-:W-:Y:S01]  /*82f0*/  IABS R12, R65 ;  /* 0x00000041000c7213 */ /* 0x000fe20000000000 */
[----:B------:R-:W-:Y:S01]  /*8300*/  IMAD.MOV.U32 R16, RZ, RZ, R21 ;  /* 0x000000ffff107224 */ /* 0x000fe200078e0015 */
[----:B------:R-:W-:Y:S01]  /*8310*/  ISETP.GT.U32.AND P0, PT, R3, R20, PT ;  /* 0x000000140300720c */ /* 0x000fe20003f04070 */
[----:B------:R-:W-:Y:S01]  /*8320*/  @!P4 IMAD.IADD R11, R11, 0x1, -R3 ;  /* 0x000000010b0bc824 */ /* 0x000fe200078e0a03 */
[----:B------:R-:W-:Y:S01]  /*8330*/  STL [R1+0x41c], R24 ;  /* 0x00041c1801007387 */ /* 0x000fe20000100800 */
[----:B------:R-:W-:-:S02]  /*8340*/  IMAD.MOV.U32 R18, RZ, RZ, R14 ;  /* 0x000000ffff127224 */ /* 0x000fc400078e000e */
[----:B------:R-:W-:Y:S01]  /*8350*/  @!P2 IMAD.MOV R16, RZ, RZ, -R16 ;  /* 0x000000ffff10a224 */ /* 0x000fe200078e0a10 */
[----:B------:R-:W-:Y:S01]  /*8360*/  STL [R1+0x420], R23 ;  /* 0x0004201701007387 */ /* 0x000fe20000100800 */
[----:B------:R-:W-:Y:S01]  /*8370*/  @!P1 IMAD.MOV R18, RZ, RZ, -R18 ;  /* 0x000000ffff129224 */ /* 0x000fe200078e0a12 */
[C---:B------:R-:W-:Y:S02]  /*8380*/  ISETP.GT.U32.AND P6, PT, R3.reuse, R10, PT ;  /* 0x0000000a0300720c */ /* 0x040fe40003fc4070 */
[----:B------:R-:W-:Y:S01]  /*8390*/  STL [R1+0x424], R22 ;  /* 0x0004241601007387 */ /* 0x000fe20000100800 */
[----:B------:R-:W-:-:S03]  /*83a0*/  ISETP.GT.U32.AND P1, PT, R3, R11, PT ;  /* 0x0000000b0300720c */ /* 0x000fc60003f24070 */
[----:B------:R0:W-:Y:S01]  /*83b0*/  STL [R1+0x428], R9 ;  /* 0x0004280901007387 */ /* 0x0001e20000100800 */
[----:B------:R-:W-:-:S03]  /*83c0*/  ISETP.GE.AND P2, PT, R60, RZ, PT ;  /* 0x000000ff3c00720c */ /* 0x000fc60003f46270 */
[----:B------:R1:W-:Y:S01]  /*83d0*/  STL [R1+0x430], R16 ;  /* 0x0004301001007387 */ /* 0x0003e20000100800 */
[----:B0-----:R-:W-:-:S04]  /*83e0*/  IMAD.HI.U32 R9, R4, R12, RZ ;  /* 0x0000000c04097227 */ /* 0x001fc800078e00ff */
[----:B------:R-:W-:Y:S01]  /*83f0*/  IMAD.MOV R9, RZ, RZ, -R9 ;  /* 0x000000ffff097224 */ /* 0x000fe200078e0a09 */
[----:B-1----:R-:W-:Y:S01]  /*8400*/  IABS R16, R66 ;  /* 0x0000004200107213 */ /* 0x002fe20000000000 */
[--C-:B------:R-:W-:Y:S01]  /*8410*/  @!P3 IMAD.IADD R13, R13, 0x1, -R3.reuse ;  /* 0x000000010d0db824 */ /* 0x100fe200078e0a03 */
[----:B------:R-:W-:Y:S01]  /*8420*/  ISETP.GE.AND P3, PT, R61, RZ, PT ;  /* 0x000000ff3d00720c */ /* 0x000fe20003f66270 */
[--C-:B------:R-:W-:Y:S01]  /*8430*/  @!P5 IMAD.IADD R15, R15, 0x1, -R3.reuse ;  /* 0x000000010f0fd824 */ /* 0x100fe200078e0a03 */
[----:B------:R-:W-:Y:S01]  /*8440*/  ISETP.GE.AND P5, PT, R63, RZ, PT ;  /* 0x000000ff3f00720c */ /* 0x000fe20003fa6270 */
[----:B------:R-:W-:Y:S01]  /*8450*/  @!P0 IMAD.IADD R20, R20, 0x1, -R3 ;  /* 0x0000000114148824 */ /* 0x000fe200078e0a03 */
[----:B------:R-:W-:Y:S01]  /*8460*/  ISETP.GE.AND P0, PT, R62, RZ, PT ;  /* 0x000000ff3e00720c */ /* 0x000fe20003f06270 */
[----:B------:R-:W-:Y:S02]  /*8470*/  IMAD R9, R3, R9, R12 ;  /* 0x0000000903097224 */ /* 0x000fe400078e020c */
[----:B------:R-:W-:-:S04]  /*8480*/  IMAD.HI.U32 R12, R4, R16, RZ ;  /* 0x00000010040c7227 */ /* 0x000fc800078e00ff */
[--C-:B------:R-:W-:Y:S01]  /*8490*/  @!P6 IMAD.IADD R10, R10, 0x1, -R3.reuse ;  /* 0x000000010a0ae824 */ /* 0x100fe200078e0a03 */
[----:B------:R-:W-:Y:S01]  /*84a0*/  ISETP.GT.U32.AND P6, PT, R3, R9, PT ;  /* 0x000000090300720c */ /* 0x000fe20003fc4070 */
[----:B------:R-:W-:Y:S02]  /*84b0*/  IMAD.MOV R12, RZ, RZ, -R12 ;  /* 0x000000ffff0c7224 */ /* 0x000fe400078e0a0c */
[----:B------:R-:W-:Y:S02]  /*84c0*/  @!P1 IMAD.IADD R11, R11, 0x1, -R3 ;  /* 0x000000010b0b9824 */ /* 0x000fe400078e0a03 */
[----:B------:R-:W-:Y:S02]  /*84d0*/  IMAD.MOV.U32 R17, RZ, RZ, R13 ;  /* 0x000000ffff117224 */ /* 0x000fe400078e000d */
[----:B------:R-:W-:Y:S02]  /*84e0*/  IMAD.MOV.U32 R13, RZ, RZ, R15 ;  /* 0x000000ffff0d7224 */ /* 0x000fe400078e000f */
[----:B------:R-:W-:-:S02]  /*84f0*/  IMAD.MOV.U32 R14, RZ, RZ, R20 ;  /* 0x000000ffff0e7224 */ /* 0x000fc400078e0014 */
[C---:B------:R-:W-:Y:S02]  /*8500*/  IMAD R16, R3.reuse, R12, R16 ;  /* 0x0000000c03107224 */ /* 0x040fe400078e0210 */
[----:B------:R-:W-:Y:S02]  /*8510*/  IMAD.MOV.U32 R15, RZ, RZ, R11 ;  /* 0x000000ffff0f7224 */ /* 0x000fe400078e000b */
[----:B------:R-:W-:Y:S01]  /*8520*/  @!P2 IMAD.MOV R17, RZ, RZ, -R17 ;  /* 0x000000ffff11a224 */ /* 0x000fe200078e0a11 */
[C---:B------:R-:W-:Y:S01]  /*8530*/  ISETP.GT.U32.AND P2, PT, R3.reuse, R10, PT ;  /* 0x0000000a0300720c */ /* 0x040fe20003f44070 */
[----:B------:R-:W-:Y:S02]  /*8540*/  @!P3 IMAD.MOV R14, RZ, RZ, -R14 ;  /* 0x000000ffff0eb224 */ /* 0x000fe400078e0a0e */
[----:B------:R-:W-:Y:S01]  /*8550*/  @!P5 IMAD.MOV R15, RZ, RZ, -R15 ;  /* 0x000000ffff0fd224 */ /* 0x000fe200078e0a0f */
[----:B------:R-:W-:Y:S01]  /*8560*/  ISETP.GT.U32.AND P5, PT, R3, R16, PT ;  /* 0x000000100300720c */ /* 0x000fe20003fa4070 */
[----:B------:R-:W-:Y:S01]  /*8570*/  @!P0 IMAD.MOV R13, RZ, RZ, -R13 ;  /* 0x000000ffff0d8224 */ /* 0x000fe200078e0a0d */
[----:B------:R-:W-:Y:S01]  /*8580*/  STL [R1+0x434], R18 ;  /* 0x0004341201007387 */ /* 0x000fe20000100800 */
[----:B------:R-:W-:-:S03]  /*8590*/  @!P6 IMAD.IADD R9, R9, 0x1, -R3 ;  /* 0x000000010909e824 */ /* 0x000fc600078e0a03 */
[----:B------:R-:W-:Y:S04]  /*85a0*/  STL [R1+0x438], R17 ;  /* 0x0004381101007387 */ /* 0x000fe80000100800 */
[----:B------:R-:W-:Y:S04]  /*85b0*/  STL [R1+0x440], R14 ;  /* 0x0004400e01007387 */ /* 0x000fe80000100800 */
[----:B------:R0:W-:Y:S01]  /*85c0*/  STL [R1+0x444], R13 ;  /* 0x0004440d01007387 */ /* 0x0001e20000100800 */
[----:B------:R-:W-:Y:S01]  /*85d0*/  ISETP.GE.AND P4, PT, R64, RZ, PT ;  /* 0x000000ff4000720c */ /* 0x000fe20003f86270 */
[----:B------:R-:W-:Y:S01]  /*85e0*/  @!P2 IMAD.IADD R10, R10, 0x1, -R3 ;  /* 0x000000010a0aa824 */ /* 0x000fe200078e0a03 */
[----:B------:R-:W-:-:S02]  /*85f0*/  ISETP.GT.U32.AND P6, PT, R3, R9, PT ;  /* 0x000000090300720c */ /* 0x000fc40003fc4070 */
[----:B0-----:R-:W-:Y:S01]  /*8600*/  IABS R13, R67 ;  /* 0x00000043000d7213 */ /* 0x001fe20000000000 */
[----:B------:R0:W-:Y:S01]  /*8610*/  STL [R1+0x448], R15 ;  /* 0x0004480f01007387 */ /* 0x0001e20000100800 */
[----:B------:R-:W-:-:S03]  /*8620*/  @!P5 IMAD.IADD R16, R16, 0x1, -R3 ;  /* 0x000000011010d824 */ /* 0x000fc600078e0a03 */
[----:B------:R-:W-:Y:S01]  /*8630*/  IMAD.HI.U32 R14, R4, R13, RZ ;  /* 0x0000000d040e7227 */ /* 0x000fe200078e00ff */
[----:B------:R-:W-:-:S03]  /*8640*/  IABS R11, R68 ;  /* 0x00000044000b7213 */ /* 0x000fc60000000000 */
[----:B0-----:R-:W-:Y:S02]  /*8650*/  IMAD.MOV.U32 R15, RZ, RZ, R10 ;  /* 0x000000ffff0f7224 */ /* 0x001fe400078e000a */
[----:B------:R-:W-:Y:S01]  /*8660*/  IMAD.MOV R10, RZ, RZ, -R14 ;  /* 0x000000ffff0a7224 */ /* 0x000fe200078e0a0e */
[----:B------:R-:W-:Y:S01]  /*8670*/  ISETP.GT.U32.AND P5, PT, R3, R16, PT ;  /* 0x000000100300720c */ /* 0x000fe20003fa4070 */
[----:B------:R-:W-:Y:S01]  /*8680*/  IMAD.HI.U32 R18, R4, R11, RZ ;  /* 0x0000000b04127227 */ /* 0x000fe200078e00ff */
[----:B------:R-:W-:-:S03]  /*8690*/  IABS R14, R70 ;  /* 0x00000046000e7213 */ /* 0x000fc60000000000 */
[----:B------:R-:W-:Y:S01]  /*86a0*/  IMAD R10, R3, R10, R13 ;  /* 0x0000000a030a7224 */ /* 0x000fe200078e020d */
[----:B------:R-:W-:Y:S01]  /*86b0*/  IABS R12, R69 ;  /* 0x00000045000c7213 */ /* 0x000fe20000000000 */
[----:B------:R-:W-:Y:S02]  /*86c0*/  @!P4 IMAD.MOV R15, RZ, RZ, -R15 ;  /* 0x000000ffff0fc224 */ /* 0x000fe400078e0a0f */
[----:B------:R-:W-:Y:S01]  /*86d0*/  @!P6 IMAD.IADD R9, R9, 0x1, -R3 ;  /* 0x000000010909e824 */ /* 0x000fe200078e0a03 */
[----:B------:R-:W-:Y:S01]  /*86e0*/  ISETP.GT.U32.AND P6, PT, R3, R10, PT ;  /* 0x0000000a0300720c */ /* 0x000fe20003fc4070 */
[----:B------:R-:W-:Y:S02]  /*86f0*/  IMAD.MOV R18, RZ, RZ, -R18 ;  /* 0x000000ffff127224 */ /* 0x000fe400078e0a12 */
[----:B------:R-:W-:Y:S01]  /*8700*/  IMAD.MOV.U32 R13, RZ, RZ, R14 ;  /* 0x000000ffff0d7224 */ /* 0x000fe200078e000e */
[----:B------:R-:W-:Y:S01]  /*8710*/  ISETP.GE.AND P3, PT, R65, RZ, PT ;  /* 0x000000ff4100720c */ /* 0x000fe20003f66270 */
[----:B------:R-:W-:Y:S01]  /*8720*/  IMAD R11, R3, R18, R11 ;  /* 0x00000012030b7224 */ /* 0x000fe200078e020b */
[----:B------:R-:W-:Y:S01]  /*8730*/  ISETP.GE.AND P0, PT, R66, RZ, PT ;  /* 0x000000ff4200720c */ /* 0x000fe20003f06270 */
[----:B------:R0:W-:Y:S01]  /*8740*/  STL [R1+0x44c], R15 ;  /* 0x00044c0f01007387 */ /* 0x0001e20000100800 */
[----:B------:R-:W-:Y:S01]  /*8750*/  IABS R14, R71 ;  /* 0x00000047000e7213 */ /* 0x000fe20000000000 */
[----:B------:R-:W-:-:S04]  /*8760*/  IMAD.HI.U32 R17, R4, R13, RZ ;  /* 0x0000000d04117227 */ /* 0x000fc800078e00ff */
[----:B------:R-:W-:Y:S01]  /*8770*/  @!P5 IMAD.IADD R16, R16, 0x1, -R3 ;  /* 0x000000011010d824 */ /* 0x000fe200078e0a03 */
[----:B------:R-:W-:Y:S01]  /*8780*/  ISETP.GT.U32.AND P5, PT, R3, R11, PT ;  /* 0x0000000b0300720c */ /* 0x000fe20003fa4070 */
[----:B0-----:R-:W-:-:S04]  /*8790*/  IMAD.HI.U32 R15, R4, R12, RZ ;  /* 0x0000000c040f7227 */ /* 0x001fc800078e00ff */
[----:B------:R-:W-:Y:S02]  /*87a0*/  IMAD.MOV R15, RZ, RZ, -R15 ;  /* 0x000000ffff0f7224 */ /* 0x000fe400078e0a0f */
[----:B------:R-:W-:Y:S02]  /*87b0*/  IMAD.MOV R17, RZ, RZ, -R17 ;  /* 0x000000ffff117224 */ /* 0x000fe400078e0a11 */
[----:B------:R-:W-:-:S04]  /*87c0*/  IMAD.HI.U32 R19, R4, R14, RZ ;  /* 0x0000000e04137227 */ /* 0x000fc800078e00ff */
[----:B------:R-:W-:Y:S02]  /*87d0*/  @!P6 IMAD.IADD R10, R10, 0x1, -R3 ;  /* 0x000000010a0ae824 */ /* 0x000fe400078e0a03 */
[C---:B------:R-:W-:Y:S02]  /*87e0*/  IMAD R12, R3.reuse, R15, R12 ;  /* 0x0000000f030c7224 */ /* 0x040fe400078e020c */
[C---:B------:R-:W-:Y:S02]  /*87f0*/  IMAD R13, R3.reuse, R17, R13 ;  /* 0x00000011030d7224 */ /* 0x040fe400078e020d */
[----:B------:R-:W-:Y:S02]  /*8800*/  IMAD.MOV R19, RZ, RZ, -R19 ;  /* 0x000000ffff137224 */ /* 0x000fe400078e0a13 */
[----:B------:R-:W-:Y:S02]  /*8810*/  IMAD.MOV.U32 R21, RZ, RZ, R9 ;  /* 0x000000ffff157224 */ /* 0x000fe400078e0009 */
[----:B------:R-:W-:Y:S01]  /*8820*/  IMAD.MOV.U32 R20, RZ, RZ, R16 ;  /* 0x000000ffff147224 */ /* 0x000fe200078e0010 */
[----:B------:R-:W-:Y:S01]  /*8830*/  IABS R18, R72 ;  /* 0x0000004800127213 */ /* 0x000fe20000000000 */
[C---:B------:R-:W-:Y:S01]  /*8840*/  IMAD R14, R3.reuse, R19, R14 ;  /* 0x00000013030e7224 */ /* 0x040fe200078e020e */
[C---:B------:R-:W-:Y:S01]  /*8850*/  ISETP.GT.U32.AND P6, PT, R3.reuse, R10, PT ;  /* 0x0000000a0300720c */ /* 0x040fe20003fc4070 */
[----:B------:R-:W-:Y:S01]  /*8860*/  @!P3 IMAD.MOV R21, RZ, RZ, -R21 ;  /* 0x000000ffff15b224 */ /* 0x000fe200078e0a15 */
[C---:B------:R-:W-:Y:S01]  /*8870*/  ISETP.GT.U32.AND P3, PT, R3.reuse, R12, PT ;  /* 0x0000000c0300720c */ /* 0x040fe20003f64070 */
[----:B------:R-:W-:Y:S01]  /*8880*/  @!P0 IMAD.MOV R20, RZ, RZ, -R20 ;  /* 0x000000ffff148224 */ /* 0x000fe200078e0a14 */
[----:B------:R-:W-:Y:S01]  /*8890*/  ISETP.GT.U32.AND P0, PT, R3, R13, PT ;  /* 0x0000000d0300720c */ /* 0x000fe20003f04070 */
[----:B------:R-:W-:Y:S01]  /*88a0*/  @!P5 IMAD.IADD R11, R11, 0x1, -R3 ;  /* 0x000000010b0bd824 */ /* 0x000fe200078e0a03 */
[----:B------:R-:W-:Y:S01]  /*88b0*/  ISETP.GT.U32.AND P5, PT, R3, R14, PT ;  /* 0x0000000e0300720c */ /* 0x000fe20003fa4070 */
[----:B------:R-:W-:-:S04]  /*88c0*/  IMAD.HI.U32 R9, R4, R18, RZ ;  /* 0x0000001204097227 */ /* 0x000fc800078e00ff */
[----:B------:R-:W-:Y:S01]  /*88d0*/  IMAD.MOV R9, RZ, RZ, -R9 ;  /* 0x000000ffff097224 */ /* 0x000fe200078e0a09 */
[----:B------:R-:W-:Y:S01]  /*88e0*/  IABS R17, R74 ;  /* 0x0000004a00117213 */ /* 0x000fe20000000000 */
[--C-:B------:R-:W-:Y:S02]  /*88f0*/  @!P6 IMAD.IADD R10, R10, 0x1, -R3.reuse ;  /* 0x000000010a0ae824 */ /* 0x100fe400078e0a03 */
[C---:B------:R-:W-:Y:S01]  /*8900*/  IMAD R18, R3.reuse, R9, R18 ;  /* 0x0000000903127224 */ /* 0x040fe200078e0212 */
[----:B------:R-:W-:Y:S01]  /*8910*/  IABS R9, R73 ;  /* 0x0000004900097213 */ /* 0x000fe20000000000 */
[--C-:B------:R-:W-:Y:S01]  /*8920*/  @!P3 IMAD.IADD R12, R12, 0x1, -R3.reuse ;  /* 0x000000010c0cb824 */ /* 0x100fe200078e0a03 */
[----:B------:R-:W-:Y:S01]  /*8930*/  ISETP.GT.U32.AND P3, PT, R3, R11, PT ;  /* 0x0000000b0300720c */ /* 0x000fe20003f64070 */
[----:B------:R-:W-:Y:S01]  /*8940*/  @!P0 IMAD.IADD R13, R13, 0x1, -R3 ;  /* 0x000000010d0d8824 */ /* 0x000fe200078e0a03 */
[----:B------:R-:W-:Y:S01]  /*8950*/  ISETP.GE.AND P1, PT, R67, RZ, PT ;  /* 0x000000ff4300720c */ /* 0x000fe20003f26270 */
[----:B------:R-:W-:-:S02]  /*8960*/  IMAD.MOV.U32 R19, RZ, RZ, R10 ;  /* 0x000000ffff137224 */ /* 0x000fc400078e000a */
[----:B------:R-:W-:Y:S01]  /*8970*/  @!P5 IMAD.IADD R14, R14, 0x1, -R3 ;  /* 0x000000010e0ed824 */ /* 0x000fe200078e0a03 */
[----:B------:R-:W-:Y:S01]  /*8980*/  ISETP.GT.U32.AND P5, PT, R3, R13, PT ;  /* 0x0000000d0300720c */ /* 0x000fe20003fa4070 */
[----:B------:R-:W-:Y:S02]  /*8990*/  IMAD.MOV.U32 R10, RZ, RZ, R17 ;  /* 0x000000ffff0a7224 */ /* 0x000fe400078e0011 */
[----:B------:R-:W-:-:S04]  /*89a0*/  IMAD.HI.U32 R17, R4, R9, RZ ;  /* 0x0000000904117227 */ /* 0x000fc800078e00ff */
[----:B------:R-:W-:Y:S02]  /*89b0*/  IMAD.MOV R17, RZ, RZ, -R17 ;  /* 0x000000ffff117224 */ /* 0x000fe400078e0a11 */
[----:B------:R-:W-:Y:S01]  /*89c0*/  @!P3 IMAD.IADD R11, R11, 0x1, -R3 ;  /* 0x000000010b0bb824 */ /* 0x000fe200078e0a03 */
[C---:B------:R-:W-:Y:S01]  /*89d0*/  ISETP.GT.U32.AND P3, PT, R3.reuse, R18, PT ;  /* 0x000000120300720c */ /* 0x040fe20003f64070 */
[----:B------:R-:W-:Y:S01]  /*89e0*/  IMAD R9, R3, R17, R9 ;  /* 0x0000001103097224 */ /* 0x000fe200078e0209 */
[----:B------:R-:W-:Y:S01]  /*89f0*/  ISETP.GE.AND P2, PT, R68, RZ, PT ;  /* 0x000000ff4400720c */ /* 0x000fe20003f46270 */
[----:B------:R-:W-:Y:S01]  /*8a00*/  @!P1 IMAD.MOV R19, RZ, RZ, -R19 ;  /* 0x000000ffff139224 */ /* 0x000fe200078e0a13 */
[----:B------:R-:W-:Y:S01]  /*8a10*/  IABS R16, R75 ;  /* 0x0000004b00107213 */ /* 0x000fe20000000000 */
[----:B------:R-:W-:Y:S01]  /*8a20*/  @!P5 IMAD.IADD R13, R13, 0x1, -R3 ;  /* 0x000000010d0dd824 */ /* 0x000fe200078e0a03 */
[----:B------:R-:W-:Y:S01]  /*8a30*/  ISETP.GT.U32.AND P5, PT, R3, R9, PT ;  /* 0x000000090300720c */ /* 0x000fe20003fa4070 */
[----:B------:R-:W-:Y:S01]  /*8a40*/  IMAD.HI.U32 R17, R4, R10, RZ ;  /* 0x0000000a04117227 */ /* 0x000fe200078e00ff */
[----:B------:R-:W-:Y:S01]  /*8a50*/  STL [R1+0x450], R21 ;  /* 0x0004501501007387 */ /* 0x000fe20000100800 */
[----:B------:R-:W-:-:S03]  /*8a60*/  ISETP.GE.AND P6, PT, R70, RZ, PT ;  /* 0x000000ff4600720c */ /* 0x000fc60003fc6270 */
[----:B------:R-:W-:Y:S01]  /*8a70*/  STL [R1+0x454], R20 ;  /* 0x0004541401007387 */ /* 0x000fe20000100800 */
[----:B------:R-:W-:-:S03]  /*8a80*/  IMAD.MOV R17, RZ, RZ, -R17 ;  /* 0x000000ffff117224 */ /* 0x000fc600078e0a11 */
[----:B------:R0:W-:Y:S01]  /*8a90*/  STL [R1+0x458], R19 ;  /* 0x0004581301007387 */ /* 0x0001e20000100800 */
[C---:B------:R-:W-:Y:S01]  /*8aa0*/  ISETP.GT.U32.AND P0, PT, R3.reuse, R12, PT ;  /* 0x0000000c0300720c */ /* 0x040fe20003f04070 */
[----:B------:R-:W-:Y:S01]  /*8ab0*/  @!P3 IMAD.IADD R18, R18, 0x1, -R3 ;  /* 0x000000011212b824 */ /* 0x000fe200078e0a03 */
[----:B------:R-:W-:Y:S01]  /*8ac0*/  IABS R15, R76 ;  /* 0x0000004c000f7213 */ /* 0x000fe20000000000 */
[----:B------:R-:W-:Y:S02]  /*8ad0*/  IMAD R10, R3, R17, R10 ;  /* 0x00000011030a7224 */ /* 0x000fe400078e020a */
[----:B------:R-:W-:Y:S02]  /*8ae0*/  IMAD.MOV.U32 R22, RZ, RZ, R11 ;  /* 0x000000ffff167224 */ /* 0x000fe400078e000b */
[----:B0-----:R-:W-:-:S04]  /*8af0*/  IMAD.HI.U32 R19, R4, R16, RZ ;  /* 0x0000001004137227 */ /* 0x001fc800078e00ff */
[----:B------:R-:W-:Y:S02]  /*8b00*/  IMAD.MOV R19, RZ, RZ, -R19 ;  /* 0x000000ffff137224 */ /* 0x000fe400078e0a13 */
[----:B------:R-:W-:Y:S01]  /*8b10*/  @!P5 IMAD.IADD R9, R9, 0x1, -R3 ;  /* 0x000000010909d824 */ /* 0x000fe200078e0a03 */
[C---:B------:R-:W-:Y:S01]  /*8b20*/  ISETP.GT.U32.AND P5, PT, R3.reuse, R10, PT ;  /* 0x0000000a0300720c */ /* 0x040fe20003fa4070 */
[C---:B------:R-:W-:Y:S02]  /*8b30*/  IMAD R16, R3.reuse, R19, R16 ;  /* 0x0000001303107224 */ /* 0x040fe400078e0210 */
[----:B------:R-:W-:Y:S01]  /*8b40*/  @!P2 IMAD.MOV R22, RZ, RZ, -R22 ;  /* 0x000000ffff16a224 */ /* 0x000fe200078e0a16 */
[C---:B------:R-:W-:Y:S01]  /*8b50*/  ISETP.GT.U32.AND P2, PT, R3.reuse, R18, PT ;  /* 0x000000120300720c */ /* 0x040fe20003f44070 */
[----:B------:R-:W-:Y:S01]  /*8b60*/  IMAD.HI.U32 R20, R4, R15, RZ ;  /* 0x0000000f04147227 */ /* 0x000fe200078e00ff */
[----:B------:R-:W-:-:S03]  /*8b70*/  ISETP.GT.U32.AND P1, PT, R3, R14, PT ;  /* 0x0000000e0300720c */ /* 0x000fc60003f24070 */
[----:B------:R-:W-:Y:S01]  /*8b80*/  @!P6 IMAD.MOV R13, RZ, RZ, -R13 ;  /* 0x000000ffff0de224 */ /* 0x000fe200078e0a0d */
[----:B------:R-:W-:Y:S01]  /*8b90*/  ISETP.GT.U32.AND P6, PT, R3, R16, PT ;  /* 0x000000100300720c */ /* 0x000fe20003fc4070 */
[----:B------:R-:W-:Y:S01]  /*8ba0*/  IMAD.MOV R20, RZ, RZ, -R20 ;  /* 0x000000ffff147224 */ /* 0x000fe200078e0a14 */
[----:B------:R-:W-:Y:S01]  /*8bb0*/  ISETP.GE.AND P4, PT, R69, RZ, PT ;  /* 0x000000ff4500720c */ /* 0x000fe20003f86270 */
[----:B------:R-:W-:Y:S01]  /*8bc0*/  @!P0 IMAD.IADD R12, R12, 0x1, -R3 ;  /* 0x000000010c0c8824 */ /* 0x000fe200078e0a03 */
[----:B------:R-:W-:Y:S01]  /*8bd0*/  ISETP.GE.AND P0, PT, R71, RZ, PT ;  /* 0x000000ff4700720c */ /* 0x000fe20003f06270 */
[C---:B------:R-:W-:Y:S01]  /*8be0*/  IMAD R20, R3.reuse, R20, R15 ;  /* 0x0000001403147224 */ /* 0x040fe200078e020f */
[----:B------:R-:W-:Y:S01]  /*8bf0*/  IABS R15, R77 ;  /* 0x0000004d000f7213 */ /* 0x000fe20000000000 */
[--C-:B------:R-:W-:Y:S02]  /*8c00*/  @!P2 IMAD.IADD R18, R18, 0x1, -R3.reuse ;  /* 0x000000011212a824 */ /* 0x100fe400078e0a03 */
[----:B------:R-:W-:Y:S01]  /*8c10*/  @!P5 IMAD.IADD R10, R10, 0x1, -R3 ;  /* 0x000000010a0ad824 */ /* 0x000fe200078e0a03 */
[----:B------:R-:W-:Y:S01]  /*8c20*/  ISETP.GT.U32.AND P2, PT, R3, R20, PT ;  /* 0x000000140300720c */ /* 0x000fe20003f44070 */
[----:B------:R-:W-:-:S02]  /*8c30*/  IMAD.MOV.U32 R21, RZ, RZ, R12 ;  /* 0x000000ffff157224 */ /* 0x000fc400078e000c */
[--C-:B------:R-:W-:Y:S02]  /*8c40*/  @!P1 IMAD.IADD R14, R14, 0x1, -R3.reuse ;  /* 0x000000010e0e9824 */ /* 0x100fe400078e0a03 */
[----:B------:R-:W-:Y:S01]  /*8c50*/  @!P6 IMAD.IADD R16, R16, 0x1, -R3 ;  /* 0x000000011010e824 */ /* 0x000fe200078e0a03 */
[----:B------:R-:W-:Y:S01]  /*8c60*/  ISETP.GT.U32.AND P6, PT, R3, R10, PT ;  /* 0x0000000a0300720c */ /* 0x000fe20003fc4070 */
[----:B------:R-:W-:Y:S02]  /*8c70*/  @!P4 IMAD.MOV R21, RZ, RZ, -R21 ;  /* 0x000000ffff15c224 */ /* 0x000fe400078e0a15 */
[----:B------:R-:W-:Y:S01]  /*8c80*/  IMAD.HI.U32 R12, R4, R15, RZ ;  /* 0x0000000f040c7227 */ /* 0x000fe200078e00ff */
[----:B------:R-:W-:Y:S03]  /*8c90*/  STL [R1+0x45c], R22 ;  /* 0x00045c1601007387 */ /* 0x000fe60000100800 */
[----:B------:R-:W-:Y:S01]  /*8ca0*/  @!P0 IMAD.MOV R14, RZ, RZ, -R14 ;  /* 0x000000ffff0e8224 */ /* 0x000fe200078e0a0e */
[----:B------:R-:W-:Y:S01]  /*8cb0*/  ISETP.GE.AND P1, PT, R72, RZ, PT ;  /* 0x000000ff4800720c */ /* 0x000fe20003f26270 */
[----:B------:R-:W-:Y:S01]  /*8cc0*/  IMAD.MOV R12, RZ, RZ, -R12 ;  /* 0x000000ffff0c7224 */ /* 0x000fe200078e0a0c */
[----:B------:R-:W-:Y:S01]  /*8cd0*/  IABS R11, R78 ;  /* 0x0000004e000b7213 */ /* 0x000fe20000000000 */
[----:B------:R-:W-:Y:S01]  /*8ce0*/  STL [R1+0x464], R21 ;  /* 0x0004641501007387 */ /* 0x000fe20000100800 */
[----:B------:R-:W-:-:S03]  /*8cf0*/  @!P2 IMAD.IADD R20, R20, 0x1, -R3 ;  /* 0x000000011414a824 */ /* 0x000fc600078e0a03 */
[----:B------:R0:W-:Y:S01]  /*8d00*/  STL [R1+0x468], R13 ;  /* 0x0004680d01007387 */ /* 0x0001e20000100800 */
[C---:B------:R-:W-:Y:S01]  /*8d10*/  IMAD R15, R3.reuse, R12, R15 ;  /* 0x0000000c030f7224 */ /* 0x040fe200078e020f */
[C---:B------:R-:W-:Y:S02]  /*8d20*/  ISETP.GT.U32.AND P4, PT, R3.reuse, R9, PT ;  /* 0x000000090300720c */ /* 0x040fe40003f84070 */
[----:B------:R1:W-:Y:S01]  /*8d30*/  STL [R1+0x46c], R14 ;  /* 0x00046c0e01007387 */ /* 0x0003e20000100800 */
[----:B------:R-:W-:Y:S01]  /*8d40*/  ISETP.GT.U32.AND P2, PT, R3, R16, PT ;  /* 0x000000100300720c */ /* 0x000fe20003f44070 */
[----:B------:R-:W-:Y:S01]  /*8d50*/  @!P6 IMAD.IADD R10, R10, 0x1, -R3 ;  /* 0x000000010a0ae824 */ /* 0x000fe200078e0a03 */
[----:B------:R-:W-:Y:S01]  /*8d60*/  ISETP.GE.AND P3, PT, R73, RZ, PT ;  /* 0x000000ff4900720c */ /* 0x000fe20003f66270 */
[----:B0-----:R-:W-:-:S04]  /*8d70*/  IMAD.HI.U32 R13, R4, R11, RZ ;  /* 0x0000000b040d7227 */ /* 0x001fc800078e00ff */
[----:B-1----:R-:W-:Y:S01]  /*8d80*/  IMAD.MOV.U32 R14, RZ, RZ, R18 ;  /* 0x000000ffff0e7224 */ /* 0x002fe200078e0012 */
[----:B------:R-:W-:Y:S01]  /*8d90*/  IABS R18, R79 ;  /* 0x0000004f00127213 */ /* 0x000fe20000000000 */
[----:B------:R-:W-:Y:S01]  /*8da0*/  IMAD.MOV R13, RZ, RZ, -R13 ;  /* 0x000000ffff0d7224 */ /* 0x000fe200078e0a0d */
[----:B------:R-:W-:-:S03]  /*8db0*/  ISETP.GT.U32.AND P6, PT, R3, R15, PT ;  /* 0x0000000f0300720c */ /* 0x000fc60003fc4070 */
[----:B------:R-:W-:Y:S01]  /*8dc0*/  IMAD.HI.U32 R19, R4, R18, RZ ;  /* 0x0000001204137227 */ /* 0x000fe200078e00ff */
[----:B------:R-:W-:-:S03]  /*8dd0*/  IABS R17, R80 ;  /* 0x0000005000117213 */ /* 0x000fc60000000000 */
[----:B------:R-:W-:Y:S02]  /*8de0*/  @!P1 IMAD.MOV R14, RZ, RZ, -R14 ;  /* 0x000000ffff0e9224 */ /* 0x000fe400078e0a0e */
[----:B------:R-:W-:Y:S02]  /*8df0*/  IMAD R12, R3, R13, R11 ;  /* 0x0000000d030c7224 */ /* 0x000fe400078e020b */
[----:B------:R-:W-:Y:S01]  /*8e00*/  IMAD.MOV R19, RZ, RZ, -R19 ;  /* 0x000000ffff137224 */ /* 0x000fe200078e0a13 */
[----:B------:R0:W-:Y:S01]  /*8e10*/  STL [R1+0x470], R14 ;  /* 0x0004700e01007387 */ /* 0x0001e20000100800 */
[--C-:B------:R-:W-:Y:S01]  /*8e20*/  @!P4 IMAD.IADD R9, R9, 0x1, -R3.reuse ;  /* 0x000000010909c824 */ /* 0x100fe200078e0a03 */
[----:B------:R-:W-:Y:S01]  /*8e30*/  ISETP.GE.AND P4, PT, R75, RZ, PT ;  /* 0x000000ff4b00720c */ /* 0x000fe20003f86270 */
[----:B------:R-:W-:Y:S01]  /*8e40*/  @!P2 IMAD.IADD R16, R16, 0x1, -R3 ;  /* 0x000000011010a824 */ /* 0x000fe200078e0a03 */
[C---:B------:R-:W-:Y:S01]  /*8e50*/  ISETP.GT.U32.AND P1, PT, R3.reuse, R20, PT ;  /* 0x000000140300720c */ /* 0x040fe20003f24070 */
[----:B------:R-:W-:Y:S01]  /*8e60*/  IMAD R18, R3, R19, R18 ;  /* 0x0000001303127224 */ /* 0x000fe200078e0212 */
[----:B------:R-:W-:-:S02]  /*8e70*/  IABS R13, R81 ;  /* 0x00000051000d7213 */ /* 0x000fc40000000000 */
[----:B------:R-:W-:Y:S01]  /*8e80*/  ISETP.GT.U32.AND P2, PT, R3, R12, PT ;  /* 0x0000000c0300720c */ /* 0x000fe20003f44070 */
[----:B0-----:R-:W-:Y:S01]  /*8e90*/  IMAD.HI.U32 R14, R4, R17, RZ ;  /* 0x00000011040e7227 */ /* 0x001fe200078e00ff */
[----:B------:R-:W-:-:S03]  /*8ea0*/  ISETP.GE.AND P5, PT, R76, RZ, PT ;  /* 0x000000ff4c00720c */ /* 0x000fc60003fa6270 */
[----:B------:R-:W-:Y:S01]  /*8eb0*/  @!P6 IMAD.IADD R15, R15, 0x1, -R3 ;  /* 0x000000010f0fe824 */ /* 0x000fe200078e0a03 */
[----:B------:R-:W-:Y:S01]  /*8ec0*/  ISETP.GT.U32.AND P6, PT, R3, R18, PT ;  /* 0x000000120300720c */ /* 0x000fe20003fc4070 */
[----:B------:R-:W-:Y:S02]  /*8ed0*/  @!P3 IMAD.MOV R9, RZ, RZ, -R9 ;  /* 0x000000ffff09b224 */ /* 0x000fe400078e0a09 */
[----:B------:R-:W-:-:S04]  /*8ee0*/  IMAD.HI.U32 R21, R4, R13, RZ ;  /* 0x0000000d04157227 */ /* 0x000fc800078e00ff */
[----:B------:R-:W-:Y:S01]  /*8ef0*/  IMAD.MOV R14, RZ, RZ, -R14 ;  /* 0x000000ffff0e7224 */ /* 0x000fe200078e0a0e */
[----:B------:R0:W-:Y:S01]  /*8f00*/  STL [R1+0x474], R9 ;  /* 0x0004740901007387 */ /* 0x0001e20000100800 */
[----:B------:R-:W-:Y:S01]  /*8f10*/  IMAD.MOV R21, RZ, RZ, -R21 ;  /* 0x000000ffff157224 */ /* 0x000fe200078e0a15 */
[----:B------:R-:W-:Y:S01]  /*8f20*/  ISETP.GE.AND P0, PT, R74, RZ, PT ;  /* 0x000000ff4a00720c */ /* 0x000fe20003f06270 */
[C---:B------:R-:W-:Y:S01]  /*8f30*/  IMAD R14, R3.reuse, R14, R17 ;  /* 0x0000000e030e7224 */ /* 0x040fe200078e0211 */
[----:B------:R-:W-:Y:S01]  /*8f40*/  ISETP.GT.U32.AND P3, PT, R3, R15, PT ;  /* 0x0000000f0300720c */ /* 0x000fe20003f64070 */
[--C-:B------:R-:W-:Y:S02]  /*8f50*/  @!P1 IMAD.IADD R20, R20, 0x1, -R3.reuse ;  /* 0x0000000114149824 */ /* 0x100fe400078e0a03 */
[----:B0-----:R-:W-:Y:S01]  /*8f60*/  IMAD.MOV.U32 R9, RZ, RZ, R16 ;  /* 0x000000ffff097224 */ /* 0x001fe200078e0010 */
[----:B------:R-:W-:Y:S01]  /*8f70*/  IABS R11, R82 ;  /* 0x00000052000b7213 */ /* 0x000fe20000000000 */
[----:B------:R-:W-:-:S02]  /*8f80*/  @!P2 IMAD.IADD R12, R12, 0x1, -R3 ;  /* 0x000000010c0ca824 */ /* 0x000fc400078e0a03 */
[C---:B------:R-:W-:Y:S02]  /*8f90*/  IMAD R13, R3.reuse, R21, R13 ;  /* 0x00000015030d7224 */ /* 0x040fe400078e020d */
[----:B------:R-:W-:Y:S01]  /*8fa0*/  @!P4 IMAD.MOV R9, RZ, RZ, -R9 ;  /* 0x000000ffff09c224 */ /* 0x000fe200078e0a09 */
[C---:B------:R-:W-:Y:S01]  /*8fb0*/  ISETP.GT.U32.AND P4, PT, R3.reuse, R14, PT ;  /* 0x0000000e0300720c */ /* 0x040fe20003f84070 */
[----:B------:R-:W-:Y:S01]  /*8fc0*/  @!P6 IMAD.IADD R18, R18, 0x1, -R3 ;  /* 0x000000011212e824 */ /* 0x000fe200078e0a03 */
[C---:B------:R-:W-:Y:S01]  /*8fd0*/  ISETP.GT.U32.AND P6, PT, R3.reuse, R12, PT ;  /* 0x0000000c0300720c */ /* 0x040fe20003fc4070 */
[----:B------:R-:W-:Y:S01]  /*8fe0*/  @!P5 IMAD.MOV R20, RZ, RZ, -R20 ;  /* 0x000000ffff14d224 */ /* 0x000fe200078e0a14 */
[----:B------:R-:W-:Y:S01]  /*8ff0*/  ISETP.GT.U32.AND P5, PT, R3, R13, PT ;  /* 0x0000000d0300720c */ /* 0x000fe20003fa4070 */
[----:B------:R-:W-:Y:S01]  /*9000*/  IMAD.HI.U32 R19, R4, R11, RZ ;  /* 0x0000000b04137227 */ /* 0x000fe200078e00ff */
[----:B------:R-:W-:-:S03]  /*9010*/  ISETP.GE.AND P1, PT, R77, RZ, PT ;  /* 0x000000ff4d00720c */ /* 0x000fc60003f26270 */
[----:B------:R-:W-:Y:S02]  /*9020*/  IMAD.MOV.U32 R22, RZ, RZ, R10 ;  /* 0x000000ffff167224 */ /* 0x000fe400078e000a */
[----:B------:R-:W-:Y:S02]  /*9030*/  IMAD.MOV R19, RZ, RZ, -R19 ;  /* 0x000000ffff137224 */ /* 0x000fe400078e0a13 */
[----:B------:R-:W-:Y:S01]  /*9040*/  @!P0 IMAD.MOV R22, RZ, RZ, -R22 ;  /* 0x000000ffff168224 */ /* 0x000fe200078e0a16 */
[----:B------:R-:W-:Y:S01]  /*9050*/  ISETP.GT.U32.AND P0, PT, R3, R18, PT ;  /* 0x000000120300720c */ /* 0x000fe20003f04070 */
[----:B------:R-:W-:Y:S01]  /*9060*/  @!P3 IMAD.IADD R15, R15, 0x1, -R3 ;  /* 0x000000010f0fb824 */ /* 0x000fe200078e0a03 */
[----:B------:R-:W-:Y:S01]  /*9070*/  IABS R17, R83 ;  /* 0x0000005300117213 */ /* 0x000fe20000000000 */
[----:B------:R-:W-:Y:S01]  /*9080*/  IMAD R11, R3, R19, R11 ;  /* 0x00000013030b7224 */ /* 0x000fe200078e020b */
[----:B------:R-:W-:Y:S01]  /*9090*/  IABS R19, R84 ;  /* 0x0000005400137213 */ /* 0x000fe20000000000 */
[----:B------:R-:W-:Y:S01]  /*90a0*/  @!P4 IMAD.IADD R14, R14, 0x1, -R3 ;  /* 0x000000010e0ec824 */ /* 0x000fe200078e0a03 */
[----:B------:R-:W-:Y:S01]  /*90b0*/  STL [R1+0x478], R22 ;  /* 0x0004781601007387 */ /* 0x000fe20000100800 */
[----:B------:R-:W-:Y:S01]  /*90c0*/  IMAD.MOV.U32 R16, RZ, RZ, R15 ;  /* 0x000000ffff107224 */ /* 0x000fe200078e000f */
[----:B------:R-:W-:-:S02]  /*90d0*/  ISETP.GE.AND P2, PT, R78, RZ, PT ;  /* 0x000000ff4e00720c */ /* 0x000fc40003f46270 */
[----:B------:R0:W-:Y:S01]  /*90e0*/  STL [R1+0x47c], R9 ;  /* 0x00047c0901007387 */ /* 0x0001e20000100800 */
[--C-:B------:R-:W-:Y:S01]  /*90f0*/  @!P6 IMAD.IADD R12, R12, 0x1, -R3.reuse ;  /* 0x000000010c0ce824 */ /* 0x100fe200078e0a03 */
[----:B------:R-:W-:Y:S01]  /*9100*/  ISETP.GE.AND P6, PT, R79, RZ, PT ;  /* 0x000000ff4f00720c */ /* 0x000fe20003fc6270 */
[----:B------:R-:W-:Y:S01]  /*9110*/  @!P5 IMAD.IADD R13, R13, 0x1, -R3 ;  /* 0x000000010d0dd824 */ /* 0x000fe200078e0a03 */
[----:B------:R-:W-:Y:S01]  /*9120*/  ISETP.GT.U32.AND P5, PT, R3, R14, PT ;  /* 0x0000000e0300720c */ /* 0x000fe20003fa4070 */
[----:B------:R-:W-:Y:S02]  /*9130*/  @!P1 IMAD.MOV R16, RZ, RZ, -R16 ;  /* 0x000000ffff109224 */ /* 0x000fe400078e0a10 */
[----:B------:R-:W-:-:S04]  /*9140*/  IMAD.HI.U32 R10, R4, R19, RZ ;  /* 0x00000013040a7227 */ /* 0x000fc800078e00ff */
[----:B0-----:R-:W-:Y:S01]  /*9150*/  IMAD.HI.U32 R9, R4, R17, RZ ;  /* 0x0000001104097227 */ /* 0x001fe200078e00ff */
[----:B------:R-:W-:Y:S03]  /*9160*/  STL [R1+0x480], R20 ;  /* 0x0004801401007387 */ /* 0x000fe60000100800 */
[----:B------:R-:W-:Y:S01]  /*9170*/  IMAD.MOV R9, RZ, RZ, -R9 ;  /* 0x000000ffff097224 */ /* 0x000fe200078e0a09 */
[----:B------:R0:W-:Y:S01]  /*9180*/  STL [R1+0x484], R16 ;  /* 0x0004841001007387 */ /* 0x0001e20000100800 */
[----:B------:R-:W-:Y:S02]  /*9190*/  IMAD.MOV R10, RZ, RZ, -R10 ;  /* 0x000000ffff0a7224 */ /* 0x000fe400078e0a0a */
[----:B------:R-:W-:Y:S02]  /*91a0*/  @!P0 IMAD.IADD R18, R18, 0x1, -R3 ;  /* 0x0000000112128824 */ /* 0x000fe400078e0a03 */
[C---:B------:R-:W-:Y:S01]  /*91b0*/  IMAD R9, R3.reuse, R9, R17 ;  /* 0x0000000903097224 */ /* 0x040fe200078e0211 */
[C---:B------:R-:W-:Y:S01]  /*91c0*/  ISETP.GT.U32.AND P3, PT, R3.reuse, R11, PT ;  /* 0x0000000b0300720c */ /* 0x040fe20003f64070 */
[----:B------:R-:W-:-:S02]  /*91d0*/  IMAD R10, R3, R10, R19 ;  /* 0x0000000a030a7224 */ /* 0x000fc400078e0213 */
[----:B0-----:R-:W-:Y:S02]  /*91e0*/  IMAD.MOV.U32 R16, RZ, RZ, R12 ;  /* 0x000000ffff107224 */ /* 0x001fe400078e000c */
[----:B------:R-:W-:Y:S01]  /*91f0*/  IMAD.MOV.U32 R15, RZ, RZ, R18 ;  /* 0x000000ffff0f7224 */ /* 0x000fe200078e0012 */
[C---:B------:R-:W-:Y:S01]  /*9200*/  ISETP.GT.U32.AND P1, PT, R3.reuse, R13, PT ;  /* 0x0000000d0300720c */ /* 0x040fe20003f24070 */
[----:B------:R-:W-:Y:S01]  /*9210*/  @!P2 IMAD.MOV R16, RZ, RZ, -R16 ;  /* 0x000000ffff10a224 */ /* 0x000fe200078e0a10 */
[C---:B------:R-:W-:Y:S01]  /*9220*/  ISETP.GT.U32.AND P2, PT, R3.reuse, R9, PT ;  /* 0x000000090300720c */ /* 0x040fe20003f44070 */
[----:B------:R-:W-:Y:S01]  /*9230*/  @!P6 IMAD.MOV R15, RZ, RZ, -R15 ;  /* 0x000000ffff0fe224 */ /* 0x000fe200078e0a0f */
[----:B------:R-:W-:Y:S01]  /*9240*/  IABS R12, R85 ;  /* 0x00000055000c7213 */ /* 0x000fe20000000000 */
[----:B------:R-:W-:Y:S01]  /*9250*/  @!P5 IMAD.IADD R14, R14, 0x1, -R3 ;  /* 0x000000010e0ed824 */ /* 0x000fe200078e0a03 */
[----:B------:R-:W-:Y:S02]  /*9260*/  ISETP.GT.U32.AND P5, PT, R3, R10, PT ;  /* 0x0000000a0300720c */ /* 0x000fe40003fa4070 */
[----:B------:R-:W-:Y:S01]  /*9270*/  ISETP.GE.AND P0, PT, R80, RZ, PT ;  /* 0x000000ff5000720c */ /* 0x000fe20003f06270 */
[----:B------:R-:W-:Y:S01]  /*9280*/  STL [R1+0x488], R16 ;  /* 0x0004881001007387 */ /* 0x000fe20000100800 */
[----:B------:R-:W-:-:S03]  /*9290*/  ISETP.GE.AND P4, PT, R81, RZ, PT ;  /* 0x000000ff5100720c */ /* 0x000fc60003f86270 */
[----:B------:R0:W-:Y:S01]  /*92a0*/  STL [R1+0x48c], R15 ;  /* 0x00048c0f01007387 */ /* 0x0001e20000100800 */
[--C-:B------:R-:W-:Y:S02]  /*92b0*/  @!P3 IMAD.IADD R11, R11, 0x1, -R3.reuse ;  /* 0x000000010b0bb824 */ /* 0x100fe400078e0a03 */
[--C-:B------:R-:W-:Y:S02]  /*92c0*/  @!P1 IMAD.IADD R13, R13, 0x1, -R3.reuse ;  /* 0x000000010d0d9824 */ /* 0x100fe400078e0a03 */
[----:B------:R-:W-:Y:S02]  /*92d0*/  @!P2 IMAD.IADD R9, R9, 0x1, -R3 ;  /* 0x000000010909a824 */ /* 0x000fe400078e0a03 */
[----:B0-----:R-:W-:Y:S01]  /*92e0*/  IMAD.HI.U32 R15, R4, R12, RZ ;  /* 0x0000000c040f7227 */ /* 0x001fe200078e00ff */
[----:B------:R-:W-:-:S03]  /*92f0*/  ISETP.GT.U32.AND P3, PT, R3, R11, PT ;  /* 0x0000000b0300720c */ /* 0x000fc60003f64070 */
[----:B------:R-:W-:Y:S02]  /*9300*/  IMAD.MOV R15, RZ, RZ, -R15 ;  /* 0x000000ffff0f7224 */ /* 0x000fe400078e0a0f */
[----:B------:R-:W-:Y:S02]  /*9310*/  IMAD.MOV.U32 R17, RZ, RZ, R14 ;  /* 0x000000ffff117224 */ /* 0x000fe400078e000e */
[C---:B------:R-:W-:Y:S02]  /*9320*/  IMAD R12, R3.reuse, R15, R12 ;  /* 0x0000000f030c7224 */ /* 0x040fe400078e020c */
[----:B------:R-:W-:Y:S02]  /*9330*/  @!P5 IMAD.IADD R10, R10, 0x1, -R3 ;  /* 0x000000010a0ad824 */ /* 0x000fe400078e0a03 */
[----:B------:R-:W-:Y:S01]  /*9340*/  @!P0 IMAD.MOV R17, RZ, RZ, -R17 ;  /* 0x000000ffff118224 */ /* 0x000fe200078e0a11 */
[C---:B------:R-:W-:Y:S01]  /*9350*/  ISETP.GT.U32.AND P0, PT, R3.reuse, R9, PT ;  /* 0x000000090300720c */ /* 0x040fe20003f04070 */
[----:B------:R-:W-:Y:S01]  /*9360*/  IMAD.MOV.U32 R15, RZ, RZ, R13 ;  /* 0x000000ffff0f7224 */ /* 0x000fe200078e000d */
[----:B------:R-:W-:-:S02]  /*9370*/  ISETP.GT.U32.AND P5, PT, R3, R10, PT ;  /* 0x0000000a0300720c */ /* 0x000fc40003fa4070 */
[----:B------:R-:W-:Y:S01]  /*9380*/  IABS R16, R86 ;  /* 0x0000005600107213 */ /* 0x000fe20000000000 */
[----:B------:R-:W-:Y:S01]  /*9390*/  @!P4 IMAD.MOV R15, RZ, RZ, -R15 ;  /* 0x000000ffff0fc224 */ /* 0x000fe200078e0a0f */
[----:B------:R-:W-:Y:S02]  /*93a0*/  ISETP.GT.U32.AND P4, PT, R3, R12, PT ;  /* 0x0000000c0300720c */ /* 0x000fe40003f84070 */
[----:B------:R-:W-:Y:S01]  /*93b0*/  IABS R13, R87 ;  /* 0x00000057000d7213 */ /* 0x000fe20000000000 */
[----:B------:R-:W-:Y:S01]  /*93c0*/  IMAD.HI.U32 R14, R4, R16, RZ ;  /* 0x00000010040e7227 */ /* 0x000fe200078e00ff */
[----:B------:R-:W-:Y:S01]  /*93d0*/  ISETP.GE.AND P1, PT, R83, RZ, PT ;  /* 0x000000ff5300720c */ /* 0x000fe20003f26270 */
[----:B------:R-:W-:Y:S02]  /*93e0*/  STL [R1+0x490], R17 ;  /* 0x0004901101007387 */ /* 0x000fe40000100800 */
[----:B------:R-:W-:Y:S01]  /*93f0*/  @!P3 IMAD.IADD R11, R11, 0x1, -R3 ;  /* 0x000000010b0bb824 */ /* 0x000fe200078e0a03 */
[----:B------:R-:W-:Y:S01]  /*9400*/  ISETP.GE.AND P3, PT, R84, RZ, PT ;  /* 0x000000ff5400720c */ /* 0x000fe20003f66270 */
[----:B------:R0:W-:Y:S01]  /*9410*/  STL [R1+0x494], R15 ;  /* 0x0004940f01007387 */ /* 0x0001e20000100800 */
[----:B------:R-:W-:-:S02]  /*9420*/  IMAD.MOV R14, RZ, RZ, -R14 ;  /* 0x000000ffff0e7224 */ /* 0x000fc400078e0a0e */
[--C-:B------:R-:W-:Y:S02]  /*9430*/  @!P0 IMAD.IADD R9, R9, 0x1, -R3.reuse ;  /* 0x0000000109098824 */ /* 0x100fe400078e0a03 */
[----:B------:R-:W-:Y:S02]  /*9440*/  @!P5 IMAD.IADD R10, R10, 0x1, -R3 ;  /* 0x000000010a0ad824 */ /* 0x000fe400078e0a03 */
[----:B0-----:R-:W-:Y:S01]  /*9450*/  IMAD.HI.U32 R15, R4, R13, RZ ;  /* 0x0000000d040f7227 */ /* 0x001fe200078e00ff */
[----:B------:R-:W-:-:S03]  /*9460*/  ISETP.GE.AND P6, PT, R82, RZ, PT ;  /* 0x000000ff5200720c */ /* 0x000fc60003fc6270 */
[----:B------:R-:W-:Y:S02]  /*9470*/  IMAD.MOV R15, RZ, RZ, -R15 ;  /* 0x000000ffff0f7224 */ /* 0x000fe400078e0a0f */
[C---:B------:R-:W-:Y:S02]  /*9480*/  IMAD R14, R3.reuse, R14, R16 ;  /* 0x0000000e030e7224 */ /* 0x040fe400078e0210 */
[----:B------:R-:W-:Y:S02]  /*9490*/  IMAD.MOV.U32 R17, RZ, RZ, R9 ;  /* 0x000000ffff117224 */ /* 0x000fe400078e0009 */
[----:B------:R-:W-:Y:S02]  /*94a0*/  @!P4 IMAD.IADD R12, R12, 0x1, -R3 ;  /* 0x000000010c0cc824 */ /* 0x000fe400078e0a03 */
[C---:B------:R-:W-:Y:S02]  /*94b0*/  IMAD R13, R3.reuse, R15, R13 ;  /* 0x0000000f030d7224 */ /* 0x040fe400078e020d */
[----:B------:R-:W-:Y:S01]  /*94c0*/  IMAD.MOV.U32 R16, RZ, RZ, R10 ;  /* 0x000000ffff107224 */ /* 0x000fe200078e000a */
[C---:B------:R-:W-:Y:S01]  /*94d0*/  ISETP.GT.U32.AND P5, PT, R3.reuse, R14, PT ;  /* 0x0000000e0300720c */ /* 0x040fe20003fa4070 */
[----:B------:R-:W-:Y:S01]  /*94e0*/  @!P1 IMAD.MOV R17, RZ, RZ, -R17 ;  /* 0x000000ffff119224 */ /* 0x000fe200078e0a11 */
[C---:B------:R-:W-:Y:S01]  /*94f0*/  ISETP.GT.U32.AND P1, PT, R3.reuse, R12, PT ;  /* 0x0000000c0300720c */ /* 0x040fe20003f24070 */
[----:B------:R-:W-:Y:S01]  /*9500*/  @!P3 IMAD.MOV R16, RZ, RZ, -R16 ;  /* 0x000000ffff10b224 */ /* 0x000fe200078e0a10 */
[----:B------:R-:W-:-:S02]  /*9510*/  ISETP.GT.U32.AND P3, PT, R3, R13, PT ;  /* 0x0000000d0300720c */ /* 0x000fc40003f64070 */
[----:B------:R-:W-:Y:S02]  /*9520*/  IABS R9, R89 ;  /* 0x0000005900097213 */ /* 0x000fe40000000000 */
[----:B------:R-:W-:Y:S01]  /*9530*/  ISETP.GE.AND P2, PT, R85, RZ, PT ;  /* 0x000000ff5500720c */ /* 0x000fe20003f46270 */
[----:B------:R-:W-:Y:S02]  /*9540*/  @!P6 IMAD.MOV R11, RZ, RZ, -R11 ;  /* 0x000000ffff0be224 */ /* 0x000fe400078e0a0b */
[----:B------:R-:W-:-:S04]  /*9550*/  IMAD.HI.U32 R10, R4, R9, RZ ;  /* 0x00000009040a7227 */ /* 0x000fc800078e00ff */
[--C-:B------:R-:W-:Y:S02]  /*9560*/  @!P5 IMAD.IADD R14, R14, 0x1, -R3.reuse ;  /* 0x000000010e0ed824 */ /* 0x100fe400078e0a03 */
[----:B------:R-:W-:Y:S02]  /*9570*/  IMAD.MOV R10, RZ, RZ, -R10 ;  /* 0x000000ffff0a7224 */ /* 0x000fe400078e0a0a */
[--C-:B------:R-:W-:Y:S01]  /*9580*/  @!P1 IMAD.IADD R12, R12, 0x1, -R3.reuse ;  /* 0x000000010c0c9824 */ /* 0x100fe200078e0a03 */
[----:B------:R0:W-:Y:S01]  /*9590*/  STL [R1+0x498], R11 ;  /* 0x0004980b01007387 */ /* 0x0001e20000100800 */
[----:B------:R-:W-:Y:S01]  /*95a0*/  @!P3 IMAD.IADD R13, R13, 0x1, -R3 ;  /* 0x000000010d0db824 */ /* 0x000fe200078e0a03 */
[C---:B------:R-:W-:Y:S01]  /*95b0*/  ISETP.GT.U32.AND P5, PT, R3.reuse, R14, PT ;  /* 0x0000000e0300720c */ /* 0x040fe20003fa4070 */
[----:B------:R-:W-:Y:S02]  /*95c0*/  IMAD R9, R3, R10, R9 ;  /* 0x0000000a03097224 */ /* 0x000fe400078e0209 */
[----:B------:R-:W-:Y:S01]  /*95d0*/  IMAD.MOV.U32 R19, RZ, RZ, R12 ;  /* 0x000000ffff137224 */ /* 0x000fe200078e000c */
[----:B0-----:R-:W-:-:S03]  /*95e0*/  IABS R11, R88 ;  /* 0x00000058000b7213 */ /* 0x001fc60000000000 */
[----:B------:R-:W-:Y:S01]  /*95f0*/  @!P2 IMAD.MOV R19, RZ, RZ, -R19 ;  /* 0x000000ffff13a224 */ /* 0x000fe200078e0a13 */
[C---:B------:R-:W-:Y:S02]  /*9600*/  ISETP.GT.U32.AND P3, PT, R3.reuse, R13, PT ;  /* 0x0000000d0300720c */ /* 0x040fe40003f64070 */
[----:B------:R-:W-:Y:S01]  /*9610*/  ISETP.GT.U32.AND P2, PT, R3, R9, PT ;  /* 0x000000090300720c */ /* 0x000fe20003f44070 */
[----:B------:R-:W-:Y:S01]  /*9620*/  IMAD.HI.U32 R15, R4, R11, RZ ;  /* 0x0000000b040f7227 */ /* 0x000fe200078e00ff */
[----:B------:R0:W-:Y:S03]  /*9630*/  STL [R1+0x49c], R17 ;  /* 0x00049c1101007387 */ /* 0x0001e60000100800 */
[----:B------:R-:W-:Y:S01]  /*9640*/  IMAD.MOV R15, RZ, RZ, -R15 ;  /* 0x000000ffff0f7224 */ /* 0x000fe200078e0a0f */
[----:B------:R1:W-:Y:S01]  /*9650*/  STL [R1+0x4a0], R16 ;  /* 0x0004a01001007387 */ /* 0x0003e20000100800 */
[----:B------:R-:W-:-:S02]  /*9660*/  ISETP.GE.AND P0, PT, R87, RZ, PT ;  /* 0x000000ff5700720c */ /* 0x000fc40003f06270 */
[----:B0-----:R-:W-:Y:S01]  /*9670*/  IABS R17, R91 ;  /* 0x0000005b00117213 */ /* 0x001fe20000000000 */
[----:B------:R-:W-:Y:S01]  /*9680*/  IMAD R11, R3, R15, R11 ;  /* 0x0000000f030b7224 */ /* 0x000fe200078e020b */
[----:B-1----:R-:W-:-:S03]  /*9690*/  IABS R16, R90 ;  /* 0x0000005a00107213 */ /* 0x002fc60000000000 */
[----:B------:R-:W-:-:S04]  /*96a0*/  IMAD.HI.U32 R12, R4, R17, RZ ;  /* 0x00000011040c7227 */ /* 0x000fc800078e00ff */
[----:B------:R-:W-:Y:S02]  /*96b0*/  @!P5 IMAD.IADD R14, R14, 0x1, -R3 ;  /* 0x000000010e0ed824 */ /* 0x000fe400078e0a03 */
[----:B------:R-:W-:Y:S01]  /*96c0*/  IMAD.HI.U32 R10, R4, R16, RZ ;  /* 0x00000010040a7227 */ /* 0x000fe200078e00ff */
[----:B------:R-:W-:-:S03]  /*96d0*/  ISETP.GT.U32.AND P5, PT, R3, R11, PT ;  /* 0x0000000b0300720c */ /* 0x000fc60003fa4070 */
[----:B------:R-:W-:Y:S02]  /*96e0*/  IMAD.MOV R12, RZ, RZ, -R12 ;  /* 0x000000ffff0c7224 */ /* 0x000fe400078e0a0c */
[--C-:B------:R-:W-:Y:S02]  /*96f0*/  @!P3 IMAD.IADD R13, R13, 0x1, -R3.reuse ;  /* 0x000000010d0db824 */ /* 0x100fe400078e0a03 */
[----:B------:R-:W-:Y:S01]  /*9700*/  IMAD.MOV.U32 R18, RZ, RZ, R14 ;  /* 0x000000ffff127224 */ /* 0x000fe200078e000e */
[----:B------:R-:W-:Y:S01]  /*9710*/  IABS R14, R92 ;  /* 0x0000005c000e7213 */ /* 0x000fe20000000000 */
[----:B------:R-:W-:Y:S02]  /*9720*/  IMAD.MOV R10, RZ, RZ, -R10 ;  /* 0x000000ffff0a7224 */ /* 0x000fe400078e0a0a */
[----:B------:R-:W-:Y:S02]  /*9730*/  @!P2 IMAD.IADD R9, R9, 0x1, -R3 ;  /* 0x000000010909a824 */ /* 0x000fe400078e0a03 */
[----:B------:R-:W-:-:S02]  /*9740*/  IMAD R12, R3, R12, R17 ;  /* 0x0000000c030c7224 */ /* 0x000fc400078e0211 */
[----:B------:R-:W-:Y:S01]  /*9750*/  IMAD.MOV.U32 R15, RZ, RZ, R13 ;  /* 0x000000ffff0f7224 */ /* 0x000fe200078e000d */
[C---:B------:R-:W-:Y:S01]  /*9760*/  ISETP.GT.U32.AND P2, PT, R3.reuse, R9, PT ;  /* 0x000000090300720c */ /* 0x040fe20003f44070 */
[----:B------:R-:W-:Y:S02]  /*9770*/  IMAD R10, R3, R10, R16 ;  /* 0x0000000a030a7224 */ /* 0x000fe400078e0210 */
[----:B------:R-:W-:-:S04]  /*9780*/  IMAD.HI.U32 R16, R4, R14, RZ ;  /* 0x0000000e04107227 */ /* 0x000fc800078e00ff */
[----:B------:R-:W-:Y:S01]  /*9790*/  @!P0 IMAD.MOV R15, RZ, RZ, -R15 ;  /* 0x000000ffff0f8224 */ /* 0x000fe200078e0a0f */
[C---:B------:R-:W-:Y:S01]  /*97a0*/  ISETP.GT.U32.AND P0, PT, R3.reuse, R12, PT ;  /* 0x0000000c0300720c */ /* 0x040fe20003f04070 */
[----:B------:R-:W-:Y:S01]  /*97b0*/  IMAD.MOV R16, RZ, RZ, -R16 ;  /* 0x000000ffff107224 */ /* 0x000fe200078e0a10 */
[----:B------:R-:W-:Y:S01]  /*97c0*/  ISETP.GT.U32.AND P3, PT, R3, R10, PT ;  /* 0x0000000a0300720c */ /* 0x000fe20003f64070 */
[--C-:B------:R-:W-:Y:S01]  /*97d0*/  @!P5 IMAD.IADD R11, R11, 0x1, -R3.reuse ;  /* 0x000000010b0bd824 */ /* 0x100fe200078e0a03 */
[----:B------:R-:W-:Y:S01]  /*97e0*/  ISETP.GE.AND P6, PT, R86, RZ, PT ;  /* 0x000000ff5600720c */ /* 0x000fe20003fc6270 */
[----:B------:R-:W-:Y:S02]  /*97f0*/  IMAD R14, R3, R16, R14 ;  /* 0x00000010030e7224 */ /* 0x000fe400078e020e */
[----:B------:R-:W-:Y:S01]  /*9800*/  @!P2 IMAD.IADD R9, R9, 0x1, -R3 ;  /* 0x000000010909a824 */ /* 0x000fe200078e0a03 */
[C---:B------:R-:W-:Y:S02]  /*9810*/  ISETP.GT.U32.AND P5, PT, R3.reuse, R11, PT ;  /* 0x0000000b0300720c */ /* 0x040fe40003fa4070 */
[----:B------:R-:W-:-:S02]  /*9820*/  ISETP.GT.U32.AND P2, PT, R3, R14, PT ;  /* 0x0000000e0300720c */ /* 0x000fc40003f44070 */
[----:B------:R-:W-:Y:S01]  /*9830*/  IABS R13, R93 ;  /* 0x0000005d000d7213 */ /* 0x000fe20000000000 */
[--C-:B------:R-:W-:Y:S02]  /*9840*/  @!P0 IMAD.IADD R12, R12, 0x1, -R3.reuse ;  /* 0x000000010c0c8824 */ /* 0x100fe400078e0a03 */
[--C-:B------:R-:W-:Y:S01]  /*9850*/  @!P3 IMAD.IADD R10, R10, 0x1, -R3.reuse ;  /* 0x000000010a0ab824 */ /* 0x100fe200078e0a03 */
[----:B------:R-:W-:Y:S01]  /*9860*/  ISETP.GE.AND P4, PT, R88, RZ, PT ;  /* 0x000000ff5800720c */ /* 0x000fe20003f86270 */
[----:B------:R-:W-:Y:S01]  /*9870*/  IMAD.HI.U32 R16, R4, R13, RZ ;  /* 0x0000000d04107227 */ /* 0x000fe200078e00ff */
[C---:B------:R-:W-:Y:S02]  /*9880*/  ISETP.GT.U32.AND P0, PT, R3.reuse, R12, PT ;  /* 0x0000000c0300720c */ /* 0x040fe40003f04070 */
[----:B------:R-:W-:Y:S01]  /*9890*/  ISETP.GT.U32.AND P3, PT, R3, R10, PT ;  /* 0x0000000a0300720c */ /* 0x000fe20003f64070 */
[----:B------:R-:W-:Y:S02]  /*98a0*/  @!P6 IMAD.MOV R18, RZ, RZ, -R18 ;  /* 0x000000ffff12e224 */ /* 0x000fe400078e0a12 */
[----:B------:R-:W-:Y:S01]  /*98b0*/  @!P5 IMAD.IADD R11, R11, 0x1, -R3 ;  /* 0x000000010b0bd824 */ /* 0x000fe200078e0a03 */
[----:B------:R-:W-:Y:S01]  /*98c0*/  STL [R1+0x4a4], R19 ;  /* 0x0004a41301007387 */ /* 0x000fe20000100800 */
[----:B------:R-:W-:-:S02]  /*98d0*/  IMAD.MOV R16, RZ, RZ, -R16 ;  /* 0x000000ffff107224 */ /* 0x000fc400078e0a10 */
[----:B------:R-:W-:Y:S01]  /*98e0*/  @!P2 IMAD.IADD R14, R14, 0x1, -R3 ;  /* 0x000000010e0ea824 */ /* 0x000fe200078e0a03 */
[----:B------:R0:W-:Y:S01]  /*98f0*/  STL [R1+0x4a8], R18 ;  /* 0x0004a81201007387 */ /* 0x0001e20000100800 */
[----:B------:R-:W-:Y:S01]  /*9900*/  ISETP.GE.AND P1, PT, R89, RZ, PT ;  /* 0x000000ff5900720c */ /* 0x000fe20003f26270 */
[----:B------:R-:W-:Y:S01]  /*9910*/  IMAD.MOV.U32 R17, RZ, RZ, R9 ;  /* 0x000000ffff117224 */ /* 0x000fe200078e0009 */
[----:B------:R-:W-:Y:S01]  /*9920*/  ISETP.GE.AND P6, PT, R90, RZ, PT ;  /* 0x000000ff5a00720c */ /* 0x000fe20003fc6270 */
[C---:B------:R-:W-:Y:S01]  /*9930*/  IMAD R9, R3.reuse, R16, R13 ;  /* 0x0000001003097224 */ /* 0x040fe200078e020d */
[C---:B------:R-:W-:Y:S01]  /*9940*/  ISETP.GT.U32.AND P2, PT, R3.reuse, R14, PT ;  /* 0x0000000e0300720c */ /* 0x040fe20003f44070 */
[----:B0-----:R-:W-:Y:S02]  /*9950*/  IMAD.MOV.U32 R18, RZ, RZ, R11 ;  /* 0x000000ffff127224 */ /* 0x001fe400078e000b */
[--C-:B------:R-:W-:Y:S02]  /*9960*/  @!P0 IMAD.IADD R12, R12, 0x1, -R3.reuse ;  /* 0x000000010c0c8824 */ /* 0x100fe400078e0a03 */
[----:B------:R-:W-:Y:S01]  /*9970*/  @!P4 IMAD.MOV R18, RZ, RZ, -R18 ;  /* 0x000000ffff12c224 */ /* 0x000fe200078e0a12 */
[----:B------:R-:W-:Y:S01]  /*9980*/  ISETP.GT.U32.AND P0, PT, R3, R9, PT ;  /* 0x000000090300720c */ /* 0x000fe20003f04070 */
[----:B------:R-:W-:Y:S01]  /*9990*/  @!P3 IMAD.IADD R10, R10, 0x1, -R3 ;  /* 0x000000010a0ab824 */ /* 0x000fe200078e0a03 */
[----:B------:R-:W-:Y:S01]  /*99a0*/  IABS R16, R95 ;  /* 0x0000005f00107213 */ /* 0x000fe20000000000 */
[----:B------:R0:W-:Y:S01]  /*99b0*/  STL [R1+0x4ac], R15 ;  /* 0x0004ac0f01007387 */ /* 0x0001e20000100800 */
[----:B------:R-:W-:-:S03]  /*99c0*/  ISETP.GE.AND P4, PT, R92, RZ, PT ;  /* 0x000000ff5c00720c */ /* 0x000fc60003f86270 */
[----:B------:R1:W-:Y:S01]  /*99d0*/  STL [R1+0x4b0], R18 ;  /* 0x0004b01201007387 */ /* 0x0003e20000100800 */
[----:B------:R-:W-:Y:S01]  /*99e0*/  ISETP.GE.AND P5, PT, R91, RZ, PT ;  /* 0x000000ff5b00720c */ /* 0x000fe20003fa6270 */
[----:B------:R-:W-:Y:S01]  /*99f0*/  @!P1 IMAD.MOV R17, RZ, RZ, -R17 ;  /* 0x000000ffff119224 */ /* 0x000fe200078e0a11 */
[----:B0-----:R-:W-:Y:S01]  /*9a00*/  IABS R15, R94 ;  /* 0x0000005e000f7213 */ /* 0x001fe20000000000 */
[----:B-1----:R-:W-:Y:S02]  /*9a10*/  IMAD.MOV.U32 R18, RZ, RZ, R10 ;  /* 0x000000ffff127224 */ /* 0x002fe400078e000a */
[----:B------:R-:W-:-:S04]  /*9a20*/  IMAD.HI.U32 R10, R4, R16, RZ ;  /* 0x00000010040a7227 */ /* 0x000fc800078e00ff */
[----:B------:R-:W-:-:S04]  /*9a30*/  IMAD.HI.U32 R11, R4, R15, RZ ;  /* 0x0000000f040b7227 */ /* 0x000fc800078e00ff */
[----:B------:R-:W-:Y:S02]  /*9a40*/  @!P6 IMAD.MOV R18, RZ, RZ, -R18 ;  /* 0x000000ffff12e224 */ /* 0x000fe400078e0a12 */
[----:B------:R-:W-:Y:S02]  /*9a50*/  IMAD.MOV R10, RZ, RZ, -R10 ;  /* 0x000000ffff0a7224 */ /* 0x000fe400078e0a0a */
[----:B------:R-:W-:Y:S01]  /*9a60*/  @!P2 IMAD.IADD R14, R14, 0x1, -R3 ;  /* 0x000000010e0ea824 */ /* 0x000fe200078e0a03 */
[----:B------:R0:W-:Y:S01]  /*9a70*/  STL [R1+0x4b4], R17 ;  /* 0x0004b41101007387 */ /* 0x0001e20000100800 */
[----:B------:R-:W-:Y:S02]  /*9a80*/  IMAD.MOV R11, RZ, RZ, -R11 ;  /* 0x000000ffff0b7224 */ /* 0x000fe400078e0a0b */
[----:B------:R-:W-:Y:S01]  /*9a90*/  @!P0 IMAD.IADD R9, R9, 0x1, -R3 ;  /* 0x0000000109098824 */ /* 0x000fe200078e0a03 */
[----:B------:R1:W-:Y:S01]  /*9aa0*/  STL [R1+0x4b8], R18 ;  /* 0x0004b81201007387 */ /* 0x0003e20000100800 */
[----:B------:R-:W-:-:S02]  /*9ab0*/  IMAD R16, R3, R10, R16 ;  /* 0x0000000a03107224 */ /* 0x000fc400078e0210 */
[C---:B------:R-:W-:Y:S01]  /*9ac0*/  IMAD R15, R3.reuse, R11, R15 ;  /* 0x0000000b030f7224 */ /* 0x040fe200078e020f */
[C---:B------:R-:W-:Y:S01]  /*9ad0*/  ISETP.GT.U32.AND P0, PT, R3.reuse, R9, PT ;  /* 0x000000090300720c */ /* 0x040fe20003f04070 */
[----:B0-----:R-:W-:Y:S02]  /*9ae0*/  IMAD.MOV.U32 R17, RZ, RZ, R12 ;  /* 0x000000ffff117224 */ /* 0x001fe400078e000c */
[----:B-1----:R-:W-:Y:S01]  /*9af0*/  IMAD.MOV.U32 R18, RZ, RZ, R14 ;  /* 0x000000ffff127224 */ /* 0x002fe200078e000e */
[----:B------:R-:W-:Y:S01]  /*9b00*/  IABS R13, R96 ;  /* 0x00000060000d7213 */ /* 0x000fe20000000000 */
[----:B------:R-:W-:Y:S02]  /*9b10*/  @!P5 IMAD.MOV R17, RZ, RZ, -R17 ;  /* 0x000000ffff11d224 */ /* 0x000fe400078e0a11 */
[----:B------:R-:W-:Y:S01]  /*9b20*/  @!P4 IMAD.MOV R18, RZ, RZ, -R18 ;  /* 0x000000ffff12c224 */ /* 0x000fe200078e0a12 */
[C---:B------:R-:W-:Y:S02]  /*9b30*/  ISETP.GT.U32.AND P4, PT, R3.reuse, R16, PT ;  /* 0x000000100300720c */ /* 0x040fe40003f84070 */
[----:B------:R-:W-:Y:S01]  /*9b40*/  ISETP.GT.U32.AND P5, PT, R3, R15, PT ;  /* 0x0000000f0300720c */ /* 0x000fe20003fa4070 */
[----:B------:R0:W-:Y:S01]  /*9b50*/  STL [R1+0x4bc], R17 ;  /* 0x0004bc1101007387 */ /* 0x0001e20000100800 */
[----:B------:R-:W-:-:S02]  /*9b60*/  ISETP.GE.AND P1, PT, R93, RZ, PT ;  /* 0x000000ff5d00720c */ /* 0x000fc40003f26270 */
[----:B------:R-:W-:Y:S01]  /*9b70*/  IABS R11, R97 ;  /* 0x00000061000b7213 */ /* 0x000fe20000000000 */
[----:B------:R-:W-:Y:S02]  /*9b80*/  @!P0 IMAD.IADD R9, R9, 0x1, -R3 ;  /* 0x0000000109098824 */ /* 0x000fe400078e0a03 */
[----:B0-----:R-:W-:-:S04]  /*9b90*/  IMAD.HI.U32 R17, R4, R13, RZ ;  /* 0x0000000d04117227 */ /* 0x001fc800078e00ff */
[----:B------:R-:W-:Y:S02]  /*9ba0*/  IMAD.MOV R17, RZ, RZ, -R17 ;  /* 0x000000ffff117224 */ /* 0x000fe400078e0a11 */
[----:B------:R-:W-:Y:S01]  /*9bb0*/  IMAD.HI.U32 R10, R4, R11, RZ ;  /* 0x0000000b040a7227 */ /* 0x000fe200078e00ff */
[----:B------:R0:W-:Y:S03]  /*9bc0*/  STL [R1+0x460], R18 ;  /* 0x0004601201007387 */ /* 0x0001e60000100800 */
[--C-:B------:R-:W-:Y:S02]  /*9bd0*/  @!P4 IMAD.IADD R16, R16, 0x1, -R3.reuse ;  /* 0x000000011010c824 */ /* 0x100fe400078e0a03 */
[----:B------:R-:W-:Y:S02]  /*9be0*/  @!P5 IMAD.IADD R15, R15, 0x1, -R3 ;  /* 0x000000010f0fd824 */ /* 0x000fe400078e0a03 */
[----:B------:R-:W-:Y:S01]  /*9bf0*/  IMAD R13, R3, R17, R13 ;  /* 0x00000011030d7224 */ /* 0x000fe200078e020d */
[----:B------:R-:W-:Y:S01]  /*9c00*/  IABS R12, R98 ;  /* 0x00000062000c7213 */ /* 0x000fe20000000000 */
[----:B------:R-:W-:-:S02]  /*9c10*/  IMAD.MOV R10, RZ, RZ, -R10 ;  /* 0x000000ffff0a7224 */ /* 0x000fc400078e0a0a */
[----:B0-----:R-:W-:Y:S01]  /*9c20*/  IMAD.MOV.U32 R18, RZ, RZ, R9 ;  /* 0x000000ffff127224 */ /* 0x001fe200078e0009 */
[C---:B------:R-:W-:Y:S01]  /*9c30*/  ISETP.GT.U32.AND P4, PT, R3.reuse, R16, PT ;  /* 0x000000100300720c */ /* 0x040fe20003f84070 */
[C---:B------:R-:W-:Y:S01]  /*9c40*/  IMAD R11, R3.reuse, R10, R11 ;  /* 0x0000000a030b7224 */ /* 0x040fe200078e020b */
[C---:B------:R-:W-:Y:S01]  /*9c50*/  ISETP.GT.U32.AND P5, PT, R3.reuse, R15, PT ;  /* 0x0000000f0300720c */ /* 0x040fe20003fa4070 */
[----:B------:R-:W-:Y:S01]  /*9c60*/  @!P1 IMAD.MOV R18, RZ, RZ, -R18 ;  /* 0x000000ffff129224 */ /* 0x000fe200078e0a12 */
[----:B------:R-:W-:Y:S01]  /*9c70*/  ISETP.GT.U32.AND P0, PT, R3, R13, PT ;  /* 0x0000000d0300720c */ /* 0x000fe20003f04070 */
[----:B------:R-:W-:Y:S01]  /*9c80*/  IMAD.HI.U32 R14, R4, R12, RZ ;  /* 0x0000000c040e7227 */ /* 0x000fe200078e00ff */
[----:B------:R-:W-:Y:S02]  /*9c90*/  IABS R10, R99 ;  /* 0x00000063000a7213 */ /* 0x000fe40000000000 */
[----:B------:R-:W-:Y:S01]  /*9ca0*/  ISETP.GE.AND P3, PT, R94, RZ, PT ;  /* 0x000000ff5e00720c */ /* 0x000fe20003f66270 */
[----:B------:R0:W-:Y:S01]  /*9cb0*/  STL [R1+0x4c0], R18 ;  /* 0x0004c01201007387 */ /* 0x0001e20000100800 */
[----:B------:R-:W-:-:S03]  /*9cc0*/  ISETP.GE.AND P6, PT, R95, RZ, PT ;  /* 0x000000ff5f00720c */ /* 0x000fc60003fc6270 */
[----:B------:R-:W-:Y:S02]  /*9cd0*/  @!P4 IMAD.IADD R16, R16, 0x1, -R3 ;  /* 0x000000011010c824 */ /* 0x000fe400078e0a03 */
[----:B0-----:R-:W-:Y:S02]  /*9ce0*/  IMAD.MOV R18, RZ, RZ, -R14 ;  /* 0x000000ffff127224 */ /* 0x001fe400078e0a0e */
[----:B------:R-:W-:-:S04]  /*9cf0*/  IMAD.HI.U32 R14, R4, R10, RZ ;  /* 0x0000000a040e7227 */ /* 0x000fc800078e00ff */
[----:B------:R-:W-:Y:S02]  /*9d00*/  IMAD R12, R3, R18, R12 ;  /* 0x00000012030c7224 */ /* 0x000fe400078e020c */
[----:B------:R-:W-:Y:S02]  /*9d10*/  IMAD.MOV R14, RZ, RZ, -R14 ;  /* 0x000000ffff0e7224 */ /* 0x000fe400078e0a0e */
[--C-:B------:R-:W-:Y:S02]  /*9d20*/  @!P5 IMAD.IADD R15, R15, 0x1, -R3.reuse ;  /* 0x000000010f0fd824 */ /* 0x100fe400078e0a03 */
[----:B------:R-:W-:Y:S01]  /*9d30*/  @!P0 IMAD.IADD R13, R13, 0x1, -R3 ;  /* 0x000000010d0d8824 */ /* 0x000fe200078e0a03 */
[C---:B------:R-:W-:Y:S01]  /*9d40*/  ISETP.GT.U32.AND P4, PT, R3.reuse, R12, PT ;  /* 0x0000000c0300720c */ /* 0x040fe20003f84070 */
[C---:B------:R-:W-:Y:S02]  /*9d50*/  IMAD R10, R3.reuse, R14, R10 ;  /* 0x0000000e030a7224 */ /* 0x040fe400078e020a */
[----:B------:R-:W-:Y:S01]  /*9d60*/  IMAD.MOV.U32 R18, RZ, RZ, R16 ;  /* 0x000000ffff127224 */ /* 0x000fe200078e0010 */
[----:B------:R-:W-:Y:S01]  /*9d70*/  IABS R17, R100 ;  /* 0x0000006400117213 */ /* 0x000fe20000000000 */
[----:B------:R-:W-:Y:S01]  /*9d80*/  @!P3 IMAD.MOV R15, RZ, RZ, -R15 ;  /* 0x000000ffff0fb224 */ /* 0x000fe200078e0a0f */
[C---:B------:R-:W-:Y:S01]  /*9d90*/  ISETP.GT.U32.AND P3, PT, R3.reuse, R13, PT ;  /* 0x0000000d0300720c */ /* 0x040fe20003f64070 */
[----:B------:R-:W-:Y:S01]  /*9da0*/  @!P6 IMAD.MOV R18, RZ, RZ, -R18 ;  /* 0x000000ffff12e224 */ /* 0x000fe200078e0a12 */
[----:B------:R-:W-:Y:S01]  /*9db0*/  ISETP.GT.U32.AND P6, PT, R3, R10, PT ;  /* 0x0000000a0300720c */ /* 0x000fe20003fc4070 */
[----:B------:R-:W-:Y:S01]  /*9dc0*/  IMAD.MOV.U32 R9, RZ, RZ, R17 ;  /* 0x000000ffff097224 */ /* 0x000fe200078e0011 */
[----:B------:R-:W-:-:S03]  /*9dd0*/  ISETP.GE.AND P2, PT, R96, RZ, PT ;  /* 0x000000ff6000720c */ /* 0x000fc60003f46270 */
[----:B------:R-:W-:Y:S01]  /*9de0*/  IMAD.HI.U32 R17, R4, R9, RZ ;  /* 0x0000000904117227 */ /* 0x000fe200078e00ff */
[----:B------:R0:W-:Y:S03]  /*9df0*/  STL [R1+0x43c], R15 ;  /* 0x00043c0f01007387 */ /* 0x0001e60000100800 */
[----:B------:R-:W-:Y:S02]  /*9e00*/  @!P4 IMAD.IADD R12, R12, 0x1, -R3 ;  /* 0x000000010c0cc824 */ /* 0x000fe400078e0a03 */
[----:B------:R-:W-:Y:S02]  /*9e10*/  IMAD.MOV R17, RZ, RZ, -R17 ;  /* 0x000000ffff117224 */ /* 0x000fe400078e0a11 */
[--C-:B------:R-:W-:Y:S01]  /*9e20*/  @!P3 IMAD.IADD R13, R13, 0x1, -R3.reuse ;  /* 0x000000010d0db824 */ /* 0x100fe200078e0a03 */
[----:B0-----:R-:W-:Y:S01]  /*9e30*/  IABS R15, R101 ;  /* 0x00000065000f7213 */ /* 0x001fe20000000000 */
[----:B------:R-:W-:Y:S01]  /*9e40*/  @!P6 IMAD.IADD R10, R10, 0x1, -R3 ;  /* 0x000000010a0ae824 */ /* 0x000fe200078e0a03 */
[C---:B------:R-:W-:Y:S01]  /*9e50*/  ISETP.GT.U32.AND P5, PT, R3.reuse, R11, PT ;  /* 0x0000000b0300720c */ /* 0x040fe20003fa4070 */
[C---:B------:R-:W-:Y:S01]  /*9e60*/  IMAD R9, R3.reuse, R17, R9 ;  /* 0x0000001103097224 */ /* 0x040fe200078e0209 */
[----:B------:R-:W-:Y:S01]  /*9e70*/  ISETP.GT.U32.AND P6, PT, R3, R12, PT ;  /* 0x0000000c0300720c */ /* 0x000fe20003fc4070 */
[----:B------:R-:W-:Y:S01]  /*9e80*/  IMAD.HI.U32 R17, R4, R15, RZ ;  /* 0x0000000f04117227 */ /* 0x000fe200078e00ff */
[----:B------:R-:W-:-:S03]  /*9e90*/  IABS R14, R102 ;  /* 0x00000066000e7213 */ /* 0x000fc60000000000 */
[----:B------:R-:W-:Y:S01]  /*9ea0*/  IMAD.MOV.U32 R20, RZ, RZ, R13 ;  /* 0x000000ffff147224 */ /* 0x000fe200078e000d */
[----:B------:R0:W-:Y:S01]  /*9eb0*/  STL [R1+0x42c], R18 ;  /* 0x00042c1201007387 */ /* 0x0001e20000100800 */
[----:B------:R-:W-:Y:S02]  /*9ec0*/  IMAD.MOV R17, RZ, RZ, -R17 ;  /* 0x000000ffff117224 */ /* 0x000fe400078e0a11 */
[----:B------:R-:W-:Y:S01]  /*9ed0*/  @!P2 IMAD.MOV R20, RZ, RZ, -R20 ;  /* 0x000000ffff14a224 */ /* 0x000fe200078e0a14 */
[----:B------:R-:W-:Y:S01]  /*9ee0*/  ISETP.GT.U32.AND P2, PT, R3, R10, PT ;  /* 0x0000000a0300720c */ /* 0x000fe20003f44070 */
[----:B------:R-:W-:Y:S01]  /*9ef0*/  IMAD.HI.U32 R16, R4, R14, RZ ;  /* 0x0000000e04107227 */ /* 0x000fe200078e00ff */
[----:B0-----:R-:W-:-:S03]  /*9f00*/  IABS R18, R103 ;  /* 0x0000006700127213 */ /* 0x001fc60000000000 */
[----:B------:R-:W-:Y:S02]  /*9f10*/  IMAD R15, R3, R17, R15 ;  /* 0x00000011030f7224 */ /* 0x000fe400078e020f */
[----:B------:R-:W-:Y:S02]  /*9f20*/  IMAD.MOV R16, RZ, RZ, -R16 ;  /* 0x000000ffff107224 */ /* 0x000fe400078e0a10 */
[----:B------:R-:W-:Y:S02]  /*9f30*/  IMAD.MOV.U32 R13, RZ, RZ, R18 ;  /* 0x000000ffff0d7224 */ /* 0x000fe400078e0012 */
[--C-:B------:R-:W-:Y:S02]  /*9f40*/  @!P5 IMAD.IADD R11, R11, 0x1, -R3.reuse ;  /* 0x000000010b0bd824 */ /* 0x100fe400078e0a03 */
[----:B------:R-:W-:Y:S01]  /*9f50*/  @!P6 IMAD.IADD R12, R12, 0x1, -R3 ;  /* 0x000000010c0ce824 */ /* 0x000fe200078e0a03 */
[C---:B------:R-:W-:Y:S01]  /*9f60*/  ISETP.GT.U32.AND P6, PT, R3.reuse, R15, PT ;  /* 0x0000000f0300720c */ /* 0x040fe20003fc4070 */
[----:B------:R-:W-:-:S02]  /*9f70*/  IMAD R14, R3, R16, R14 ;  /* 0x00000010030e7224 */ /* 0x000fc400078e020e */
[----:B------:R-:W-:Y:S01]  /*9f80*/  IMAD.HI.U32 R16, R4, R13, RZ ;  /* 0x0000000d04107227 */ /* 0x000fe200078e00ff */
[----:B------:R-:W-:-:S03]  /*9f90*/  ISETP.GT.U32.AND P5, PT, R3, R11, PT ;  /* 0x0000000b0300720c */ /* 0x000fc60003fa4070 */
[----:B------:R-:W-:Y:S02]  /*9fa0*/  IMAD.MOV R16, RZ, RZ, -R16 ;  /* 0x000000ffff107224 */ /* 0x000fe400078e0a10 */
[----:B------:R-:W-:Y:S01]  /*9fb0*/  @!P2 IMAD.IADD R10, R10, 0x1, -R3 ;  /* 0x000000010a0aa824 */ /* 0x000fe200078e0a03 */
[C---:B------:R-:W-:Y:S01]  /*9fc0*/  ISETP.GT.U32.AND P2, PT, R3.reuse, R14, PT ;  /* 0x0000000e0300720c */ /* 0x040fe20003f44070 */
[----:B------:R-:W-:Y:S01]  /*9fd0*/  IMAD R13, R3, R16, R13 ;  /* 0x00000010030d7224 */ /* 0x000fe200078e020d */
[----:B------:R-:W-:Y:S01]  /*9fe0*/  ISETP.GE.AND P1, PT, R97, RZ, PT ;  /* 0x000000ff6100720c */ /* 0x000fe20003f26270 */
[--C-:B------:R-:W-:Y:S01]  /*9ff0*/  @!P6 IMAD.IADD R15, R15, 0x1, -R3.reuse ;  /* 0x000000010f0fe824 */ /* 0x100fe200078e0a03 */
[----:B------:R-:W-:Y:S02]  /*a000*/  ISETP.GE.AND P0, PT, R98, RZ, PT ;  /* 0x000000ff6200720c */ /* 0x000fe40003f06270 */
[C---:B------:R-:W-:Y:S02]  /*a010*/  ISETP.GT.U32.AND P3, PT, R3.reuse, R9, PT ;  /* 0x000000090300720c */ /* 0x040fe40003f64070 */
[----:B------:R-:W-:Y:S01]  /*a020*/  ISETP.GT.U32.AND P6, PT, R3, R13, PT ;  /* 0x0000000d0300720c */ /* 0x000fe20003fc4070 */
[--C-:B------:R-:W-:Y:S01]  /*a030*/  @!P5 IMAD.IADD R11, R11, 0x1, -R3.reuse ;  /* 0x000000010b0bd824 */ /* 0x100fe200078e0a03 */
[----:B------:R0:W-:Y:S03]  /*a040*/  STL [R1+0x3e8], R20 ;  /* 0x0003e81401007387 */ /* 0x0001e60000100800 */
[----:B------:R-:W-:Y:S01]  /*a050*/  @!P2 IMAD.IADD R14, R14, 0x1, -R3 ;  /* 0x000000010e0ea824 */ /* 0x000fe200078e0a03 */
[----:B------:R-:W-:Y:S01]  /*a060*/  ISETP.GT.U32.AND P2, PT, R3, R15, PT ;  /* 0x0000000f0300720c */ /* 0x000fe20003f44070 */
[----:B------:R-:W-:Y:S01]  /*a070*/  IMAD.MOV.U32 R19, RZ, RZ, R11 ;  /* 0x000000ffff137224 */ /* 0x000fe200078e000b */
[----:B------:R-:W-:Y:S01]  /*a080*/  IABS R11, R105 ;  /* 0x00000069000b7213 */ /* 0x000fe20000000000 */
[----:B0-----:R-:W-:-:S02]  /*a090*/  IMAD.MOV.U32 R20, RZ, RZ, R12 ;  /* 0x000000ffff147224 */ /* 0x001fc400078e000c */
[----:B------:R-:W-:Y:S02]  /*a0a0*/  @!P1 IMAD.MOV R19, RZ, RZ, -R19 ;  /* 0x000000ffff139224 */ /* 0x000fe400078e0a13 */
[----:B------:R-:W-:Y:S01]  /*a0b0*/  @!P0 IMAD.MOV R20, RZ, RZ, -R20 ;  /* 0x000000ffff148224 */ /* 0x000fe200078e0a14 */
[----:B------:R-:W-:Y:S01]  /*a0c0*/  IABS R16, R106 ;  /* 0x0000006a00107213 */ /* 0x000fe20000000000 */
[--C-:B------:R-:W-:Y:S01]  /*a0d0*/  @!P3 IMAD.IADD R9, R9, 0x1, -R3.reuse ;  /* 0x000000010909b824 */ /* 0x100fe200078e0a03 */
[----:B------:R-:W-:Y:S01]  /*a0e0*/  ISETP.GE.AND P3, PT, R101, RZ, PT ;  /* 0x000000ff6500720c */ /* 0x000fe20003f66270 */
[--C-:B------:R-:W-:Y:S02]  /*a0f0*/  @!P6 IMAD.IADD R13, R13, 0x1, -R3.reuse ;  /* 0x000000010d0de824 */ /* 0x100fe400078e0a03 */
[----:B------:R-:W-:Y:S01]  /*a100*/  IMAD.HI.U32 R18, R4, R11, RZ ;  /* 0x0000000b04127227 */ /* 0x000fe200078e00ff */
[----:B------:R-:W-:Y:S02]  /*a110*/  STL [R1+0x3dc], R19 ;  /* 0x0003dc1301007387 */ /* 0x000fe40000100800 */
[----:B------:R-:W-:Y:S01]  /*a120*/  ISETP.GT.U32.AND P6, PT, R3, R13, PT ;  /* 0x0000000d0300720c */ /* 0x000fe20003fc4070 */
[----:B------:R-:W-:Y:S01]  /*a130*/  IMAD.MOV R18, RZ, RZ, -R18 ;  /* 0x000000ffff127224 */ /* 0x000fe200078e0a12 */
[----:B------:R0:W-:Y:S01]  /*a140*/  STL [R1+0x3d0], R20 ;  /* 0x0003d01401007387 */ /* 0x0001e20000100800 */
[----:B------:R-:W-:-:S02]  /*a150*/  @!P2 IMAD.IADD R15, R15, 0x1, -R3 ;  /* 0x000000010f0fa824 */ /* 0x000fc400078e0a03 */
[C---:B------:R-:W-:Y:S01]  /*a160*/  IMAD R11, R3.reuse, R18, R11 ;  /* 0x00000012030b7224 */ /* 0x040fe200078e020b */
[----:B------:R-:W-:Y:S01]  /*a170*/  ISETP.GT.U32.AND P1, PT, R3, R9, PT ;  /* 0x000000090300720c */ /* 0x000fe20003f24070 */
[----:B------:R-:W-:Y:S02]  /*a180*/  IMAD.MOV.U32 R18, RZ, RZ, R15 ;  /* 0x000000ffff127224 */ /* 0x000fe400078e000f */
[----:B0-----:R-:W-:Y:S02]  /*a190*/  IMAD.MOV.U32 R20, RZ, RZ, R10 ;  /* 0x000000ffff147224 */ /* 0x001fe400078e000a */
[----:B------:R-:W-:-:S04]  /*a1a0*/  IMAD.HI.U32 R10, R4, R16, RZ ;  /* 0x00000010040a7227 */ /* 0x000fc800078e00ff */
[----:B------:R-:W-:Y:S01]  /*a1b0*/  IMAD.MOV R10, RZ, RZ, -R10 ;  /* 0x000000ffff0a7224 */ /* 0x000fe200078e0a0a */
[----:B------:R-:W-:Y:S01]  /*a1c0*/  ISETP.GE.AND P5, PT, R99, RZ, PT ;  /* 0x000000ff6300720c */ /* 0x000fe20003fa6270 */
[----:B------:R-:W-:Y:S01]  /*a1d0*/  @!P3 IMAD.MOV R18, RZ, RZ, -R18 ;  /* 0x000000ffff12b224 */ /* 0x000fe200078e0a12 */
[----:B------:R-:W-:Y:S01]  /*a1e0*/  ISETP.GE.AND P4, PT, R100, RZ, PT ;  /* 0x000000ff6400720c */ /* 0x000fe20003f86270 */
[C---:B------:R-:W-:Y:S01]  /*a1f0*/  IMAD R10, R3.reuse, R10, R16 ;  /* 0x0000000a030a7224 */ /* 0x040fe200078e0210 */
[----:B------:R-:W-:Y:S02]  /*a200*/  IABS R17, R104 ;  /* 0x0000006800117213 */ /* 0x000fe40000000000 */
[----:B------:R-:W-:Y:S01]  /*a210*/  ISETP.GT.U32.AND P3, PT, R3, R11, PT ;  /* 0x0000000b0300720c */ /* 0x000fe20003f64070 */
[----:B------:R-:W-:Y:S01]  /*a220*/  @!P6 IMAD.IADD R13, R13, 0x1, -R3 ;  /* 0x000000010d0de824 */ /* 0x000fe200078e0a03 */
[----:B------:R-:W-:Y:S01]  /*a230*/  ISETP.GT.U32.AND P6, PT, R3, R10, PT ;  /* 0x0000000a0300720c */ /* 0x000fe20003fc4070 */
[----:B------:R-:W-:-:S04]  /*a240*/  IMAD.HI.U32 R19, R4, R17, RZ ;  /* 0x0000001104137227 */ /* 0x000fc800078e00ff */
[----:B------:R-:W-:Y:S02]  /*a250*/  @!P1 IMAD.IADD R9, R9, 0x1, -R3 ;  /* 0x0000000109099824 */ /* 0x000fe400078e0a03 */
[----:B------:R-:W-:Y:S02]  /*a260*/  IMAD.MOV R19, RZ, RZ, -R19 ;  /* 0x000000ffff137224 */ /* 0x000fe400078e0a13 */
[----:B------:R-:W-:Y:S01]  /*a270*/  @!P5 IMAD.MOV R20, RZ, RZ, -R20 ;  /* 0x000000ffff14d224 */ /* 0x000fe200078e0a14 */
[----:B------:R-:W-:Y:S01]  /*a280*/  IABS R16, R108 ;  /* 0x0000006c00107213 */ /* 0x000fe20000000000 */
[----:B------:R-:W-:Y:S01]  /*a290*/  IMAD R12, R3, R19, R17 ;  /* 0x00000013030c7224 */ /* 0x000fe200078e0211 */
[----:B------:R-:W-:Y:S01]  /*a2a0*/  IABS R17, R107 ;  /* 0x0000006b00117213 */ /* 0x000fe20000000000 */
[----:B------:R-:W-:Y:S02]  /*a2b0*/  @!P4 IMAD.MOV R9, RZ, RZ, -R9 ;  /* 0x000000ffff09c224 */ /* 0x000fe400078e0a09 */
[--C-:B------:R-:W-:Y:S01]  /*a2c0*/  @!P3 IMAD.IADD R11, R11, 0x1, -R3.reuse ;  /* 0x000000010b0bb824 */ /* 0x100fe200078e0a03 */
[----:B------:R-:W-:Y:S01]  /*a2d0*/  STL [R1+0x3c8], R20 ;  /* 0x0003c81401007387 */ /* 0x000fe20000100800 */
[----:B------:R-:W-:Y:S01]  /*a2e0*/  @!P6 IMAD.IADD R10, R10, 0x1, -R3 ;  /* 0x000000010a0ae824 */ /* 0x000fe200078e0a03 */
[C---:B------:R-:W-:Y:S01]  /*a2f0*/  ISETP.GT.U32.AND P2, PT, R3.reuse, R12, PT ;  /* 0x0000000c0300720c */ /* 0x040fe20003f44070 */
[----:B------:R-:W-:Y:S01]  /*a300*/  IMAD.HI.U32 R19, R4, R16, RZ ;  /* 0x0000001004137227 */ /* 0x000fe200078e00ff */
[----:B------:R0:W-:Y:S01]  /*a310*/  STL [R1+0x3c4], R9 ;  /* 0x0003c40901007387 */ /* 0x0001e20000100800 */
[----:B------:R-:W-:-:S02]  /*a320*/  ISETP.GT.U32.AND P6, PT, R3, R11, PT ;  /* 0x0000000b0300720c */ /* 0x000fc40003fc4070 */
[----:B------:R-:W-:Y:S01]  /*a330*/  ISETP.GT.U32.AND P5, PT, R3, R14, PT ;  /* 0x0000000e0300720c */ /* 0x000fe20003fa4070 */
[----:B------:R-:W-:Y:S02]  /*a340*/  IMAD.MOV R19, RZ, RZ, -R19 ;  /* 0x000000ffff137224 */ /* 0x000fe400078e0a13 */
[----:B0-----:R-:W-:-:S04]  /*a350*/  IMAD.HI.U32 R9, R4, R17, RZ ;  /* 0x0000001104097227 */ /* 0x001fc800078e00ff */
[----:B------:R-:W-:Y:S01]  /*a360*/  IMAD.MOV R9, RZ, RZ, -R9 ;  /* 0x000000ffff097224 */ /* 0x000fe200078e0a09 */
[----:B------:R-:W-:Y:S01]  /*a370*/  ISETP.GE.AND P1, PT, R102, RZ, PT ;  /* 0x000000ff6600720c */ /* 0x000fe20003f26270 */
[----:B------:R-:W-:Y:S01]  /*a380*/  IMAD R16, R3, R19, R16 ;  /* 0x0000001303107224 */ /* 0x000fe200078e0210 */
[----:B------:R-:W-:Y:S01]  /*a390*/  ISETP.GE.AND P0, PT, R103, RZ, PT ;  /* 0x000000ff6700720c */ /* 0x000fe20003f06270 */
[----:B------:R-:W-:Y:S01]  /*a3a0*/  IMAD R9, R3, R9, R17 ;  /* 0x0000000903097224 */ /* 0x000fe200078e0211 */
[----:B------:R-:W-:Y:S01]  /*a3b0*/  IABS R17, R109 ;  /* 0x0000006d00117213 */ /* 0x000fe20000000000 */
[--C-:B------:R-:W-:Y:S02]  /*a3c0*/  @!P2 IMAD.IADD R12, R12, 0x1, -R3.reuse ;  /* 0x000000010c0ca824 */ /* 0x100fe400078e0a03 */
[--C-:B------:R-:W-:Y:S01]  /*a3d0*/  @!P6 IMAD.IADD R11, R11, 0x1, -R3.reuse ;  /* 0x000000010b0be824 */ /* 0x100fe200078e0a03 */
[----:B------:R-:W-:Y:S01]  /*a3e0*/  ISETP.GT.U32.AND P6, PT, R3, R16, PT ;  /* 0x000000100300720c */ /* 0x000fe20003fc4070 */
[----:B------:R-:W-:-:S02]  /*a3f0*/  @!P5 IMAD.IADD R14, R14, 0x1, -R3 ;  /* 0x000000010e0ed824 */ /* 0x000fc400078e0a03 */
[----:B------:R-:W-:Y:S01]  /*a400*/  IMAD.HI.U32 R19, R4, R17, RZ ;  /* 0x0000001104137227 */ /* 0x000fe200078e00ff */
[----:B------:R-:W-:-:S03]  /*a410*/  ISETP.GT.U32.AND P3, PT, R3, R12, PT ;  /* 0x0000000c0300720c */ /* 0x000fc60003f64070 */
[----:B------:R-:W-:Y:S02]  /*a420*/  IMAD.MOV.U32 R20, RZ, RZ, R14 ;  /* 0x000000ffff147224 */ /* 0x000fe400078e000e */
[----:B------:R-:W-:Y:S02]  /*a430*/  IMAD.MOV R19, RZ, RZ, -R19 ;  /* 0x000000ffff137224 */ /* 0x000fe400078e0a13 */
[----:B------:R-:W-:Y:S01]  /*a440*/  @!P1 IMAD.MOV R20, RZ, RZ, -R20 ;  /* 0x000000ffff149224 */ /* 0x000fe200078e0a14 */
[----:B------:R-:W-:Y:S01]  /*a450*/  IABS R15, R111 ;  /* 0x0000006f000f7213 */ /* 0x000fe20000000000 */
[----:B------:R-:W-:Y:S01]  /*a460*/  @!P0 IMAD.MOV R13, RZ, RZ, -R13 ;  /* 0x000000ffff0d8224 */ /* 0x000fe200078e0a0d */
[C---:B------:R-:W-:Y:S01]  /*a470*/  ISETP.GT.U32.AND P1, PT, R3.reuse, R10, PT ;  /* 0x0000000a0300720c */ /* 0x040fe20003f24070 */
[C---:B------:R-:W-:Y:S01]  /*a480*/  IMAD R17, R3.reuse, R19, R17 ;  /* 0x0000001303117224 */ /* 0x040fe200078e0211 */
[----:B------:R-:W-:Y:S01]  /*a490*/  ISETP.GT.U32.AND P0, PT, R3, R9, PT ;  /* 0x000000090300720c */ /* 0x000fe20003f04070 */
[----:B------:R0:W-:Y:S01]  /*a4a0*/  STL [R1+0x4d8], R18 ;  /* 0x0004d81201007387 */ /* 0x0001e20000100800 */
[----:B------:R-:W-:Y:S01]  /*a4b0*/  ISETP.GE.AND P4, PT, R104, RZ, PT ;  /* 0x000000ff6800720c */ /* 0x000fe20003f86270 */
[----:B------:R-:W-:Y:S01]  /*a4c0*/  @!P6 IMAD.IADD R16, R16, 0x1, -R3 ;  /* 0x000000011010e824 */ /* 0x000fe200078e0a03 */
[----:B------:R-:W-:Y:S01]  /*a4d0*/  ISETP.GE.AND P5, PT, R105, RZ, PT ;  /* 0x000000ff6900720c */ /* 0x000fe20003fa6270 */
[----:B------:R-:W-:Y:S01]  /*a4e0*/  STL [R1+0x3bc], R20 ;  /* 0x0003bc1401007387 */ /* 0x000fe20000100800 */
[----:B------:R-:W-:-:S02]  /*a4f0*/  ISETP.GE.AND P2, PT, R106, RZ, PT ;  /* 0x000000ff6a00720c */ /* 0x000fc40003f46270 */
[----:B------:R-:W-:Y:S01]  /*a500*/  ISETP.GT.U32.AND P6, PT, R3, R17, PT ;  /* 0x000000110300720c */ /* 0x000fe20003fc4070 */
[----:B------:R1:W-:Y:S01]  /*a510*/  STL [R1+0x3b8], R13 ;  /* 0x0003b80d01007387 */ /* 0x0003e20000100800 */
[----:B------:R-:W-:Y:S01]  /*a520*/  @!P3 IMAD.IADD R12, R12, 0x1, -R3 ;  /* 0x000000010c0cb824 */ /* 0x000fe200078e0a03 */
[----:B0-----:R-:W-:Y:S01]  /*a530*/  IABS R18, R110 ;  /* 0x0000006e00127213 */ /* 0x001fe20000000000 */
[----:B-1----:R-:W-:Y:S02]  /*a540*/  IMAD.MOV.U32 R13, RZ, RZ, R15 ;  /* 0x000000ffff0d7224 */ /* 0x002fe400078e000f */
[----:B------:R-:W-:Y:S02]  /*a550*/  IMAD.MOV.U32 R21, RZ, RZ, R12 ;  /* 0x000000ffff157224 */ /* 0x000fe400078e000c */
[----:B------:R-:W-:-:S04]  /*a560*/  IMAD.HI.U32 R15, R4, R13, RZ ;  /* 0x0000000d040f7227 */ /* 0x000fc800078e00ff */
[----:B------:R-:W-:Y:S02]  /*a570*/  IMAD.MOV.U32 R20, RZ, RZ, R11 ;  /* 0x000000ffff147224 */ /* 0x000fe400078e000b */
[----:B------:R-:W-:Y:S02]  /*a580*/  @!P1 IMAD.IADD R10, R10, 0x1, -R3 ;  /* 0x000000010a0a9824 */ /* 0x000fe400078e0a03 */
[----:B------:R-:W-:Y:S02]  /*a590*/  IMAD.MOV R15, RZ, RZ, -R15 ;  /* 0x000000ffff0f7224 */ /* 0x000fe400078e0a0f */
[----:B------:R-:W-:Y:S02]  /*a5a0*/  @!P0 IMAD.IADD R9, R9, 0x1, -R3 ;  /* 0x0000000109098824 */ /* 0x000fe400078e0a03 */
[----:B------:R-:W-:Y:S02]  /*a5b0*/  @!P4 IMAD.MOV R21, RZ, RZ, -R21 ;  /* 0x000000ffff15c224 */ /* 0x000fe400078e0a15 */
[----:B------:R-:W-:-:S02]  /*a5c0*/  IMAD.MOV.U32 R14, RZ, RZ, R18 ;  /* 0x000000ffff0e7224 */ /* 0x000fc400078e0012 */
[----:B------:R-:W-:Y:S02]  /*a5d0*/  @!P5 IMAD.MOV R20, RZ, RZ, -R20 ;  /* 0x000000ffff14d224 */ /* 0x000fe400078e0a14 */
[----:B------:R-:W-:Y:S01]  /*a5e0*/  IMAD R11, R3, R15, R13 ;  /* 0x0000000f030b7224 */ /* 0x000fe200078e020d */
[----:B------:R-:W-:Y:S01]  /*a5f0*/  IABS R15, R112 ;  /* 0x00000070000f7213 */ /* 0x000fe20000000000 */
[----:B------:R-:W-:Y:S02]  /*a600*/  @!P2 IMAD.MOV R10, RZ, RZ, -R10 ;  /* 0x000000ffff0aa224 */ /* 0x000fe400078e0a0a */
[----:B------:R-:W-:Y:S01]  /*a610*/  @!P6 IMAD.IADD R17, R17, 0x1, -R3 ;  /* 0x000000011111e824 */ /* 0x000fe200078e0a03 */
[C---:B------:R-:W-:Y:S01]  /*a620*/  ISETP.GT.U32.AND P4, PT, R3.reuse, R9, PT ;  /* 0x000000090300720c */ /* 0x040fe20003f84070 */
[----:B------:R-:W-:Y:S01]  /*a630*/  IMAD.HI.U32 R18, R4, R14, RZ ;  /* 0x0000000e04127227 */ /* 0x000fe200078e00ff */
[----:B------:R-:W-:Y:S02]  /*a640*/  STL [R1+0x3b4], R21 ;  /* 0x0003b41501007387 */ /* 0x000fe40000100800 */
[----:B------:R-:W-:-:S02]  /*a650*/  ISETP.GT.U32.AND P6, PT, R3, R17, PT ;  /* 0x000000110300720c */ /* 0x000fc40003fc4070 */
[----:B------:R-:W-:Y:S01]  /*a660*/  STL [R1+0x3ac], R20 ;  /* 0x0003ac1401007387 */ /* 0x000fe20000100800 */
[----:B------:R-:W-:-:S03]  /*a670*/  IMAD.MOV R18, RZ, RZ, -R18 ;  /* 0x000000ffff127224 */ /* 0x000fc600078e0a12 */
[----:B------:R0:W-:Y:S01]  /*a680*/  STL [R1+0x3a8], R10 ;  /* 0x0003a80a01007387 */ /* 0x0001e20000100800 */
[----:B------:R-:W-:Y:S02]  /*a690*/  IMAD R14, R3, R18, R14 ;  /* 0x00000012030e7224 */ /* 0x000fe400078e020e */
[----:B0-----:R-:W-:-:S04]  /*a6a0*/  IMAD.HI.U32 R10, R4, R15, RZ ;  /* 0x0000000f040a7227 */ /* 0x001fc800078e00ff */
[----:B------:R-:W-:Y:S01]  /*a6b0*/  IMAD.MOV R10, RZ, RZ, -R10 ;  /* 0x000000ffff0a7224 */ /* 0x000fe200078e0a0a */
[----:B------:R-:W-:Y:S01]  /*a6c0*/  IABS R18, R114 ;  /* 0x0000007200127213 */ /* 0x000fe20000000000 */
[----:B------:R-:W-:Y:S02]  /*a6d0*/  @!P4 IMAD.IADD R9, R9, 0x1, -R3 ;  /* 0x000000010909c824 */ /* 0x000fe400078e0a03 */
[C---:B------:R-:W-:Y:S01]  /*a6e0*/  IMAD R15, R3.reuse, R10, R15 ;  /* 0x0000000a030f7224 */ /* 0x040fe200078e020f */
[----:B------:R-:W-:Y:S01]  /*a6f0*/  ISETP.GT.U32.AND P2, PT, R3, R14, PT ;  /* 0x0000000e0300720c */ /* 0x000fe20003f44070 */
[----:B------:R-:W-:Y:S01]  /*a700*/  @!P6 IMAD.IADD R17, R17, 0x1, -R3 ;  /* 0x000000011111e824 */ /* 0x000fe200078e0a03 */
[C---:B------:R-:W-:Y:S01]  /*a710*/  ISETP.GT.U32.AND P4, PT, R3.reuse, R11, PT ;  /* 0x0000000b0300720c */ /* 0x040fe20003f84070 */
[----:B------:R-:W-:Y:S01]  /*a720*/  IMAD.MOV.U32 R19, RZ, RZ, R9 ;  /* 0x000000ffff137224 */ /* 0x000fe200078e0009 */
[----:B------:R-:W-:Y:S01]  /*a730*/  ISETP.GT.U32.AND P6, PT, R3, R15, PT ;  /* 0x0000000f0300720c */ /* 0x000fe20003fc4070 */
[----:B------:R-:W-:Y:S01]  /*a740*/  IMAD.HI.U32 R9, R4, R18, RZ ;  /* 0x0000001204097227 */ /* 0x000fe200078e00ff */
[----:B------:R-:W-:-:S02]  /*a750*/  ISETP.GE.AND P3, PT, R107, RZ, PT ;  /* 0x000000ff6b00720c */ /* 0x000fc40003f66270 */
[----:B------:R-:W-:Y:S01]  /*a760*/  IABS R12, R113 ;  /* 0x00000071000c7213 */ /* 0x000fe20000000000 */
[----:B------:R-:W-:Y:S01]  /*a770*/  IMAD.MOV R9, RZ, RZ, -R9 ;  /* 0x000000ffff097224 */ /* 0x000fe200078e0a09 */
[----:B------:R-:W-:-:S03]  /*a780*/  ISETP.GT.U32.AND P5, PT, R3, R16, PT ;  /* 0x000000100300720c */ /* 0x000fc60003fa4070 */
[----:B------:R-:W-:Y:S02]  /*a790*/  IMAD R9, R3, R9, R18 ;  /* 0x0000000903097224 */ /* 0x000fe400078e0212 */
[----:B------:R-:W-:-:S04]  /*a7a0*/  IMAD.HI.U32 R13, R4, R12, RZ ;  /* 0x0000000c040d7227 */ /* 0x000fc800078e00ff */
[--C-:B------:R-:W-:Y:S02]  /*a7b0*/  @!P2 IMAD.IADD R14, R14, 0x1, -R3.reuse ;  /* 0x000000010e0ea824 */ /* 0x100fe400078e0a03 */
        /* <DEDUP_REMOVED lines=8> */
[----:B------:R-:W-:Y:S01]  /*a840*/  ISETP.GE.AND P1, PT, R108, RZ, PT ;  /* 0x000000ff6c00720c */ /* 0x000fe20003f26270 */
[----:B------:R-:W-:Y:S01]  /*a850*/  @!P5 IMAD.IADD R16, R16, 0x1, -R3 ;  /* 0x000000011010d824 */ /* 0x000fe200078e0a03 */
[----:B------:R-:W-:-:S02]  /*a860*/  IABS R13, R115 ;  /* 0x00000073000d7213 */ /* 0x000fc40000000000 */
[----:B------:R-:W-:Y:S02]  /*a870*/  ISETP.GE.AND P0, PT, R109, RZ, PT ;  /* 0x000000ff6d00720c */ /* 0x000fe40003f06270 */
[----:B------:R-:W-:Y:S02]  /*a880*/  ISETP.GE.AND P5, PT, R110, RZ, PT ;  /* 0x000000ff6e00720c */ /* 0x000fe40003fa6270 */
[----:B------:R-:W-:Y:S01]  /*a890*/  ISETP.GE.AND P4, PT, R111, RZ, PT ;  /* 0x000000ff6f00720c */ /* 0x000fe20003f86270 */
[----:B------:R-:W-:Y:S01]  /*a8a0*/  IMAD.HI.U32 R20, R4, R13, RZ ;  /* 0x0000000d04147227 */ /* 0x000fe200078e00ff */
[----:B------:R0:W-:Y:S03]  /*a8b0*/  STL [R1+0x3a4], R19 ;  /* 0x0003a41301007387 */ /* 0x0001e60000100800 */
[--C-:B------:R-:W-:Y:S02]  /*a8c0*/  @!P6 IMAD.IADD R9, R9, 0x1, -R3.reuse ;  /* 0x000000010909e824 */ /* 0x100fe400078e0a03 */
[----:B------:R-:W-:Y:S01]  /*a8d0*/  @!P2 IMAD.IADD R14, R14, 0x1, -R3 ;  /* 0x000000010e0ea824 */ /* 0x000fe200078e0a03 */
[----:B------:R-:W-:Y:S01]  /*a8e0*/  ISETP.GT.U32.AND P2, PT, R3, R12, PT ;  /* 0x0000000c0300720c */ /* 0x000fe20003f44070 */
[----:B------:R-:W-:-:S02]  /*a8f0*/  IMAD.MOV R20, RZ, RZ, -R20 ;  /* 0x000000ffff147224 */ /* 0x000fc400078e0a14 */
[----:B------:R-:W-:Y:S01]  /*a900*/  IMAD.MOV.U32 R22, RZ, RZ, R16 ;  /* 0x000000ffff167224 */ /* 0x000fe200078e0010 */
[----:B0-----:R-:W-:Y:S01]  /*a910*/  IABS R19, R117 ;  /* 0x0000007500137213 */ /* 0x001fe20000000000 */
[----:B------:R-:W-:Y:S01]  /*a920*/  IMAD.MOV.U32 R21, RZ, RZ, R17 ;  /* 0x000000ffff157224 */ /* 0x000fe200078e0011 */
[----:B------:R-:W-:Y:S01]  /*a930*/  ISETP.GT.U32.AND P6, PT, R3, R9, PT ;  /* 0x000000090300720c */ /* 0x000fe20003fc4070 */
[----:B------:R-:W-:Y:S02]  /*a940*/  @!P3 IMAD.IADD R11, R11, 0x1, -R3 ;  /* 0x000000010b0bb824 */ /* 0x000fe400078e0a03 */
[C---:B------:R-:W-:Y:S02]  /*a950*/  IMAD R13, R3.reuse, R20, R13 ;  /* 0x00000014030d7224 */ /* 0x040fe400078e020d */
[----:B------:R-:W-:Y:S01]  /*a960*/  @!P1 IMAD.MOV R22, RZ, RZ, -R22 ;  /* 0x000000ffff169224 */ /* 0x000fe200078e0a16 */
[----:B------:R-:W-:Y:S01]  /*a970*/  ISETP.GT.U32.AND P1, PT, R3, R15, PT ;  /* 0x0000000f0300720c */ /* 0x000fe20003f24070 */
[----:B------:R-:W-:Y:S01]  /*a980*/  IMAD.HI.U32 R16, R4, R19, RZ ;  /* 0x0000001304107227 */ /* 0x000fe200078e00ff */
[----:B------:R-:W-:-:S03]  /*a990*/  IABS R10, R116 ;  /* 0x00000074000a7213 */ /* 0x000fc60000000000 */
[----:B------:R-:W-:Y:S02]  /*a9a0*/  @!P0 IMAD.MOV R21, RZ, RZ, -R21 ;  /* 0x000000ffff158224 */ /* 0x000fe400078e0a15 */
[----:B------:R-:W-:Y:S02]  /*a9b0*/  @!P5 IMAD.MOV R14, RZ, RZ, -R14 ;  /* 0x000000ffff0ed224 */ /* 0x000fe400078e0a0e */
[----:B------:R-:W-:Y:S01]  /*a9c0*/  @!P4 IMAD.MOV R11, RZ, RZ, -R11 ;  /* 0x000000ffff0bc224 */ /* 0x000fe200078e0a0b */
[----:B------:R-:W-:Y:S01]  /*a9d0*/  STL [R1+0x3a0], R22 ;  /* 0x0003a01601007387 */ /* 0x000fe20000100800 */
[----:B------:R-:W-:Y:S01]  /*a9e0*/  IMAD.MOV R16, RZ, RZ, -R16 ;  /* 0x000000ffff107224 */ /* 0x000fe200078e0a10 */
[----:B------:R-:W-:Y:S01]  /*a9f0*/  ISETP.GT.U32.AND P5, PT, R3, R13, PT ;  /* 0x0000000d0300720c */ /* 0x000fe20003fa4070 */
[----:B------:R-:W-:Y:S01]  /*aa00*/  IMAD.HI.U32 R18, R4, R10, RZ ;  /* 0x0000000a04127227 */ /* 0x000fe200078e00ff */
[----:B------:R-:W-:Y:S01]  /*aa10*/  STL [R1+0x39c], R21 ;  /* 0x00039c1501007387 */ /* 0x000fe20000100800 */
[----:B------:R-:W-:-:S03]  /*aa20*/  ISETP.GE.AND P3, PT, R112, RZ, PT ;  /* 0x000000ff7000720c */ /* 0x000fc60003f66270 */
[----:B------:R-:W-:Y:S01]  /*aa30*/  STL [R1+0x398], R14 ;  /* 0x0003980e01007387 */ /* 0x000fe20000100800 */
[----:B------:R-:W-:-:S03]  /*aa40*/  @!P2 IMAD.IADD R12, R12, 0x1, -R3 ;  /* 0x000000010c0ca824 */ /* 0x000fc600078e0a03 */
[----:B------:R0:W-:Y:S01]  /*aa50*/  STL [R1+0x394], R11 ;  /* 0x0003940b01007387 */ /* 0x0001e20000100800 */
[----:B------:R-:W-:Y:S02]  /*aa60*/  IMAD.MOV R18, RZ, RZ, -R18 ;  /* 0x000000ffff127224 */ /* 0x000fe400078e0a12 */
[--C-:B------:R-:W-:Y:S01]  /*aa70*/  @!P6 IMAD.IADD R9, R9, 0x1, -R3.reuse ;  /* 0x000000010909e824 */ /* 0x100fe200078e0a03 */
[----:B------:R-:W-:Y:S01]  /*aa80*/  ISETP.GT.U32.AND P0, PT, R3, R12, PT ;  /* 0x0000000c0300720c */ /* 0x000fe20003f04070 */
[----:B------:R-:W-:Y:S02]  /*aa90*/  @!P1 IMAD.IADD R15, R15, 0x1, -R3 ;  /* 0x000000010f0f9824 */ /* 0x000fe400078e0a03 */
[C---:B0-----:R-:W-:Y:S02]  /*aaa0*/  IMAD R11, R3.reuse, R16, R19 ;  /* 0x00000010030b7224 */ /* 0x041fe400078e0213 */
[----:B------:R-:W-:-:S03]  /*aab0*/  IMAD R10, R3, R18, R10 ;  /* 0x00000012030a7224 */ /* 0x000fc600078e020a */
[----:B------:R-:W-:Y:S01]  /*aac0*/  ISETP.GT.U32.AND P6, PT, R3, R11, PT ;  /* 0x0000000b0300720c */ /* 0x000fe20003fc4070 */
[----:B------:R-:W-:Y:S01]  /*aad0*/  IMAD.MOV.U32 R17, RZ, RZ, R15 ;  /* 0x000000ffff117224 */ /* 0x000fe200078e000f */
[----:B------:R-:W-:Y:S01]  /*aae0*/  IABS R18, R118 ;  /* 0x0000007600127213 */ /* 0x000fe20000000000 */
[----:B------:R-:W-:Y:S01]  /*aaf0*/  @!P5 IMAD.IADD R13, R13, 0x1, -R3 ;  /* 0x000000010d0dd824 */ /* 0x000fe200078e0a03 */
[----:B------:R-:W-:Y:S01]  /*ab00*/  ISETP.GT.U32.AND P1, PT, R3, R10, PT ;  /* 0x0000000a0300720c */ /* 0x000fe20003f24070 */
[----:B------:R-:W-:Y:S01]  /*ab10*/  @!P3 IMAD.MOV R17, RZ, RZ, -R17 ;  /* 0x000000ffff11b224 */ /* 0x000fe200078e0a11 */
[----:B------:R-:W-:Y:S01]  /*ab20*/  ISETP.GE.AND P2, PT, R113, RZ, PT ;  /* 0x000000ff7100720c */ /* 0x000fe20003f46270 */
[----:B------:R-:W-:Y:S01]  /*ab30*/  IMAD.HI.U32 R14, R4, R18, RZ ;  /* 0x00000012040e7227 */ /* 0x000fe200078e00ff */
[----:B------:R-:W-:Y:S02]  /*ab40*/  ISETP.GT.U32.AND P3, PT, R3, R13, PT ;  /* 0x0000000d0300720c */ /* 0x000fe40003f64070 */
[----:B------:R-:W-:Y:S01]  /*ab50*/  IABS R15, R119 ;  /* 0x00000077000f7213 */ /* 0x000fe20000000000 */
[----:B------:R-:W-:-:S02]  /*ab60*/  @!P0 IMAD.IADD R12, R12, 0x1, -R3 ;  /* 0x000000010c0c8824 */ /* 0x000fc400078e0a03 */
[--C-:B------:R-:W-:Y:S02]  /*ab70*/  @!P6 IMAD.IADD R11, R11, 0x1, -R3.reuse ;  /* 0x000000010b0be824 */ /* 0x100fe400078e0a03 */
[----:B------:R-:W-:Y:S01]  /*ab80*/  IMAD.MOV R14, RZ, RZ, -R14 ;  /* 0x000000ffff0e7224 */ /* 0x000fe200078e0a0e */
[----:B------:R0:W-:Y:S01]  /*ab90*/  STL [R1+0x390], R17 ;  /* 0x0003901101007387 */ /* 0x0001e20000100800 */
[--C-:B------:R-:W-:Y:S01]  /*aba0*/  @!P1 IMAD.IADD R10, R10, 0x1, -R3.reuse ;  /* 0x000000010a0a9824 */ /* 0x100fe200078e0a03 */
[C---:B------:R-:W-:Y:S01]  /*abb0*/  ISETP.GT.U32.AND P6, PT, R3.reuse, R11, PT ;  /* 0x0000000b0300720c */ /* 0x040fe20003fc4070 */
[----:B------:R-:W-:Y:S02]  /*abc0*/  IMAD R14, R3, R14, R18 ;  /* 0x0000000e030e7224 */ /* 0x000fe400078e0212 */
[----:B------:R-:W-:Y:S02]  /*abd0*/  @!P3 IMAD.IADD R13, R13, 0x1, -R3 ;  /* 0x000000010d0db824 */ /* 0x000fe400078e0a03 */
[----:B0-----:R-:W-:-:S02]  /*abe0*/  IMAD.MOV.U32 R17, RZ, RZ, R12 ;  /* 0x000000ffff117224 */ /* 0x001fc400078e000c */
[----:B------:R-:W-:Y:S01]  /*abf0*/  IMAD.HI.U32 R12, R4, R15, RZ ;  /* 0x0000000f040c7227 */ /* 0x000fe200078e00ff */
[----:B------:R-:W-:-:S03]  /*ac00*/  ISETP.GT.U32.AND P3, PT, R3, R14, PT ;  /* 0x0000000e0300720c */ /* 0x000fc60003f64070 */
[----:B------:R-:W-:Y:S02]  /*ac10*/  IMAD.MOV.U32 R18, RZ, RZ, R9 ;  /* 0x000000ffff127224 */ /* 0x000fe400078e0009 */
[----:B------:R-:W-:Y:S01]  /*ac20*/  @!P2 IMAD.MOV R17, RZ, RZ, -R17 ;  /* 0x000000ffff11a224 */ /* 0x000fe200078e0a11 */
[----:B------:R-:W-:Y:S01]  /*ac30*/  ISETP.GT.U32.AND P2, PT, R3, R10, PT ;  /* 0x0000000a0300720c */ /* 0x000fe20003f44070 */
[----:B------:R-:W-:Y:S01]  /*ac40*/  IMAD.MOV R9, RZ, RZ, -R12 ;  /* 0x000000ffff097224 */ /* 0x000fe200078e0a0c */
[----:B------:R-:W-:-:S03]  /*ac50*/  ISETP.GE.AND P4, PT, R114, RZ, PT ;  /* 0x000000ff7200720c */ /* 0x000fc60003f86270 */
[----:B------:R-:W-:Y:S01]  /*ac60*/  IMAD R9, R3, R9, R15 ;  /* 0x0000000903097224 */ /* 0x000fe200078e020f */
[----:B------:R-:W-:Y:S01]  /*ac70*/  IABS R16, R120 ;  /* 0x0000007800107213 */ /* 0x000fe20000000000 */
[--C-:B------:R-:W-:Y:S01]  /*ac80*/  @!P6 IMAD.IADD R11, R11, 0x1, -R3.reuse ;  /* 0x000000010b0be824 */ /* 0x100fe200078e0a03 */
[----:B------:R-:W-:Y:S02]  /*ac90*/  ISETP.GE.AND P0, PT, R115, RZ, PT ;  /* 0x000000ff7300720c */ /* 0x000fe40003f06270 */
[----:B------:R-:W-:Y:S02]  /*aca0*/  ISETP.GE.AND P5, PT, R116, RZ, PT ;  /* 0x000000ff7400720c */ /* 0x000fe40003fa6270 */
[----:B------:R-:W-:Y:S01]  /*acb0*/  ISETP.GT.U32.AND P6, PT, R3, R9, PT ;  /* 0x000000090300720c */ /* 0x000fe20003fc4070 */
[----:B------:R-:W-:Y:S01]  /*acc0*/  IMAD.HI.U32 R12, R4, R16, RZ ;  /* 0x00000010040c7227 */ /* 0x000fe200078e00ff */
[----:B------:R0:W-:Y:S03]  /*acd0*/  STL [R1+0x38c], R17 ;  /* 0x00038c1101007387 */ /* 0x0001e60000100800 */
[--C-:B------:R-:W-:Y:S01]  /*ace0*/  @!P3 IMAD.IADD R14, R14, 0x1, -R3.reuse ;  /* 0x000000010e0eb824 */ /* 0x100fe200078e0a03 */
[----:B------:R-:W-:Y:S01]  /*acf0*/  ISETP.GE.AND P3, PT, R121, RZ, PT ;  /* 0x000000ff7900720c */ /* 0x000fe20003f66270 */
[----:B------:R-:W-:Y:S01]  /*ad00*/  @!P2 IMAD.IADD R10, R10, 0x1, -R3 ;  /* 0x000000010a0aa824 */ /* 0x000fe200078e0a03 */
[----:B------:R-:W-:Y:S01]  /*ad10*/  IABS R121, R121 ;  /* 0x0000007900797213 */ /* 0x000fe20000000000 */
[----:B------:R-:W-:Y:S01]  /*ad20*/  IMAD.MOV R12, RZ, RZ, -R12 ;  /* 0x000000ffff0c7224 */ /* 0x000fe200078e0a0c */
[----:B------:R-:W-:Y:S01]  /*ad30*/  ISETP.GE.AND P1, PT, R117, RZ, PT ;  /* 0x000000ff7500720c */ /* 0x000fe20003f26270 */
[----:B------:R-:W-:-:S02]  /*ad40*/  @!P4 IMAD.MOV R18, RZ, RZ, -R18 ;  /* 0x000000ffff12c224 */ /* 0x000fc400078e0a12 */
[----:B0-----:R-:W-:Y:S02]  /*ad50*/  IMAD.MOV.U32 R17, RZ, RZ, R13 ;  /* 0x000000ffff117224 */ /* 0x001fe400078e000d */
[----:B------:R-:W-:Y:S02]  /*ad60*/  IMAD.MOV.U32 R19, RZ, RZ, R10 ;  /* 0x000000ffff137224 */ /* 0x000fe400078e000a */
[----:B------:R-:W-:Y:S02]  /*ad70*/  IMAD R15, R3, R12, R16 ;  /* 0x0000000c030f7224 */ /* 0x000fe400078e0210 */
[----:B------:R-:W-:Y:S02]  /*ad80*/  IMAD.MOV.U32 R16, RZ, RZ, R121 ;  /* 0x000000ffff107224 */ /* 0x000fe400078e0079 */
[----:B------:R-:W-:Y:S01]  /*ad90*/  @!P0 IMAD.MOV R17, RZ, RZ, -R17 ;  /* 0x000000ffff118224 */ /* 0x000fe200078e0a11 */
[----:B------:R0:W-:Y:S01]  /*ada0*/  STL [R1+0x388], R18 ;  /* 0x0003881201007387 */ /* 0x0001e20000100800 */
[----:B------:R-:W-:Y:S01]  /*adb0*/  @!P6 IMAD.IADD R9, R9, 0x1, -R3 ;  /* 0x000000010909e824 */ /* 0x000fe200078e0a03 */
[----:B------:R-:W-:Y:S01]  /*adc0*/  IABS R12, R122 ;  /* 0x0000007a000c7213 */ /* 0x000fe20000000000 */
[----:B------:R-:W-:Y:S01]  /*add0*/  @!P5 IMAD.MOV R19, RZ, RZ, -R19 ;  /* 0x000000ffff13d224 */ /* 0x000fe200078e0a13 */
[C---:B------:R-:W-:Y:S01]  /*ade0*/  ISETP.GT.U32.AND P5, PT, R3.reuse, R14, PT ;  /* 0x0000000e0300720c */ /* 0x040fe20003fa4070 */
[----:B------:R-:W-:Y:S01]  /*adf0*/  STL [R1+0x384], R17 ;  /* 0x0003841101007387 */ /* 0x000fe20000100800 */
[----:B------:R-:W-:Y:S01]  /*ae00*/  ISETP.GT.U32.AND P6, PT, R3, R9, PT ;  /* 0x000000090300720c */ /* 0x000fe20003fc4070 */
[----:B0-----:R-:W-:-:S02]  /*ae10*/  IMAD.HI.U32 R18, R4, R16, RZ ;  /* 0x0000001004127227 */ /* 0x001fc400078e00ff */
[----:B------:R0:W-:Y:S02]  /*ae20*/  STL [R1+0x380], R19 ;  /* 0x0003801301007387 */ /* 0x0001e40000100800 */
[----:B------:R-:W-:-:S04]  /*ae30*/  IMAD.HI.U32 R10, R4, R12, RZ ;  /* 0x0000000c040a7227 */ /* 0x000fc800078e00ff */
[----:B------:R-:W-:Y:S02]  /*ae40*/  IMAD.MOV R18, RZ, RZ, -R18 ;  /* 0x000000ffff127224 */ /* 0x000fe400078e0a12 */
[----:B0-----:R-:W-:Y:S02]  /*ae50*/  IMAD.MOV.U32 R19, RZ, RZ, R11 ;  /* 0x000000ffff137224 */ /* 0x001fe400078e000b */
        /* <DEDUP_REMOVED lines=8> */
[----:B------:R-:W-:Y:S02]  /*aee0*/  ISETP.GT.U32.AND P6, PT, R3, R10, PT ;  /* 0x0000000a0300720c */ /* 0x000fe40003fc4070 */
[----:B------:R-:W-:Y:S02]  /*aef0*/  IABS R13, R123 ;  /* 0x0000007b000d7213 */ /* 0x000fe40000000000 */
[----:B------:R-:W-:Y:S01]  /*af00*/  IABS R17, R130 ;  /* 0x0000008200117213 */ /* 0x000fe20000000000 */
[----:B------:R-:W-:Y:S02]  /*af10*/  @!P1 IMAD.IADD R15, R15, 0x1, -R3 ;  /* 0x000000010f0f9824 */ /* 0x000fe400078e0a03 */
[----:B------:R-:W-:Y:S01]  /*af20*/  IMAD.HI.U32 R18, R4, R13, RZ ;  /* 0x0000000d04127227 */ /* 0x000fe200078e00ff */
[----:B------:R-:W-:-:S03]  /*af30*/  IABS R12, R131 ;  /* 0x00000083000c7213 */ /* 0x000fc60000000000 */
[----:B------:R-:W-:Y:S02]  /*af40*/  IMAD.MOV.U32 R11, RZ, RZ, R17 ;  /* 0x000000ffff0b7224 */ /* 0x000fe400078e0011 */
[----:B------:R-:W-:Y:S01]  /*af50*/  @!P5 IMAD.IADD R16, R16, 0x1, -R3 ;  /* 0x000000011010d824 */ /* 0x000fe200078e0a03 */
[----:B------:R-:W-:Y:S01]  /*af60*/  ISETP.GT.U32.AND P5, PT, R3, R15, PT ;  /* 0x0000000f0300720c */ /* 0x000fe20003fa4070 */
[----:B------:R-:W-:Y:S01]  /*af70*/  IMAD.MOV R18, RZ, RZ, -R18 ;  /* 0x000000ffff127224 */ /* 0x000fe200078e0a12 */
[----:B------:R-:W-:Y:S01]  /*af80*/  ISETP.GE.AND P0, PT, R119, RZ, PT ;  /* 0x000000ff7700720c */ /* 0x000fe20003f06270 */
[----:B------:R-:W-:Y:S01]  /*af90*/  IMAD.HI.U32 R17, R4, R11, RZ ;  /* 0x0000000b04117227 */ /* 0x000fe200078e00ff */
[----:B------:R-:W-:-:S03]  /*afa0*/  ISETP.GE.AND P4, PT, R118, RZ, PT ;  /* 0x000000ff7600720c */ /* 0x000fc60003f86270 */
[----:B------:R-:W-:Y:S01]  /*afb0*/  @!P6 IMAD.IADD R10, R10, 0x1, -R3 ;  /* 0x000000010a0ae824 */ /* 0x000fe200078e0a03 */
[C---:B------:R-:W-:Y:S01]  /*afc0*/  ISETP.GT.U32.AND P6, PT, R3.reuse, R16, PT ;  /* 0x000000100300720c */ /* 0x040fe20003fc4070 */
[C---:B------:R-:W-:Y:S02]  /*afd0*/  IMAD R13, R3.reuse, R18, R13 ;  /* 0x00000012030d7224 */ /* 0x040fe400078e020d */
[----:B------:R-:W-:Y:S02]  /*afe0*/  IMAD.MOV R17, RZ, RZ, -R17 ;  /* 0x000000ffff117224 */ /* 0x000fe400078e0a11 */
[----:B------:R-:W-:Y:S01]  /*aff0*/  IMAD.HI.U32 R18, R4, R12, RZ ;  /* 0x0000000c04127227 */ /* 0x000fe200078e00ff */
[----:B------:R0:W-:Y:S03]  /*b000*/  STL [R1+0x37c], R19 ;  /* 0x00037c1301007387 */ /* 0x0001e60000100800 */
[----:B------:R-:W-:-:S02]  /*b010*/  IMAD R11, R3, R17, R11 ;  /* 0x00000011030b7224 */ /* 0x000fc400078e020b */
[----:B------:R-:W-:Y:S02]  /*b020*/  IMAD.MOV R18, RZ, RZ, -R18 ;  /* 0x000000ffff127224 */ /* 0x000fe400078e0a12 */
[----:B------:R-:W-:Y:S02]  /*b030*/  @!P5 IMAD.IADD R15, R15, 0x1, -R3 ;  /* 0x000000010f0fd824 */ /* 0x000fe400078e0a03 */
[----:B0-----:R-:W-:Y:S02]  /*b040*/  IMAD.MOV.U32 R19, RZ, RZ, R14 ;  /* 0x000000ffff137224 */ /* 0x001fe400078e000e */
[----:B------:R-:W-:Y:S01]  /*b050*/  IMAD.MOV.U32 R14, RZ, RZ, R9 ;  /* 0x000000ffff0e7224 */ /* 0x000fe200078e0009 */
[C---:B------:R-:W-:Y:S01]  /*b060*/  ISETP.GT.U32.AND P5, PT, R3.reuse, R11, PT ;  /* 0x0000000b0300720c */ /* 0x040fe20003fa4070 */
[C---:B------:R-:W-:Y:S01]  /*b070*/  IMAD R12, R3.reuse, R18, R12 ;  /* 0x00000012030c7224 */ /* 0x040fe200078e020c */
[----:B------:R-:W-:Y:S01]  /*b080*/  IABS R17, R132 ;  /* 0x0000008400117213 */ /* 0x000fe20000000000 */
[----:B------:R-:W-:Y:S01]  /*b090*/  @!P0 IMAD.MOV R14, RZ, RZ, -R14 ;  /* 0x000000ffff0e8224 */ /* 0x000fe200078e0a0e */
[C---:B------:R-:W-:Y:S01]  /*b0a0*/  ISETP.GT.U32.AND P0, PT, R3.reuse, R13, PT ;  /* 0x0000000d0300720c */ /* 0x040fe20003f04070 */
[----:B------:R-:W-:Y:S01]  /*b0b0*/  @!P4 IMAD.MOV R19, RZ, RZ, -R19 ;  /* 0x000000ffff13c224 */ /* 0x000fe200078e0a13 */
[C---:B------:R-:W-:Y:S01]  /*b0c0*/  ISETP.GT.U32.AND P4, PT, R3.reuse, R10, PT ;  /* 0x0000000a0300720c */ /* 0x040fe20003f84070 */
[----:B------:R-:W-:Y:S01]  /*b0d0*/  @!P6 IMAD.IADD R16, R16, 0x1, -R3 ;  /* 0x000000011010e824 */ /* 0x000fe200078e0a03 */
[----:B------:R-:W-:Y:S01]  /*b0e0*/  ISETP.GT.U32.AND P6, PT, R3, R12, PT ;  /* 0x0000000c0300720c */ /* 0x000fe20003fc4070 */
[----:B------:R-:W-:Y:S01]  /*b0f0*/  IMAD.MOV.U32 R9, RZ, RZ, R17 ;  /* 0x000000ffff097224 */ /* 0x000fe200078e0011 */
[----:B------:R-:W-:-:S02]  /*b100*/  ISETP.GE.AND P2, PT, R120, RZ, PT ;  /* 0x000000ff7800720c */ /* 0x000fc40003f46270 */
[----:B------:R-:W-:Y:S01]  /*b110*/  ISETP.GE.AND P1, PT, R122, RZ, PT ;  /* 0x000000ff7a00720c */ /* 0x000fe20003f26270 */
[----:B------:R-:W-:Y:S01]  /*b120*/  IMAD.HI.U32 R17, R4, R9, RZ ;  /* 0x0000000904117227 */ /* 0x000fe200078e00ff */
[----:B------:R0:W-:Y:S03]  /*b130*/  STL [R1+0x378], R19 ;  /* 0x0003781301007387 */ /* 0x0001e60000100800 */
[----:B------:R-:W-:Y:S01]  /*b140*/  @!P5 IMAD.IADD R11, R11, 0x1, -R3 ;  /* 0x000000010b0bd824 */ /* 0x000fe200078e0a03 */
[----:B------:R1:W-:Y:S01]  /*b150*/  STL [R1+0x374], R14 ;  /* 0x0003740e01007387 */ /* 0x0003e20000100800 */
[----:B------:R-:W-:Y:S02]  /*b160*/  IMAD.MOV R17, RZ, RZ, -R17 ;  /* 0x000000ffff117224 */ /* 0x000fe400078e0a11 */
[----:B------:R-:W-:Y:S02]  /*b170*/  @!P0 IMAD.IADD R13, R13, 0x1, -R3 ;  /* 0x000000010d0d8824 */ /* 0x000fe400078e0a03 */
[----:B------:R-:W-:-:S02]  /*b180*/  IMAD.MOV.U32 R20, RZ, RZ, R15 ;  /* 0x000000ffff147224 */ /* 0x000fc400078e000f */
[----:B0-----:R-:W-:Y:S01]  /*b190*/  IMAD.MOV.U32 R19, RZ, RZ, R16 ;  /* 0x000000ffff137224 */ /* 0x001fe200078e0010 */
[----:B-1----:R-:W-:Y:S01]  /*b1a0*/  IABS R14, R133 ;  /* 0x00000085000e7213 */ /* 0x002fe20000000000 */
[--C-:B------:R-:W-:Y:S02]  /*b1b0*/  @!P4 IMAD.IADD R10, R10, 0x1, -R3.reuse ;  /* 0x000000010a0ac824 */ /* 0x100fe400078e0a03 */
[----:B------:R-:W-:Y:S01]  /*b1c0*/  @!P6 IMAD.IADD R12, R12, 0x1, -R3 ;  /* 0x000000010c0ce824 */ /* 0x000fe200078e0a03 */
[C---:B------:R-:W-:Y:S01]  /*b1d0*/  ISETP.GT.U32.AND P6, PT, R3.reuse, R11, PT ;  /* 0x0000000b0300720c */ /* 0x040fe20003fc4070 */
[----:B------:R-:W-:Y:S01]  /*b1e0*/  IMAD.HI.U32 R18, R4, R14, RZ ;  /* 0x0000000e04127227 */ /* 0x000fe200078e00ff */
[----:B------:R-:W-:-:S03]  /*b1f0*/  ISETP.GT.U32.AND P5, PT, R3, R13, PT ;  /* 0x0000000d0300720c */ /* 0x000fc60003fa4070 */
[C---:B------:R-:W-:Y:S02]  /*b200*/  IMAD R9, R3.reuse, R17, R9 ;  /* 0x0000001103097224 */ /* 0x040fe400078e0209 */
[----:B------:R-:W-:Y:S02]  /*b210*/  @!P2 IMAD.MOV R20, RZ, RZ, -R20 ;  /* 0x000000ffff14a224 */ /* 0x000fe400078e0a14 */
[----:B------:R-:W-:Y:S02]  /*b220*/  @!P3 IMAD.MOV R19, RZ, RZ, -R19 ;  /* 0x000000ffff13b224 */ /* 0x000fe400078e0a13 */
[----:B------:R-:W-:Y:S01]  /*b230*/  @!P1 IMAD.MOV R10, RZ, RZ, -R10 ;  /* 0x000000ffff0a9224 */ /* 0x000fe200078e0a0a */
[----:B------:R-:W-:Y:S01]  /*b240*/  STL [R1+0x370], R20 ;  /* 0x0003701401007387 */ /* 0x000fe20000100800 */
[----:B------:R-:W-:Y:S01]  /*b250*/  IMAD.MOV R18, RZ, RZ, -R18 ;  /* 0x000000ffff127224 */ /* 0x000fe200078e0a12 */
[----:B------:R-:W-:Y:S02]  /*b260*/  ISETP.GT.U32.AND P1, PT, R3, R9, PT ;  /* 0x000000090300720c */ /* 0x000fe40003f24070 */
[----:B------:R-:W-:Y:S01]  /*b270*/  STL [R1+0x36c], R19 ;  /* 0x00036c1301007387 */ /* 0x000fe20000100800 */
[----:B------:R-:W-:-:S03]  /*b280*/  ISETP.GE.AND P4, PT, R123, RZ, PT ;  /* 0x000000ff7b00720c */ /* 0x000fc60003f86270 */
[----:B------:R0:W-:Y:S01]  /*b290*/  STL [R1+0x368], R10 ;  /* 0x0003680a01007387 */ /* 0x0001e20000100800 */
[----:B------:R-:W-:Y:S02]  /*b2a0*/  IABS R17, R134 ;  /* 0x0000008600117213 */ /* 0x000fe40000000000 */
[----:B------:R-:W-:Y:S01]  /*b2b0*/  ISETP.GT.U32.AND P2, PT, R3, R12, PT ;  /* 0x0000000c0300720c */ /* 0x000fe20003f44070 */
[--C-:B------:R-:W-:Y:S02]  /*b2c0*/  @!P6 IMAD.IADD R11, R11, 0x1, -R3.reuse ;  /* 0x000000010b0be824 */ /* 0x100fe400078e0a03 */
[----:B0-----:R-:W-:Y:S02]  /*b2d0*/  IMAD R10, R3, R18, R14 ;  /* 0x00000012030a7224 */ /* 0x001fe400078e020e */
[----:B------:R-:W-:Y:S02]  /*b2e0*/  @!P5 IMAD.IADD R13, R13, 0x1, -R3 ;  /* 0x000000010d0dd824 */ /* 0x000fe400078e0a03 */
[----:B------:R-:W-:Y:S01]  /*b2f0*/  IMAD.HI.U32 R14, R4, R17, RZ ;  /* 0x00000011040e7227 */ /* 0x000fe200078e00ff */
[----:B------:R-:W-:-:S02]  /*b300*/  ISETP.GT.U32.AND P6, PT, R3, R10, PT ;  /* 0x0000000a0300720c */ /* 0x000fc40003fc4070 */
[----:B------:R-:W-:Y:S01]  /*b310*/  ISETP.GE.AND P0, PT, R130, RZ, PT ;  /* 0x000000ff8200720c */ /* 0x000fe20003f06270 */
[----:B------:R-:W-:Y:S01]  /*b320*/  IMAD.MOV R14, RZ, RZ, -R14 ;  /* 0x000000ffff0e7224 */ /* 0x000fe200078e0a0e */
[----:B------:R-:W-:Y:S01]  /*b330*/  ISETP.GE.AND P3, PT, R131, RZ, PT ;  /* 0x000000ff8300720c */ /* 0x000fe20003f66270 */
[----:B------:R-:W-:Y:S01]  /*b340*/  @!P1 IMAD.IADD R9, R9, 0x1, -R3 ;  /* 0x0000000109099824 */ /* 0x000fe200078e0a03 */
[----:B------:R-:W-:Y:S01]  /*b350*/  IABS R16, R135 ;  /* 0x0000008700107213 */ /* 0x000fe20000000000 */
[----:B------:R-:W-:Y:S01]  /*b360*/  IMAD.MOV.U32 R21, RZ, RZ, R13 ;  /* 0x000000ffff157224 */ /* 0x000fe200078e000d */
[----:B------:R-:W-:Y:S01]  /*b370*/  IABS R15, R136 ;  /* 0x00000088000f7213 */ /* 0x000fe20000000000 */
[----:B------:R-:W-:Y:S02]  /*b380*/  @!P2 IMAD.IADD R12, R12, 0x1, -R3 ;  /* 0x000000010c0ca824 */ /* 0x000fe400078e0a03 */
[C---:B------:R-:W-:Y:S02]  /*b390*/  IMAD R14, R3.reuse, R14, R17 ;  /* 0x0000000e030e7224 */ /* 0x040fe400078e0211 */
[----:B------:R-:W-:Y:S01]  /*b3a0*/  @!P4 IMAD.MOV R21, RZ, RZ, -R21 ;  /* 0x000000ffff15c224 */ /* 0x000fe200078e0a15 */
[----:B------:R-:W-:Y:S01]  /*b3b0*/  ISETP.GT.U32.AND P4, PT, R3, R9, PT ;  /* 0x000000090300720c */ /* 0x000fe20003f84070 */
[----:B------:R-:W-:-:S04]  /*b3c0*/  IMAD.HI.U32 R19, R4, R16, RZ ;  /* 0x0000001004137227 */ /* 0x000fc800078e00ff */
[----:B------:R-:W-:Y:S02]  /*b3d0*/  IMAD.MOV.U32 R20, RZ, RZ, R11 ;  /* 0x000000ffff147224 */ /* 0x000fe400078e000b */
[----:B------:R-:W-:Y:S01]  /*b3e0*/  @!P6 IMAD.IADD R10, R10, 0x1, -R3 ;  /* 0x000000010a0ae824 */ /* 0x000fe200078e0a03 */
[----:B------:R-:W-:Y:S01]  /*b3f0*/  ISETP.GT.U32.AND P6, PT, R3, R14, PT ;  /* 0x0000000e0300720c */ /* 0x000fe20003fc4070 */
[----:B------:R-:W-:Y:S02]  /*b400*/  IMAD.MOV.U32 R11, RZ, RZ, R12 ;  /* 0x000000ffff0b7224 */ /* 0x000fe400078e000c */
[----:B------:R-:W-:-:S04]  /*b410*/  IMAD.HI.U32 R17, R4, R15, RZ ;  /* 0x0000000f04117227 */ /* 0x000fc800078e00ff */
[----:B------:R-:W-:Y:S02]  /*b420*/  IMAD.MOV R19, RZ, RZ, -R19 ;  /* 0x000000ffff137224 */ /* 0x000fe400078e0a13 */
[----:B------:R-:W-:Y:S02]  /*b430*/  @!P0 IMAD.MOV R20, RZ, RZ, -R20 ;  /* 0x000000ffff148224 */ /* 0x000fe400078e0a14 */
[----:B------:R-:W-:Y:S01]  /*b440*/  @!P3 IMAD.MOV R11, RZ, RZ, -R11 ;  /* 0x000000ffff0bb224 */ /* 0x000fe200078e0a0b */
[----:B------:R-:W-:Y:S01]  /*b450*/  STL [R1+0x364], R21 ;  /* 0x0003641501007387 */ /* 0x000fe20000100800 */
[----:B------:R-:W-:Y:S02]  /*b460*/  IMAD.MOV R17, RZ, RZ, -R17 ;  /* 0x000000ffff117224 */ /* 0x000fe400078e0a11 */
[----:B------:R-:W-:Y:S01]  /*b470*/  IMAD R12, R3, R19, R16 ;  /* 0x00000013030c7224 */ /* 0x000fe200078e0210 */
[----:B------:R-:W-:Y:S01]  /*b480*/  STL [R1+0x360], R20 ;  /* 0x0003601401007387 */ /* 0x000fe20000100800 */
[----:B------:R-:W-:Y:S01]  /*b490*/  IABS R18, R137 ;  /* 0x0000008900127213 */ /* 0x000fe20000000000 */
[----:B------:R-:W-:-:S02]  /*b4a0*/  @!P4 IMAD.IADD R9, R9, 0x1, -R3 ;  /* 0x000000010909c824 */ /* 0x000fc400078e0a03 */
[----:B------:R0:W-:Y:S01]  /*b4b0*/  STL [R1+0x35c], R11 ;  /* 0x00035c0b01007387 */ /* 0x0001e20000100800 */
[C---:B------:R-:W-:Y:S01]  /*b4c0*/  ISETP.GT.U32.AND P4, PT, R3.reuse, R12, PT ;  /* 0x0000000c0300720c */ /* 0x040fe20003f84070 */
[----:B------:R-:W-:Y:S01]  /*b4d0*/  IMAD.MOV.U32 R13, RZ, RZ, R18 ;  /* 0x000000ffff0d7224 */ /* 0x000fe200078e0012 */
[C---:B------:R-:W-:Y:S01]  /*b4e0*/  ISETP.GT.U32.AND P0, PT, R3.reuse, R10, PT ;  /* 0x0000000a0300720c */ /* 0x040fe20003f04070 */
[----:B------:R-:W-:Y:S02]  /*b4f0*/  @!P6 IMAD.IADD R14, R14, 0x1, -R3 ;  /* 0x000000010e0ee824 */ /* 0x000fe400078e0a03 */
[----:B0-----:R-:W-:Y:S01]  /*b500*/  IMAD R11, R3, R17, R15 ;  /* 0x00000011030b7224 */ /* 0x001fe200078e020f */
[----:B------:R-:W-:Y:S01]  /*b510*/  ISETP.GE.AND P2, PT, R133, RZ, PT ;  /* 0x000000ff8500720c */ /* 0x000fe20003f46270 */
[----:B------:R-:W-:-:S03]  /*b520*/  IMAD.HI.U32 R16, R4, R13, RZ ;  /* 0x0000000d04107227 */ /* 0x000fc600078e00ff */
[C---:B------:R-:W-:Y:S02]  /*b530*/  ISETP.GT.U32.AND P6, PT, R3.reuse, R11, PT ;  /* 0x0000000b0300720c */ /* 0x040fe40003fc4070 */
[----:B------:R-:W-:Y:S01]  /*b540*/  ISETP.GE.AND P5, PT, R132, RZ, PT ;  /* 0x000000ff8400720c */ /* 0x000fe20003fa6270 */
[----:B------:R-:W-:Y:S01]  /*b550*/  IMAD.MOV R16, RZ, RZ, -R16 ;  /* 0x000000ffff107224 */ /* 0x000fe200078e0a10 */
[----:B------:R-:W-:Y:S01]  /*b560*/  IABS R18, R138 ;  /* 0x0000008a00127213 */ /* 0x000fe20000000000 */
[--C-:B------:R-:W-:Y:S02]  /*b570*/  @!P4 IMAD.IADD R12, R12, 0x1, -R3.reuse ;  /* 0x000000010c0cc824 */ /* 0x100fe400078e0a03 */
[----:B------:R-:W-:Y:S02]  /*b580*/  @!P0 IMAD.IADD R10, R10, 0x1, -R3 ;  /* 0x000000010a0a8824 */ /* 0x000fe400078e0a03 */
[----:B------:R-:W-:Y:S02]  /*b590*/  IMAD R13, R3, R16, R13 ;  /* 0x00000010030d7224 */ /* 0x000fe400078e020d */
[----:B------:R-:W-:-:S02]  /*b5a0*/  IMAD.MOV.U32 R20, RZ, RZ, R9 ;  /* 0x000000ffff147224 */ /* 0x000fc400078e0009 */
[----:B------:R-:W-:Y:S01]  /*b5b0*/  @!P6 IMAD.IADD R11, R11, 0x1, -R3 ;  /* 0x000000010b0be824 */ /* 0x000fe200078e0a03 */
[----:B------:R-:W-:Y:S01]  /*b5c0*/  ISETP.GT.U32.AND P6, PT, R3, R12, PT ;  /* 0x0000000c0300720c */ /* 0x000fe20003fc4070 */
[----:B------:R-:W-:-:S04]  /*b5d0*/  IMAD.HI.U32 R19, R4, R18, RZ ;  /* 0x0000001204137227 */ /* 0x000fc800078e00ff */
[----:B------:R-:W-:Y:S01]  /*b5e0*/  @!P2 IMAD.MOV R10, RZ, RZ, -R10 ;  /* 0x000000ffff0aa224 */ /* 0x000fe200078e0a0a */
[----:B------:R-:W-:Y:S01]  /*b5f0*/  ISETP.GT.U32.AND P2, PT, R3, R13, PT ;  /* 0x0000000d0300720c */ /* 0x000fe20003f44070 */
[----:B------:R-:W-:Y:S02]  /*b600*/  @!P5 IMAD.MOV R20, RZ, RZ, -R20 ;  /* 0x000000ffff14d224 */ /* 0x000fe400078e0a14 */
[----:B------:R-:W-:-:S03]  /*b610*/  IMAD.MOV R19, RZ, RZ, -R19 ;  /* 0x000000ffff137224 */ /* 0x000fc600078e0a13 */
[----:B------:R-:W-:Y:S01]  /*b620*/  STL [R1+0x358], R20 ;  /* 0x0003581401007387 */ /* 0x000fe20000100800 */
[----:B------:R-:W-:-:S03]  /*b630*/  ISETP.GT.U32.AND P4, PT, R3, R14, PT ;  /* 0x0000000e0300720c */ /* 0x000fc60003f84070 */
[----:B------:R0:W-:Y:S01]  /*b640*/  STL [R1+0x354], R10 ;  /* 0x0003540a01007387 */ /* 0x0001e20000100800 */
[--C-:B------:R-:W-:Y:S01]  /*b650*/  @!P6 IMAD.IADD R12, R12, 0x1, -R3.reuse ;  /* 0x000000010c0ce824 */ /* 0x100fe200078e0a03 */
[----:B------:R-:W-:Y:S01]  /*b660*/  IABS R15, R139 ;  /* 0x0000008b000f7213 */ /* 0x000fe20000000000 */
[----:B------:R-:W-:Y:S02]  /*b670*/  @!P2 IMAD.IADD R13, R13, 0x1, -R3 ;  /* 0x000000010d0da824 */ /* 0x000fe400078e0a03 */
[----:B0-----:R-:W-:Y:S01]  /*b680*/  IMAD R10, R3, R19, R18 ;  /* 0x00000013030a7224 */ /* 0x001fe200078e0212 */
[----:B------:R-:W-:-:S04]  /*b690*/  ISETP.GE.AND P3, PT, R135, RZ, PT ;  /* 0x000000ff8700720c */ /* 0x000fc80003f66270 */
[C---:B------:R-:W-:Y:S01]  /*b6a0*/  ISETP.GT.U32.AND P6, PT, R3.reuse, R10, PT ;  /* 0x0000000a0300720c */ /* 0x040fe20003fc4070 */
[----:B------:R-:W-:Y:S01]  /*b6b0*/  IMAD.HI.U32 R9, R4, R15, RZ ;  /* 0x0000000f04097227 */ /* 0x000fe200078e00ff */
[C---:B------:R-:W-:Y:S02]  /*b6c0*/  ISETP.GT.U32.AND P5, PT, R3.reuse, R11, PT ;  /* 0x0000000b0300720c */ /* 0x040fe40003fa4070 */
[----:B------:R-:W-:Y:S01]  /*b6d0*/  ISETP.GT.U32.AND P2, PT, R3, R13, PT ;  /* 0x0000000d0300720c */ /* 0x000fe20003f44070 */
[----:B------:R-:W-:Y:S01]  /*b6e0*/  IMAD.MOV R9, RZ, RZ, -R9 ;  /* 0x000000ffff097224 */ /* 0x000fe200078e0a09 */
[----:B------:R-:W-:Y:S01]  /*b6f0*/  IABS R16, R141 ;  /* 0x0000008d00107213 */ /* 0x000fe20000000000 */
[----:B------:R-:W-:Y:S01]  /*b700*/  @!P4 IMAD.IADD R14, R14, 0x1, -R3 ;  /* 0x000000010e0ec824 */ /* 0x000fe200078e0a03 */
[----:B------:R-:W-:Y:S01]  /*b710*/  ISETP.GE.AND P4, PT, R137, RZ, PT ;  /* 0x000000ff8900720c */ /* 0x000fe20003f86270 */
[----:B------:R-:W-:Y:S02]  /*b720*/  IMAD R9, R3, R9, R15 ;  /* 0x0000000903097224 */ /* 0x000fe400078e020f */
[----:B------:R-:W-:Y:S01]  /*b730*/  IMAD.MOV.U32 R20, RZ, RZ, R14 ;  /* 0x000000ffff147224 */ /* 0x000fe200078e000e */
[----:B------:R-:W-:Y:S01]  /*b740*/  IABS R14, R142 ;  /* 0x0000008e000e7213 */ /* 0x000fe20000000000 */
[----:B------:R-:W-:-:S02]  /*b750*/  @!P6 IMAD.IADD R10, R10, 0x1, -R3 ;  /* 0x000000010a0ae824 */ /* 0x000fc400078e0a03 */
[----:B------:R-:W-:Y:S02]  /*b760*/  IMAD.MOV.U32 R19, RZ, RZ, R12 ;  /* 0x000000ffff137224 */ /* 0x000fe400078e000c */
[----:B------:R-:W-:Y:S01]  /*b770*/  IMAD.HI.U32 R15, R4, R16, RZ ;  /* 0x00000010040f7227 */ /* 0x000fe200078e00ff */
[----:B------:R-:W-:-:S03]  /*b780*/  IABS R17, R140 ;  /* 0x0000008c00117213 */ /* 0x000fc60000000000 */
[----:B------:R-:W-:Y:S01]  /*b790*/  @!P3 IMAD.MOV R19, RZ, RZ, -R19 ;  /* 0x000000ffff13b224 */ /* 0x000fe200078e0a13 */
[----:B------:R-:W-:Y:S01]  /*b7a0*/  ISETP.GT.U32.AND P3, PT, R3, R10, PT ;  /* 0x0000000a0300720c */ /* 0x000fe20003f64070 */
[----:B------:R-:W-:Y:S02]  /*b7b0*/  IMAD.MOV R15, RZ, RZ, -R15 ;  /* 0x000000ffff0f7224 */ /* 0x000fe400078e0a0f */
[----:B------:R-:W-:Y:S01]  /*b7c0*/  @!P5 IMAD.IADD R11, R11, 0x1, -R3 ;  /* 0x000000010b0bd824 */ /* 0x000fe200078e0a03 */
[----:B------:R-:W-:Y:S01]  /*b7d0*/  ISETP.GT.U32.AND P5, PT, R3, R9, PT ;  /* 0x000000090300720c */ /* 0x000fe20003fa4070 */
[----:B------:R-:W-:Y:S01]  /*b7e0*/  IMAD.HI.U32 R12, R4, R14, RZ ;  /* 0x0000000e040c7227 */ /* 0x000fe200078e00ff */
[----:B------:R-:W-:-:S03]  /*b7f0*/  ISETP.GE.AND P1, PT, R134, RZ, PT ;  /* 0x000000ff8600720c */ /* 0x000fc60003f26270 */
[----:B------:R-:W-:Y:S01]  /*b800*/  @!P2 IMAD.IADD R13, R13, 0x1, -R3 ;  /* 0x000000010d0da824 */ /* 0x000fe200078e0a03 */
[----:B------:R-:W-:Y:S01]  /*b810*/  ISETP.GE.AND P0, PT, R136, RZ, PT ;  /* 0x000000ff8800720c */ /* 0x000fe20003f06270 */
[----:B------:R-:W-:Y:S02]  /*b820*/  IMAD R16, R3, R15, R16 ;  /* 0x0000000f03107224 */ /* 0x000fe400078e0210 */
[----:B------:R-:W-:Y:S02]  /*b830*/  IMAD.MOV R12, RZ, RZ, -R12 ;  /* 0x000000ffff0c7224 */ /* 0x000fe400078e0a0c */
[----:B------:R-:W-:Y:S02]  /*b840*/  IMAD.MOV.U32 R15, RZ, RZ, R13 ;  /* 0x000000ffff0f7224 */ /* 0x000fe400078e000d */
[----:B------:R-:W-:-:S04]  /*b850*/  IMAD.HI.U32 R18, R4, R17, RZ ;  /* 0x0000001104127227 */ /* 0x000fc800078e00ff */
[C---:B------:R-:W-:Y:S02]  /*b860*/  IMAD R14, R3.reuse, R12, R14 ;  /* 0x0000000c030e7224 */ /* 0x040fe400078e020e */
[----:B------:R-:W-:Y:S01]  /*b870*/  @!P4 IMAD.MOV R15, RZ, RZ, -R15 ;  /* 0x000000ffff0fc224 */ /* 0x000fe200078e0a0f */
[C---:B------:R-:W-:Y:S01]  /*b880*/  ISETP.GT.U32.AND P4, PT, R3.reuse, R16, PT ;  /* 0x000000100300720c */ /* 0x040fe20003f84070 */
[----:B------:R-:W-:Y:S02]  /*b890*/  IMAD.MOV R18, RZ, RZ, -R18 ;  /* 0x000000ffff127224 */ /* 0x000fe400078e0a12 */
[----:B------:R-:W-:Y:S01]  /*b8a0*/  @!P3 IMAD.IADD R10, R10, 0x1, -R3 ;  /* 0x000000010a0ab824 */ /* 0x000fe200078e0a03 */
[C---:B------:R-:W-:Y:S01]  /*b8b0*/  ISETP.GT.U32.AND P3, PT, R3.reuse, R14, PT ;  /* 0x0000000e0300720c */ /* 0x040fe20003f64070 */
[----:B------:R-:W-:Y:S02]  /*b8c0*/  IMAD R17, R3, R18, R17 ;  /* 0x0000001203117224 */ /* 0x000fe400078e0211 */
[----:B------:R-:W-:-:S02]  /*b8d0*/  @!P5 IMAD.IADD R9, R9, 0x1, -R3 ;  /* 0x000000010909d824 */ /* 0x000fc400078e0a03 */
[----:B------:R-:W-:Y:S02]  /*b8e0*/  @!P1 IMAD.MOV R20, RZ, RZ, -R20 ;  /* 0x000000ffff149224 */ /* 0x000fe400078e0a14 */
[----:B------:R-:W-:Y:S01]  /*b8f0*/  @!P0 IMAD.MOV R11, RZ, RZ, -R11 ;  /* 0x000000ffff0b8224 */ /* 0x000fe200078e0a0b */
[C---:B------:R-:W-:Y:S02]  /*b900*/  ISETP.GT.U32.AND P5, PT, R3.reuse, R9, PT ;  /* 0x000000090300720c */ /* 0x040fe40003fa4070 */
[----:B------:R-:W-:Y:S01]  /*b910*/  ISETP.GT.U32.AND P2, PT, R3, R17, PT ;  /* 0x000000110300720c */ /* 0x000fe20003f44070 */
[----:B------:R-:W-:Y:S01]  /*b920*/  STL [R1+0x350], R20 ;  /* 0x0003501401007387 */ /* 0x000fe20000100800 */
[----:B------:R-:W-:-:S03]  /*b930*/  @!P4 IMAD.IADD R16, R16, 0x1, -R3 ;  /* 0x000000011010c824 */ /* 0x000fc600078e0a03 */
[----:B------:R-:W-:Y:S04]  /*b940*/  STL [R1+0x34c], R19 ;  /* 0x00034c1301007387 */ /* 0x000fe80000100800 */
[----:B------:R0:W-:Y:S01]  /*b950*/  STL [R1+0x348], R11 ;  /* 0x0003480b01007387 */ /* 0x0001e20000100800 */
[----:B------:R-:W-:Y:S01]  /*b960*/  ISETP.GE.AND P1, PT, R138, RZ, PT ;  /* 0x000000ff8a00720c */ /* 0x000fe20003f26270 */
[--C-:B------:R-:W-:Y:S01]  /*b970*/  @!P3 IMAD.IADD R14, R14, 0x1, -R3.reuse ;  /* 0x000000010e0eb824 */ /* 0x100fe200078e0a03 */
[----:B------:R-:W-:Y:S02]  /*b980*/  ISETP.GE.AND P6, PT, R139, RZ, PT ;  /* 0x000000ff8b00720c */ /* 0x000fe40003fc6270 */
[----:B------:R-:W-:Y:S02]  /*b990*/  ISETP.GT.U32.AND P3, PT, R3, R16, PT ;  /* 0x000000100300720c */ /* 0x000fe40003f64070 */
[----:B0-----:R-:W-:Y:S01]  /*b9a0*/  IABS R11, R143 ;  /* 0x0000008f000b7213 */ /* 0x001fe20000000000 */
[----:B------:R-:W-:-:S04]  /*b9b0*/  @!P5 IMAD.IADD R9, R9, 0x1, -R3 ;  /* 0x000000010909d824 */ /* 0x000fc800078e0a03 */
[----:B------:R-:W-:-:S04]  /*b9c0*/  IMAD.HI.U32 R13, R4, R11, RZ ;  /* 0x0000000b040d7227 */ /* 0x000fc800078e00ff */
[----:B------:R-:W-:Y:S02]  /*b9d0*/  @!P2 IMAD.IADD R17, R17, 0x1, -R3 ;  /* 0x000000011111a824 */ /* 0x000fe400078e0a03 */
[----:B------:R-:W-:Y:S02]  /*b9e0*/  IMAD.MOV R13, RZ, RZ, -R13 ;  /* 0x000000ffff0d7224 */ /* 0x000fe400078e0a0d */
[----:B------:R-:W-:Y:S01]  /*b9f0*/  IMAD.MOV.U32 R18, RZ, RZ, R10 ;  /* 0x000000ffff127224 */ /* 0x000fe200078e000a */
[C---:B------:R-:W-:Y:S01]  /*ba00*/  ISETP.GT.U32.AND P4, PT, R3.reuse, R17, PT ;  /* 0x000000110300720c */ /* 0x040fe20003f84070 */
[----:B------:R-:W-:Y:S02]  /*ba10*/  IMAD.MOV.U32 R10, RZ, RZ, R9 ;  /* 0x000000ffff0a7224 */ /* 0x000fe400078e0009 */
[----:B------:R-:W-:Y:S02]  /*ba20*/  IMAD R11, R3, R13, R11 ;  /* 0x0000000d030b7224 */ /* 0x000fe400078e020b */
[----:B------:R-:W-:Y:S01]  /*ba30*/  @!P1 IMAD.MOV R18, RZ, RZ, -R18 ;  /* 0x000000ffff129224 */ /* 0x000fe200078e0a12 */
[----:B------:R-:W-:Y:S01]  /*ba40*/  IABS R12, R144 ;  /* 0x00000090000c7213 */ /* 0x000fe20000000000 */
[----:B------:R-:W-:-:S02]  /*ba50*/  @!P6 IMAD.MOV R10, RZ, RZ, -R10 ;  /* 0x000000ffff0ae224 */ /* 0x000fc400078e0a0a */
[----:B------:R-:W-:Y:S01]  /*ba60*/  @!P3 IMAD.IADD R16, R16, 0x1, -R3 ;  /* 0x000000011010b824 */ /* 0x000fe200078e0a03 */
[----:B------:R-:W-:Y:S01]  /*ba70*/  ISETP.GT.U32.AND P3, PT, R3, R11, PT ;  /* 0x0000000b0300720c */ /* 0x000fe20003f64070 */
[----:B------:R0:W-:Y:S01]  /*ba80*/  STL [R1+0x344], R15 ;  /* 0x0003440f01007387 */ /* 0x0001e20000100800 */
[----:B------:R-:W-:-:S03]  /*ba90*/  ISETP.GE.AND P0, PT, R140, RZ, PT ;  /* 0x000000ff8c00720c */ /* 0x000fc60003f06270 */
[----:B------:R-:W-:Y:S04]  /*baa0*/  STL [R1+0x340], R18 ;  /* 0x0003401201007387 */ /* 0x000fe80000100800 */
[----:B------:R1:W-:Y:S01]  /*bab0*/  STL [R1+0x33c], R10 ;  /* 0x00033c0a01007387 */ /* 0x0003e20000100800 */
[----:B0-----:R-:W-:Y:S01]  /*bac0*/  IABS R15, R145 ;  /* 0x00000091000f7213 */ /* 0x001fe20000000000 */
[----:B------:R-:W-:Y:S01]  /*bad0*/  @!P4 IMAD.IADD R17, R17, 0x1, -R3 ;  /* 0x000000011111c824 */ /* 0x000fe200078e0a03 */
[----:B------:R-:W-:Y:S01]  /*bae0*/  ISETP.GE.AND P5, PT, R141, RZ, PT ;  /* 0x000000ff8d00720c */ /* 0x000fe20003fa6270 */
[----:B-1----:R-:W-:-:S04]  /*baf0*/  IMAD.HI.U32 R10, R4, R12, RZ ;  /* 0x0000000c040a7227 */ /* 0x002fc800078e00ff */
[----:B------:R-:W-:Y:S02]  /*bb00*/  IMAD.MOV.U32 R9, RZ, RZ, R15 ;  /* 0x000000ffff097224 */ /* 0x000fe400078e000f */
[----:B------:R-:W-:Y:S02]  /*bb10*/  IMAD.MOV R10, RZ, RZ, -R10 ;  /* 0x000000ffff0a7224 */ /* 0x000fe400078e0a0a */
[----:B------:R-:W-:-:S04]  /*bb20*/  IMAD.HI.U32 R15, R4, R9, RZ ;  /* 0x00000009040f7227 */ /* 0x000fc800078e00ff */
[----:B------:R-:W-:Y:S02]  /*bb30*/  IMAD R10, R3, R10, R12 ;  /* 0x0000000a030a7224 */ /* 0x000fe400078e020c */
[----:B------:R-:W-:Y:S02]  /*bb40*/  IMAD.MOV.U32 R20, RZ, RZ, R17 ;  /* 0x000000ffff147224 */ /* 0x000fe400078e0011 */
[----:B------:R-:W-:Y:S02]  /*bb50*/  @!P3 IMAD.IADD R11, R11, 0x1, -R3 ;  /* 0x000000010b0bb824 */ /* 0x000fe400078e0a03 */
[----:B------:R-:W-:Y:S02]  /*bb60*/  IMAD.MOV R15, RZ, RZ, -R15 ;  /* 0x000000ffff0f7224 */ /* 0x000fe400078e0a0f */
[----:B------:R-:W-:Y:S01]  /*bb70*/  @!P0 IMAD.MOV R20, RZ, RZ, -R20 ;  /* 0x000000ffff148224 */ /* 0x000fe200078e0a14 */
[C---:B------:R-:W-:Y:S02]  /*bb80*/  ISETP.GT.U32.AND P3, PT, R3.reuse, R11, PT ;  /* 0x0000000b0300720c */ /* 0x040fe40003f64070 */
[C---:B------:R-:W-:Y:S01]  /*bb90*/  ISETP.GT.U32.AND P0, PT, R3.reuse, R10, PT ;  /* 0x0000000a0300720c */ /* 0x040fe20003f04070 */
[C---:B------:R-:W-:Y:S01]  /*bba0*/  IMAD R9, R3.reuse, R15, R9 ;  /* 0x0000000f03097224 */ /* 0x040fe200078e0209 */
[----:B------:R-:W-:-:S02]  /*bbb0*/  ISETP.GT.U32.AND P1, PT, R3, R14, PT ;  /* 0x0000000e0300720c */ /* 0x000fc40003f24070 */
[----:B------:R-:W-:Y:S01]  /*bbc0*/  IABS R15, R147 ;  /* 0x00000093000f7213 */ /* 0x000fe20000000000 */
[----:B------:R-:W-:Y:S01]  /*bbd0*/  @!P5 IMAD.MOV R16, RZ, RZ, -R16 ;  /* 0x000000ffff10d224 */ /* 0x000fe200078e0a10 */
[----:B------:R-:W-:Y:S02]  /*bbe0*/  ISETP.GE.AND P2, PT, R142, RZ, PT ;  /* 0x000000ff8e00720c */ /* 0x000fe40003f46270 */
[----:B------:R-:W-:Y:S01]  /*bbf0*/  IABS R13, R149 ;  /* 0x00000095000d7213 */ /* 0x000fe20000000000 */
[----:B------:R-:W-:Y:S01]  /*bc00*/  IMAD.HI.U32 R17, R4, R15, RZ ;  /* 0x0000000f04117227 */ /* 0x000fe200078e00ff */
[----:B------:R-:W-:Y:S01]  /*bc10*/  ISETP.GE.AND P6, PT, R143, RZ, PT ;  /* 0x000000ff8f00720c */ /* 0x000fe20003fc6270 */
[----:B------:R-:W-:Y:S01]  /*bc20*/  STL [R1+0x338], R20 ;  /* 0x0003381401007387 */ /* 0x000fe20000100800 */
[----:B------:R-:W-:Y:S01]  /*bc30*/  IABS R18, R146 ;  /* 0x0000009200127213 */ /* 0x000fe20000000000 */
[--C-:B------:R-:W-:Y:S02]  /*bc40*/  @!P3 IMAD.IADD R11, R11, 0x1, -R3.reuse ;  /* 0x000000010b0bb824 */ /* 0x100fe400078e0a03 */
[----:B------:R0:W-:Y:S01]  /*bc50*/  STL [R1+0x334], R16 ;  /* 0x0003341001007387 */ /* 0x0001e20000100800 */
[--C-:B------:R-:W-:Y:S01]  /*bc60*/  @!P0 IMAD.IADD R10, R10, 0x1, -R3.reuse ;  /* 0x000000010a0a8824 */ /* 0x100fe200078e0a03 */
[----:B------:R-:W-:Y:S01]  /*bc70*/  ISETP.GT.U32.AND P5, PT, R3, R9, PT ;  /* 0x000000090300720c */ /* 0x000fe20003fa4070 */
[----:B------:R-:W-:-:S02]  /*bc80*/  @!P1 IMAD.IADD R14, R14, 0x1, -R3 ;  /* 0x000000010e0e9824 */ /* 0x000fc400078e0a03 */
[----:B0-----:R-:W-:Y:S02]  /*bc90*/  IMAD.MOV.U32 R16, RZ, RZ, R13 ;  /* 0x000000ffff107224 */ /* 0x001fe400078e000d */
[----:B------:R-:W-:Y:S01]  /*bca0*/  IMAD.MOV R13, RZ, RZ, -R17 ;  /* 0x000000ffff0d7224 */ /* 0x000fe200078e0a11 */
[C---:B------:R-:W-:Y:S01]  /*bcb0*/  ISETP.GT.U32.AND P0, PT, R3.reuse, R10, PT ;  /* 0x0000000a0300720c */ /* 0x040fe20003f04070 */
[----:B------:R-:W-:Y:S02]  /*bcc0*/  IMAD.MOV.U32 R20, RZ, RZ, R11 ;  /* 0x000000ffff147224 */ /* 0x000fe400078e000b */
[----:B------:R-:W-:Y:S02]  /*bcd0*/  IMAD R13, R3, R13, R15 ;  /* 0x0000000d030d7224 */ /* 0x000fe400078e020f */
[----:B------:R-:W-:Y:S01]  /*bce0*/  IMAD.HI.U32 R19, R4, R18, RZ ;  /* 0x0000001204137227 */ /* 0x000fe200078e00ff */
[----:B------:R-:W-:-:S03]  /*bcf0*/  IABS R12, R148 ;  /* 0x00000094000c7213 */ /* 0x000fc60000000000 */
[----:B------:R-:W-:Y:S02]  /*bd00*/  @!P2 IMAD.MOV R14, RZ, RZ, -R14 ;  /* 0x000000ffff0ea224 */ /* 0x000fe400078e0a0e */
[----:B------:R-:W-:Y:S01]  /*bd10*/  @!P6 IMAD.MOV R20, RZ, RZ, -R20 ;  /* 0x000000ffff14e224 */ /* 0x000fe200078e0a14 */
[----:B------:R-:W-:Y:S01]  /*bd20*/  ISETP.GT.U32.AND P6, PT, R3, R13, PT ;  /* 0x0000000d0300720c */ /* 0x000fe20003fc4070 */
[----:B------:R-:W-:Y:S01]  /*bd30*/  IMAD.MOV R19, RZ, RZ, -R19 ;  /* 0x000000ffff137224 */ /* 0x000fe200078e0a13 */
[----:B------:R0:W-:Y:S01]  /*bd40*/  STL [R1+0x330], R14 ;  /* 0x0003300e01007387 */ /* 0x0001e20000100800 */
[----:B------:R-:W-:Y:S01]  /*bd50*/  ISETP.GE.AND P4, PT, R144, RZ, PT ;  /* 0x000000ff9000720c */ /* 0x000fe20003f86270 */
[----:B------:R-:W-:-:S04]  /*bd60*/  IMAD.HI.U32 R17, R4, R12, RZ ;  /* 0x0000000c04117227 */ /* 0x000fc800078e00ff */
[----:B------:R-:W-:Y:S02]  /*bd70*/  @!P5 IMAD.IADD R9, R9, 0x1, -R3 ;  /* 0x000000010909d824 */ /* 0x000fe400078e0a03 */
[C---:B0-----:R-:W-:Y:S02]  /*bd80*/  IMAD R14, R3.reuse, R19, R18 ;  /* 0x00000013030e7224 */ /* 0x041fe400078e0212 */
[----:B------:R-:W-:Y:S01]  /*bd90*/  IMAD.MOV R17, RZ, RZ, -R17 ;  /* 0x000000ffff117224 */ /* 0x000fe200078e0a11 */
[C---:B------:R-:W-:Y:S01]  /*bda0*/  ISETP.GT.U32.AND P5, PT, R3.reuse, R9, PT ;  /* 0x000000090300720c */ /* 0x040fe20003fa4070 */
[----:B------:R-:W-:Y:S01]  /*bdb0*/  IMAD.HI.U32 R15, R4, R16, RZ ;  /* 0x00000010040f7227 */ /* 0x000fe200078e00ff */
[----:B------:R-:W-:-:S03]  /*bdc0*/  ISETP.GT.U32.AND P3, PT, R3, R14, PT ;  /* 0x0000000e0300720c */ /* 0x000fc60003f64070 */
[----:B------:R-:W-:Y:S02]  /*bdd0*/  @!P0 IMAD.IADD R10, R10, 0x1, -R3 ;  /* 0x000000010a0a8824 */ /* 0x000fe400078e0a03 */
[----:B------:R-:W-:Y:S02]  /*bde0*/  IMAD R12, R3, R17, R12 ;  /* 0x00000011030c7224 */ /* 0x000fe400078e020c */
[----:B------:R-:W-:Y:S02]  /*bdf0*/  IMAD.MOV R15, RZ, RZ, -R15 ;  /* 0x000000ffff0f7224 */ /* 0x000fe400078e0a0f */
[----:B------:R-:W-:Y:S02]  /*be00*/  IMAD.MOV.U32 R17, RZ, RZ, R10 ;  /* 0x000000ffff117224 */ /* 0x000fe400078e000a */
[----:B------:R-:W-:Y:S02]  /*be10*/  @!P6 IMAD.IADD R13, R13, 0x1, -R3 ;  /* 0x000000010d0de824 */ /* 0x000fe400078e0a03 */
[C---:B------:R-:W-:Y:S01]  /*be20*/  IMAD R11, R3.reuse, R15, R16 ;  /* 0x0000000f030b7224 */ /* 0x040fe200078e0210 */
[----:B------:R-:W-:Y:S01]  /*be30*/  IABS R16, R150 ;  /* 0x0000009600107213 */ /* 0x000fe20000000000 */
[----:B------:R-:W-:Y:S01]  /*be40*/  @!P4 IMAD.MOV R17, RZ, RZ, -R17 ;  /* 0x000000ffff11c224 */ /* 0x000fe200078e0a11 */
[----:B------:R-:W-:Y:S01]  /*be50*/  ISETP.GT.U32.AND P4, PT, R3, R13, PT ;  /* 0x0000000d0300720c */ /* 0x000fe20003f84070 */
[--C-:B------:R-:W-:Y:S01]  /*be60*/  @!P3 IMAD.IADD R14, R14, 0x1, -R3.reuse ;  /* 0x000000010e0eb824 */ /* 0x100fe200078e0a03 */
[----:B------:R-:W-:Y:S01]  /*be70*/  IABS R15, R151 ;  /* 0x00000097000f7213 */ /* 0x000fe20000000000 */
[----:B------:R-:W-:Y:S01]  /*be80*/  @!P5 IMAD.IADD R9, R9, 0x1, -R3 ;  /* 0x000000010909d824 */ /* 0x000fe200078e0a03 */
[C---:B------:R-:W-:Y:S01]  /*be90*/  ISETP.GT.U32.AND P0, PT, R3.reuse, R12, PT ;  /* 0x0000000c0300720c */ /* 0x040fe20003f04070 */
[----:B------:R-:W-:Y:S01]  /*bea0*/  IMAD.HI.U32 R10, R4, R16, RZ ;  /* 0x00000010040a7227 */ /* 0x000fe200078e00ff */
[----:B------:R-:W-:Y:S01]  /*beb0*/  ISETP.GT.U32.AND P5, PT, R3, R11, PT ;  /* 0x0000000b0300720c */ /* 0x000fe20003fa4070 */
[----:B------:R-:W-:Y:S01]  /*bec0*/  STL [R1+0x32c], R20 ;  /* 0x00032c1401007387 */ /* 0x000fe20000100800 */
[----:B------:R-:W-:Y:S01]  /*bed0*/  ISETP.GE.AND P6, PT, R147, RZ, PT ;  /* 0x000000ff9300720c */ /* 0x000fe20003fc6270 */
[----:B------:R-:W-:Y:S01]  /*bee0*/  IMAD.MOV R10, RZ, RZ, -R10 ;  /* 0x000000ffff0a7224 */ /* 0x000fe200078e0a0a */
[----:B------:R-:W-:Y:S01]  /*bef0*/  ISETP.GE.AND P1, PT, R145, RZ, PT ;  /* 0x000000ff9100720c */ /* 0x000fe20003f26270 */
[----:B------:R0:W-:Y:S01]  /*bf00*/  STL [R1+0x324], R17 ;  /* 0x0003241101007387 */ /* 0x0001e20000100800 */
[C---:B------:R-:W-:Y:S01]  /*bf10*/  ISETP.GT.U32.AND P3, PT, R3.reuse, R14, PT ;  /* 0x0000000e0300720c */ /* 0x040fe20003f64070 */
[----:B------:R-:W-:-:S02]  /*bf20*/  IMAD R10, R3, R10, R16 ;  /* 0x0000000a030a7224 */ /* 0x000fc400078e0210 */
[----:B------:R-:W-:Y:S02]  /*bf30*/  @!P4 IMAD.IADD R13, R13, 0x1, -R3 ;  /* 0x000000010d0dc824 */ /* 0x000fe400078e0a03 */
[----:B0-----:R-:W-:-:S04]  /*bf40*/  IMAD.HI.U32 R17, R4, R15, RZ ;  /* 0x0000000f04117227 */ /* 0x001fc800078e00ff */
[----:B------:R-:W-:Y:S01]  /*bf50*/  IMAD.MOV R17, RZ, RZ, -R17 ;  /* 0x000000ffff117224 */ /* 0x000fe200078e0a11 */
[----:B------:R-:W-:Y:S01]  /*bf60*/  ISETP.GE.AND P2, PT, R146, RZ, PT ;  /* 0x000000ff9200720c */ /* 0x000fe20003f46270 */
[----:B------:R-:W-:Y:S01]  /*bf70*/  IMAD.MOV.U32 R18, RZ, RZ, R9 ;  /* 0x000000ffff127224 */ /* 0x000fe200078e0009 */
[C---:B------:R-:W-:Y:S01]  /*bf80*/  ISETP.GT.U32.AND P4, PT, R3.reuse, R10, PT ;  /* 0x0000000a0300720c */ /* 0x040fe20003f84070 */
[----:B------:R-:W-:Y:S02]  /*bf90*/  IMAD R9, R3, R17, R15 ;  /* 0x0000001103097224 */ /* 0x000fe400078e020f */
[----:B------:R-:W-:Y:S02]  /*bfa0*/  IMAD.MOV.U32 R16, RZ, RZ, R13 ;  /* 0x000000ffff107224 */ /* 0x000fe400078e000d */
[--C-:B------:R-:W-:Y:S02]  /*bfb0*/  @!P0 IMAD.IADD R12, R12, 0x1, -R3.reuse ;  /* 0x000000010c0c8824 */ /* 0x100fe400078e0a03 */
[----:B------:R-:W-:-:S02]  /*bfc0*/  @!P5 IMAD.IADD R11, R11, 0x1, -R3 ;  /* 0x000000010b0bd824 */ /* 0x000fc400078e0a03 */
[----:B------:R-:W-:Y:S01]  /*bfd0*/  @!P6 IMAD.MOV R16, RZ, RZ, -R16 ;  /* 0x000000ffff10e224 */ /* 0x000fe200078e0a10 */
[C---:B------:R-:W-:Y:S01]  /*bfe0*/  ISETP.GT.U32.AND P6, PT, R3.reuse, R9, PT ;  /* 0x000000090300720c */ /* 0x040fe20003fc4070 */
[--C-:B------:R-:W-:Y:S02]  /*bff0*/  @!P3 IMAD.IADD R14, R14, 0x1, -R3.reuse ;  /* 0x000000010e0eb824 */ /* 0x100fe400078e0a03 */
[----:B------:R-:W-:Y:S01]  /*c000*/  @!P1 IMAD.MOV R18, RZ, RZ, -R18 ;  /* 0x000000ffff129224 */ /* 0x000fe200078e0a12 */
[C---:B------:R-:W-:Y:S02]  /*c010*/  ISETP.GT.U32.AND P1, PT, R3.reuse, R12, PT ;  /* 0x0000000c0300720c */ /* 0x040fe40003f24070 */
[----:B------:R-:W-:Y:S01]  /*c020*/  ISETP.GT.U32.AND P5, PT, R3, R11, PT ;  /* 0x0000000b0300720c */ /* 0x000fe20003fa4070 */
[----:B------:R-:W-:Y:S01]  /*c030*/  IMAD.MOV.U32 R15, RZ, RZ, R14 ;  /* 0x000000ffff0f7224 */ /* 0x000fe200078e000e */
[----:B------:R-:W-:Y:S01]  /*c040*/  IABS R14, R152 ;  /* 0x00000098000e7213 */ /* 0x000fe20000000000 */
[----:B------:R-:W-:Y:S01]  /*c050*/  @!P4 IMAD.IADD R10, R10, 0x1, -R3 ;  /* 0x000000010a0ac824 */ /* 0x000fe200078e0a03 */
[----:B------:R-:W-:Y:S01]  /*c060*/  ISETP.GE.AND P3, PT, R148, RZ, PT ;  /* 0x000000ff9400720c */ /* 0x000fe20003f66270 */
[----:B------:R-:W-:Y:S01]  /*c070*/  @!P2 IMAD.MOV R15, RZ, RZ, -R15 ;  /* 0x000000ffff0fa224 */ /* 0x000fe200078e0a0f */
[----:B------:R-:W-:Y:S01]  /*c080*/  ISETP.GE.AND P0, PT, R149, RZ, PT ;  /* 0x000000ff9500720c */ /* 0x000fe20003f06270 */
[----:B------:R-:W-:Y:S01]  /*c090*/  IMAD.MOV.U32 R13, RZ, RZ, R14 ;  /* 0x000000ffff0d7224 */ /* 0x000fe200078e000e */
[----:B------:R-:W-:Y:S01]  /*c0a0*/  STL [R1+0x31c], R18 ;  /* 0x00031c1201007387 */ /* 0x000fe20000100800 */
[--C-:B------:R-:W-:Y:S01]  /*c0b0*/  @!P6 IMAD.IADD R9, R9, 0x1, -R3.reuse ;  /* 0x000000010909e824 */ /* 0x100fe200078e0a03 */
[----:B------:R-:W-:Y:S01]  /*c0c0*/  ISETP.GT.U32.AND P6, PT, R3, R10, PT ;  /* 0x0000000a0300720c */ /* 0x000fe20003fc4070 */
[--C-:B------:R-:W-:Y:S01]  /*c0d0*/  @!P1 IMAD.IADD R12, R12, 0x1, -R3.reuse ;  /* 0x000000010c0c9824 */ /* 0x100fe200078e0a03 */
[----:B------:R0:W-:Y:S01]  /*c0e0*/  STL [R1+0x318], R15 ;  /* 0x0003180f01007387 */ /* 0x0001e20000100800 */
[----:B------:R-:W-:-:S02]  /*c0f0*/  @!P5 IMAD.IADD R11, R11, 0x1, -R3 ;  /* 0x000000010b0bd824 */ /* 0x000fc400078e0a03 */
[----:B------:R-:W-:Y:S01]  /*c100*/  IMAD.HI.U32 R17, R4, R13, RZ ;  /* 0x0000000d04117227 */ /* 0x000fe200078e00ff */
[----:B0-----:R-:W-:-:S03]  /*c110*/  IABS R15, R153 ;  /* 0x00000099000f7213 */ /* 0x001fc60000000000 */
[----:B------:R-:W-:Y:S02]  /*c120*/  IMAD.MOV.U32 R19, RZ, RZ, R12 ;  /* 0x000000ffff137224 */ /* 0x000fe400078e000c */
[----:B------:R-:W-:Y:S02]  /*c130*/  IMAD.MOV R17, RZ, RZ, -R17 ;  /* 0x000000ffff117224 */ /* 0x000fe400078e0a11 */
[----:B------:R-:W-:Y:S01]  /*c140*/  IMAD.MOV.U32 R14, RZ, RZ, R15 ;  /* 0x000000ffff0e7224 */ /* 0x000fe200078e000f */
[----:B------:R-:W-:Y:S01]  /*c150*/  IABS R15, R154 ;  /* 0x0000009a000f7213 */ /* 0x000fe20000000000 */
[----:B------:R-:W-:Y:S02]  /*c160*/  IMAD.MOV.U32 R18, RZ, RZ, R11 ;  /* 0x000000ffff127224 */ /* 0x000fe400078e000b */
[----:B------:R-:W-:Y:S02]  /*c170*/  @!P3 IMAD.MOV R19, RZ, RZ, -R19 ;  /* 0x000000ffff13b224 */ /* 0x000fe400078e0a13 */
[----:B------:R-:W-:-:S02]  /*c180*/  @!P0 IMAD.MOV R18, RZ, RZ, -R18 ;  /* 0x000000ffff128224 */ /* 0x000fc400078e0a12 */
[C---:B------:R-:W-:Y:S01]  /*c190*/  IMAD R13, R3.reuse, R17, R13 ;  /* 0x00000011030d7224 */ /* 0x040fe200078e020d */
[----:B------:R0:W-:Y:S01]  /*c1a0*/  STL [R1+0x310], R16 ;  /* 0x0003101001007387 */ /* 0x0001e20000100800 */
[----:B------:R-:W-:Y:S02]  /*c1b0*/  IMAD.MOV.U32 R11, RZ, RZ, R15 ;  /* 0x000000ffff0b7224 */ /* 0x000fe400078e000f */
[----:B------:R-:W-:Y:S01]  /*c1c0*/  @!P6 IMAD.IADD R10, R10, 0x1, -R3 ;  /* 0x000000010a0ae824 */ /* 0x000fe200078e0a03 */
[----:B------:R-:W-:Y:S01]  /*c1d0*/  STL [R1+0x30c], R19 ;  /* 0x00030c1301007387 */ /* 0x000fe20000100800 */
[----:B------:R-:W-:-:S03]  /*c1e0*/  ISETP.GT.U32.AND P6, PT, R3, R13, PT ;  /* 0x0000000d0300720c */ /* 0x000fc60003fc4070 */
[----:B------:R1:W-:Y:S01]  /*c1f0*/  STL [R1+0x308], R18 ;  /* 0x0003081201007387 */ /* 0x0003e20000100800 */
[----:B------:R-:W-:Y:S01]  /*c200*/  ISETP.GE.AND P2, PT, R150, RZ, PT ;  /* 0x000000ff9600720c */ /* 0x000fe20003f46270 */
[----:B0-----:R-:W-:Y:S01]  /*c210*/  IMAD.HI.U32 R16, R4, R14, RZ ;  /* 0x0000000e04107227 */ /* 0x001fe200078e00ff */
[----:B------:R-:W-:-:S03]  /*c220*/  ISETP.GT.U32.AND P3, PT, R3, R9, PT ;  /* 0x000000090300720c */ /* 0x000fc60003f64070 */
[----:B-1----:R-:W-:-:S04]  /*c230*/  IMAD.HI.U32 R18, R4, R11, RZ ;  /* 0x0000000b04127227 */ /* 0x002fc800078e00ff */
[----:B------:R-:W-:Y:S02]  /*c240*/  IMAD.MOV R18, RZ, RZ, -R18 ;  /* 0x000000ffff127224 */ /* 0x000fe400078e0a12 */
[----:B------:R-:W-:Y:S02]  /*c250*/  IMAD.MOV R16, RZ, RZ, -R16 ;  /* 0x000000ffff107224 */ /* 0x000fe400078e0a10 */
[----:B------:R-:W-:Y:S02]  /*c260*/  IMAD R11, R3, R18, R11 ;  /* 0x00000012030b7224 */ /* 0x000fe400078e020b */
[--C-:B------:R-:W-:Y:S02]  /*c270*/  @!P6 IMAD.IADD R13, R13, 0x1, -R3.reuse ;  /* 0x000000010d0de824 */ /* 0x100fe400078e0a03 */
[C---:B------:R-:W-:Y:S01]  /*c280*/  IMAD R12, R3.reuse, R16, R14 ;  /* 0x00000010030c7224 */ /* 0x040fe200078e020e */
[----:B------:R-:W-:Y:S01]  /*c290*/  ISETP.GT.U32.AND P6, PT, R3, R11, PT ;  /* 0x0000000b0300720c */ /* 0x000fe20003fc4070 */
[----:B------:R-:W-:Y:S01]  /*c2a0*/  IMAD.MOV.U32 R23, RZ, RZ, R10 ;  /* 0x000000ffff177224 */ /* 0x000fe200078e000a */
[----:B------:R-:W-:Y:S01]  /*c2b0*/  ISETP.GE.AND P1, PT, R151, RZ, PT ;  /* 0x000000ff9700720c */ /* 0x000fe20003f26270 */
[----:B------:R-:W-:Y:S01]  /*c2c0*/  @!P3 IMAD.IADD R9, R9, 0x1, -R3 ;  /* 0x000000010909b824 */ /* 0x000fe200078e0a03 */
[C---:B------:R-:W-:Y:S01]  /*c2d0*/  ISETP.GT.U32.AND P3, PT, R3.reuse, R12, PT ;  /* 0x0000000c0300720c */ /* 0x040fe20003f64070 */
[----:B------:R-:W-:Y:S01]  /*c2e0*/  @!P2 IMAD.MOV R23, RZ, RZ, -R23 ;  /* 0x000000ffff17a224 */ /* 0x000fe200078e0a17 */
[----:B------:R-:W-:-:S02]  /*c2f0*/  ISETP.GT.U32.AND P2, PT, R3, R13, PT ;  /* 0x0000000d0300720c */ /* 0x000fc40003f44070 */
[----:B------:R-:W-:Y:S01]  /*c300*/  IABS R16, R157 ;  /* 0x0000009d00107213 */ /* 0x000fe20000000000 */
[----:B------:R-:W-:Y:S01]  /*c310*/  IMAD.MOV.U32 R22, RZ, RZ, R9 ;  /* 0x000000ffff167224 */ /* 0x000fe200078e0009 */
[----:B------:R-:W-:Y:S02]  /*c320*/  ISETP.GE.AND P5, PT, R152, RZ, PT ;  /* 0x000000ff9800720c */ /* 0x000fe40003fa6270 */
[----:B------:R-:W-:Y:S01]  /*c330*/  IABS R14, R158 ;  /* 0x0000009e000e7213 */ /* 0x000fe20000000000 */
[----:B------:R-:W-:Y:S02]  /*c340*/  @!P6 IMAD.IADD R11, R11, 0x1, -R3 ;  /* 0x000000010b0be824 */ /* 0x000fe400078e0a03 */
[----:B------:R-:W-:Y:S01]  /*c350*/  IMAD.HI.U32 R19, R4, R16, RZ ;  /* 0x0000001004137227 */ /* 0x000fe200078e00ff */
[----:B------:R-:W-:Y:S02]  /*c360*/  IABS R15, R156 ;  /* 0x0000009c000f7213 */ /* 0x000fe40000000000 */
[----:B------:R-:W-:Y:S01]  /*c370*/  ISETP.GT.U32.AND P6, PT, R3, R11, PT ;  /* 0x0000000b0300720c */ /* 0x000fe20003fc4070 */
[----:B------:R-:W-:-:S02]  /*c380*/  @!P1 IMAD.MOV R22, RZ, RZ, -R22 ;  /* 0x000000ffff169224 */ /* 0x000fc400078e0a16 */
[----:B------:R-:W-:Y:S01]  /*c390*/  IMAD.HI.U32 R18, R4, R14, RZ ;  /* 0x0000000e04127227 */ /* 0x000fe200078e00ff */
[----:B------:R-:W-:Y:S03]  /*c3a0*/  STL [R1+0x304], R23 ;  /* 0x0003041701007387 */ /* 0x000fe60000100800 */
[----:B------:R-:W-:Y:S02]  /*c3b0*/  @!P3 IMAD.IADD R12, R12, 0x1, -R3 ;  /* 0x000000010c0cb824 */ /* 0x000fe400078e0a03 */
[----:B------:R-:W-:Y:S02]  /*c3c0*/  IMAD.MOV R19, RZ, RZ, -R19 ;  /* 0x000000ffff137224 */ /* 0x000fe400078e0a13 */
[----:B------:R-:W-:Y:S01]  /*c3d0*/  @!P2 IMAD.IADD R13, R13, 0x1, -R3 ;  /* 0x000000010d0da824 */ /* 0x000fe200078e0a03 */
[----:B------:R0:W-:Y:S01]  /*c3e0*/  STL [R1+0x300], R22 ;  /* 0x0003001601007387 */ /* 0x0001e20000100800 */
[----:B------:R-:W-:Y:S01]  /*c3f0*/  IMAD.MOV R18, RZ, RZ, -R18 ;  /* 0x000000ffff127224 */ /* 0x000fe200078e0a12 */
[C---:B------:R-:W-:Y:S01]  /*c400*/  ISETP.GT.U32.AND P3, PT, R3.reuse, R12, PT ;  /* 0x0000000c0300720c */ /* 0x040fe20003f64070 */
[----:B------:R-:W-:-:S02]  /*c410*/  IMAD R16, R3, R19, R16 ;  /* 0x0000001303107224 */ /* 0x000fc400078e0210 */
[----:B------:R-:W-:-:S04]  /*c420*/  IMAD.HI.U32 R20, R4, R15, RZ ;  /* 0x0000000f04147227 */ /* 0x000fc800078e00ff */
[----:B0-----:R-:W-:Y:S02]  /*c430*/  IMAD.MOV.U32 R22, RZ, RZ, R13 ;  /* 0x000000ffff167224 */ /* 0x001fe400078e000d */
[C---:B------:R-:W-:Y:S02]  /*c440*/  IMAD R14, R3.reuse, R18, R14 ;  /* 0x00000012030e7224 */ /* 0x040fe400078e020e */
[----:B------:R-:W-:Y:S01]  /*c450*/  @!P5 IMAD.MOV R22, RZ, RZ, -R22 ;  /* 0x000000ffff16d224 */ /* 0x000fe200078e0a16 */
[----:B------:R-:W-:Y:S01]  /*c460*/  ISETP.GT.U32.AND P5, PT, R3, R16, PT ;  /* 0x000000100300720c */ /* 0x000fe20003fa4070 */
[----:B------:R-:W-:Y:S01]  /*c470*/  IMAD.MOV R20, RZ, RZ, -R20 ;  /* 0x000000ffff147224 */ /* 0x000fe200078e0a14 */
[----:B------:R-:W-:Y:S01]  /*c480*/  IABS R17, R155 ;  /* 0x0000009b00117213 */ /* 0x000fe20000000000 */
[----:B------:R-:W-:Y:S01]  /*c490*/  @!P6 IMAD.IADD R11, R11, 0x1, -R3 ;  /* 0x000000010b0be824 */ /* 0x000fe200078e0a03 */
[C---:B------:R-:W-:Y:S01]  /*c4a0*/  ISETP.GT.U32.AND P6, PT, R3.reuse, R14, PT ;  /* 0x0000000e0300720c */ /* 0x040fe20003fc4070 */
[----:B------:R-:W-:-:S02]  /*c4b0*/  IMAD R15, R3, R20, R15 ;  /* 0x00000014030f7224 */ /* 0x000fc400078e020f */
[----:B------:R-:W-:-:S04]  /*c4c0*/  IMAD.HI.U32 R21, R4, R17, RZ ;  /* 0x0000001104157227 */ /* 0x000fc800078e00ff */
[----:B------:R-:W-:Y:S01]  /*c4d0*/  @!P3 IMAD.IADD R12, R12, 0x1, -R3 ;  /* 0x000000010c0cb824 */ /* 0x000fe200078e0a03 */
[C---:B------:R-:W-:Y:S01]  /*c4e0*/  ISETP.GT.U32.AND P3, PT, R3.reuse, R15, PT ;  /* 0x0000000f0300720c */ /* 0x040fe20003f64070 */
[----:B------:R-:W-:Y:S01]  /*c4f0*/  IMAD.MOV R10, RZ, RZ, -R21 ;  /* 0x000000ffff0a7224 */ /* 0x000fe200078e0a15 */
[----:B------:R-:W-:Y:S01]  /*c500*/  IABS R13, R160 ;  /* 0x000000a0000d7213 */ /* 0x000fe20000000000 */
[----:B------:R-:W-:Y:S02]  /*c510*/  @!P5 IMAD.IADD R16, R16, 0x1, -R3 ;  /* 0x000000011010d824 */ /* 0x000fe400078e0a03 */
[C---:B------:R-:W-:Y:S02]  /*c520*/  IMAD R10, R3.reuse, R10, R17 ;  /* 0x0000000a030a7224 */ /* 0x040fe400078e0211 */
[----:B------:R-:W-:Y:S01]  /*c530*/  @!P6 IMAD.IADD R14, R14, 0x1, -R3 ;  /* 0x000000010e0ee824 */ /* 0x000fe200078e0a03 */
[C---:B------:R-:W-:Y:S01]  /*c540*/  ISETP.GT.U32.AND P6, PT, R3.reuse, R16, PT ;  /* 0x000000100300720c */ /* 0x040fe20003fc4070 */
[----:B------:R-:W-:Y:S01]  /*c550*/  IMAD.MOV.U32 R17, RZ, RZ, R11 ;  /* 0x000000ffff117224 */ /* 0x000fe200078e000b */
[----:B------:R-:W-:Y:S01]  /*c560*/  ISETP.GT.U32.AND P2, PT, R3, R10, PT ;  /* 0x0000000a0300720c */ /* 0x000fe20003f44070 */
[----:B------:R-:W-:Y:S01]  /*c570*/  IMAD.HI.U32 R11, R4, R13, RZ ;  /* 0x0000000d040b7227 */ /* 0x000fe200078e00ff */
[----:B------:R-:W-:-:S03]  /*c580*/  IABS R9, R159 ;  /* 0x0000009f00097213 */ /* 0x000fc60000000000 */
[----:B------:R-:W-:Y:S02]  /*c590*/  @!P3 IMAD.IADD R15, R15, 0x1, -R3 ;  /* 0x000000010f0fb824 */ /* 0x000fe400078e0a03 */
[----:B------:R-:W-:Y:S01]  /*c5a0*/  IMAD.MOV R11, RZ, RZ, -R11 ;  /* 0x000000ffff0b7224 */ /* 0x000fe200078e0a0b */
[----:B------:R-:W-:Y:S01]  /*c5b0*/  ISETP.GE.AND P4, PT, R153, RZ, PT ;  /* 0x000000ff9900720c */ /* 0x000fe20003f86270 */
[----:B------:R-:W-:Y:S01]  /*c5c0*/  IMAD.MOV.U32 R21, RZ, RZ, R12 ;  /* 0x000000ffff157224 */ /* 0x000fe200078e000c */
[----:B------:R-:W-:Y:S01]  /*c5d0*/  ISETP.GE.AND P0, PT, R154, RZ, PT ;  /* 0x000000ff9a00720c */ /* 0x000fe20003f06270 */
[C---:B------:R-:W-:Y:S01]  /*c5e0*/  IMAD R11, R3.reuse, R11, R13 ;  /* 0x0000000b030b7224 */ /* 0x040fe200078e020d */
[----:B------:R-:W-:Y:S01]  /*c5f0*/  ISETP.GT.U32.AND P5, PT, R3, R15, PT ;  /* 0x0000000f0300720c */ /* 0x000fe20003fa4070 */
[----:B------:R-:W-:-:S04]  /*c600*/  IMAD.HI.U32 R12, R4, R9, RZ ;  /* 0x00000009040c7227 */ /* 0x000fc800078e00ff */
[--C-:B------:R-:W-:Y:S01]  /*c610*/  @!P6 IMAD.IADD R16, R16, 0x1, -R3.reuse ;  /* 0x000000011010e824 */ /* 0x100fe200078e0a03 */
[----:B------:R-:W-:Y:S01]  /*c620*/  ISETP.GT.U32.AND P6, PT, R3, R11, PT ;  /* 0x0000000b0300720c */ /* 0x000fe20003fc4070 */
[----:B------:R-:W-:Y:S02]  /*c630*/  @!P2 IMAD.IADD R10, R10, 0x1, -R3 ;  /* 0x000000010a0aa824 */ /* 0x000fe400078e0a03 */
[----:B------:R-:W-:-:S03]  /*c640*/  IMAD.MOV R12, RZ, RZ, -R12 ;  /* 0x000000ffff0c7224 */ /* 0x000fc600078e0a0c */
[C---:B------:R-:W-:Y:S01]  /*c650*/  ISETP.GT.U32.AND P3, PT, R3.reuse, R10, PT ;  /* 0x0000000a0300720c */ /* 0x040fe20003f64070 */
[----:B------:R-:W-:Y:S02]  /*c660*/  IMAD R12, R3, R12, R9 ;  /* 0x0000000c030c7224 */ /* 0x000fe400078e0209 */
[----:B------:R-:W-:Y:S02]  /*c670*/  @!P4 IMAD.MOV R21, RZ, RZ, -R21 ;  /* 0x000000ffff15c224 */ /* 0x000fe400078e0a15 */
[----:B------:R-:W-:Y:S01]  /*c680*/  @!P0 IMAD.MOV R17, RZ, RZ, -R17 ;  /* 0x000000ffff118224 */ /* 0x000fe200078e0a11 */
[----:B------:R-:W-:Y:S01]  /*c690*/  IABS R9, R161 ;  /* 0x000000a100097213 */ /* 0x000fe20000000000 */
[--C-:B------:R-:W-:Y:S01]  /*c6a0*/  @!P5 IMAD.IADD R15, R15, 0x1, -R3.reuse ;  /* 0x000000010f0fd824 */ /* 0x100fe200078e0a03 */
[----:B------:R-:W-:Y:S01]  /*c6b0*/  ISETP.GT.U32.AND P5, PT, R3, R12, PT ;  /* 0x0000000c0300720c */ /* 0x000fe20003fa4070 */
[----:B------:R-:W-:Y:S01]  /*c6c0*/  STL [R1+0x2fc], R22 ;  /* 0x0002fc1601007387 */ /* 0x000fe20000100800 */
[----:B------:R-:W-:Y:S01]  /*c6d0*/  @!P6 IMAD.IADD R11, R11, 0x1, -R3 ;  /* 0x000000010b0be824 */ /* 0x000fe200078e0a03 */
[----:B------:R-:W-:-:S02]  /*c6e0*/  ISETP.GE.AND P1, PT, R155, RZ, PT ;  /* 0x000000ff9b00720c */ /* 0x000fc40003f26270 */
[----:B------:R-:W-:Y:S01]  /*c6f0*/  STL [R1+0x2f8], R21 ;  /* 0x0002f81501007387 */ /* 0x000fe20000100800 */
[----:B------:R-:W-:Y:S01]  /*c700*/  ISETP.GE.AND P4, PT, R156, RZ, PT ;  /* 0x000000ff9c00720c */ /* 0x000fe20003f86270 */
[----:B------:R-:W-:Y:S02]  /*c710*/  IMAD.HI.U32 R18, R4, R9, RZ ;  /* 0x0000000904127227 */ /* 0x000fe400078e00ff */
[----:B------:R0:W-:Y:S01]  /*c720*/  STL [R1+0x2f4], R17 ;  /* 0x0002f41101007387 */ /* 0x0001e20000100800 */
[----:B------:R-:W-:Y:S01]  /*c730*/  ISETP.GT.U32.AND P6, PT, R3, R11, PT ;  /* 0x0000000b0300720c */ /* 0x000fe20003fc4070 */
[----:B------:R-:W-:Y:S02]  /*c740*/  @!P3 IMAD.IADD R10, R10, 0x1, -R3 ;  /* 0x000000010a0ab824 */ /* 0x000fe400078e0a03 */
[----:B------:R-:W-:Y:S01]  /*c750*/  IMAD.MOV R18, RZ, RZ, -R18 ;  /* 0x000000ffff127224 */ /* 0x000fe200078e0a12 */
[----:B0-----:R-:W-:Y:S01]  /*c760*/  IABS R17, R162 ;  /* 0x000000a200117213 */ /* 0x001fe20000000000 */
[----:B------:R-:W-:-:S04]  /*c770*/  IMAD.MOV.U32 R20, RZ, RZ, R10 ;  /* 0x000000ffff147224 */ /* 0x000fc800078e000a */
[----:B------:R-:W-:Y:S01]  /*c780*/  IMAD.HI.U32 R19, R4, R17, RZ ;  /* 0x0000001104137227 */ /* 0x000fe200078e00ff */
[----:B------:R-:W-:-:S03]  /*c790*/  ISETP.GE.AND P2, PT, R157, RZ, PT ;  /* 0x000000ff9d00720c */ /* 0x000fc60003f46270 */
[----:B------:R-:W-:Y:S02]  /*c7a0*/  @!P5 IMAD.IADD R12, R12, 0x1, -R3 ;  /* 0x000000010c0cd824 */ /* 0x000fe400078e0a03 */
[C---:B------:R-:W-:Y:S02]  /*c7b0*/  IMAD R9, R3.reuse, R18, R9 ;  /* 0x0000001203097224 */ /* 0x040fe400078e0209 */
[----:B------:R-:W-:Y:S02]  /*c7c0*/  IMAD.MOV R10, RZ, RZ, -R19 ;  /* 0x000000ffff0a7224 */ /* 0x000fe400078e0a13 */
[----:B------:R-:W-:Y:S01]  /*c7d0*/  @!P1 IMAD.MOV R20, RZ, RZ, -R20 ;  /* 0x000000ffff149224 */ /* 0x000fe200078e0a14 */
[C---:B------:R-:W-:Y:S01]  /*c7e0*/  ISETP.GT.U32.AND P1, PT, R3.reuse, R12, PT ;  /* 0x0000000c0300720c */ /* 0x040fe20003f24070 */
[----:B------:R-:W-:Y:S01]  /*c7f0*/  @!P4 IMAD.MOV R15, RZ, RZ, -R15 ;  /* 0x000000ffff0fc224 */ /* 0x000fe200078e0a0f */
[C---:B------:R-:W-:Y:S01]  /*c800*/  ISETP.GT.U32.AND P4, PT, R3.reuse, R9, PT ;  /* 0x000000090300720c */ /* 0x040fe20003f84070 */
[C---:B------:R-:W-:Y:S01]  /*c810*/  IMAD R10, R3.reuse, R10, R17 ;  /* 0x0000000a030a7224 */ /* 0x040fe200078e0211 */
[----:B------:R-:W-:Y:S01]  /*c820*/  ISETP.GT.U32.AND P0, PT, R3, R14, PT ;  /* 0x0000000e0300720c */ /* 0x000fe20003f04070 */
[----:B------:R-:W-:-:S03]  /*c830*/  @!P6 IMAD.IADD R11, R11, 0x1, -R3 ;  /* 0x000000010b0be824 */ /* 0x000fc600078e0a03 */
[----:B------:R-:W-:Y:S02]  /*c840*/  ISETP.GT.U32.AND P6, PT, R3, R10, PT ;  /* 0x0000000a0300720c */ /* 0x000fe40003fc4070 */
[----:B------:R-:W-:Y:S01]  /*c850*/  ISETP.GE.AND P3, PT, R158, RZ, PT ;  /* 0x000000ff9e00720c */ /* 0x000fe20003f66270 */
[----:B------:R-:W-:Y:S01]  /*c860*/  @!P2 IMAD.MOV R16, RZ, RZ, -R16 ;  /* 0x000000ffff10a224 */ /* 0x000fe200078e0a10 */
[----:B------:R-:W-:Y:S01]  /*c870*/  IABS R13, R163 ;  /* 0x000000a3000d7213 */ /* 0x000fe20000000000 */
[--C-:B------:R-:W-:Y:S01]  /*c880*/  @!P1 IMAD.IADD R12, R12, 0x1, -R3.reuse ;  /* 0x000000010c0c9824 */ /* 0x100fe200078e0a03 */
[----:B------:R-:W-:Y:S01]  /*c890*/  STL [R1+0x2ec], R20 ;  /* 0x0002ec1401007387 */ /* 0x000fe20000100800 */
[----:B------:R-:W-:-:S03]  /*c8a0*/  @!P4 IMAD.IADD R9, R9, 0x1, -R3 ;  /* 0x000000010909c824 */ /* 0x000fc600078e0a03 */
[----:B------:R-:W-:Y:S01]  /*c8b0*/  STL [R1+0x2e0], R15 ;  /* 0x0002e00f01007387 */ /* 0x000fe20000100800 */
[--C-:B------:R-:W-:Y:S01]  /*c8c0*/  @!P0 IMAD.IADD R14, R14, 0x1, -R3.reuse ;  /* 0x000000010e0e8824 */ /* 0x100fe200078e0a03 */
[----:B------:R-:W-:Y:S01]  /*c8d0*/  ISETP.GT.U32.AND P4, PT, R3, R9, PT ;  /* 0x000000090300720c */ /* 0x000fe20003f84070 */
[----:B------:R-:W-:Y:S01]  /*c8e0*/  @!P6 IMAD.IADD R10, R10, 0x1, -R3 ;  /* 0x000000010a0ae824 */ /* 0x000fe200078e0a03 */
[----:B------:R0:W-:Y:S01]  /*c8f0*/  STL [R1+0x2dc], R16 ;  /* 0x0002dc1001007387 */ /* 0x0001e20000100800 */
[----:B------:R-:W-:-:S03]  /*c900*/  IMAD.HI.U32 R18, R4, R13, RZ ;  /* 0x0000000d04127227 */ /* 0x000fc600078e00ff */
[----:B------:R-:W-:Y:S01]  /*c910*/  ISETP.GT.U32.AND P6, PT, R3, R10, PT ;  /* 0x0000000a0300720c */ /* 0x000fe20003fc4070 */
[----:B------:R-:W-:Y:S02]  /*c920*/  @!P3 IMAD.MOV R14, RZ, RZ, -R14 ;  /* 0x000000ffff0eb224 */ /* 0x000fe400078e0a0e */
[----:B0-----:R-:W-:Y:S01]  /*c930*/  IMAD.MOV.U32 R16, RZ, RZ, R12 ;  /* 0x000000ffff107224 */ /* 0x001fe200078e000c */
[----:B------:R-:W-:Y:S01]  /*c940*/  IABS R12, R164 ;  /* 0x000000a4000c7213 */ /* 0x000fe20000000000 */
[----:B------:R-:W-:Y:S02]  /*c950*/  IMAD.MOV.U32 R15, RZ, RZ, R11 ;  /* 0x000000ffff0f7224 */ /* 0x000fe400078e000b */
[----:B------:R-:W-:Y:S02]  /*c960*/  IMAD.MOV R18, RZ, RZ, -R18 ;  /* 0x000000ffff127224 */ /* 0x000fe400078e0a12 */
[----:B------:R-:W-:Y:S01]  /*c970*/  IMAD.HI.U32 R11, R4, R12, RZ ;  /* 0x0000000c040b7227 */ /* 0x000fe200078e00ff */
[----:B------:R0:W-:Y:S01]  /*c980*/  STL [R1+0x2d4], R14 ;  /* 0x0002d40e01007387 */ /* 0x0001e20000100800 */
[----:B------:R-:W-:-:S02]  /*c990*/  ISETP.GE.AND P0, PT, R159, RZ, PT ;  /* 0x000000ff9f00720c */ /* 0x000fc40003f06270 */
[----:B------:R-:W-:Y:S02]  /*c9a0*/  IMAD.MOV R11, RZ, RZ, -R11 ;  /* 0x000000ffff0b7224 */ /* 0x000fe400078e0a0b */
[----:B------:R-:W-:Y:S02]  /*c9b0*/  @!P4 IMAD.IADD R9, R9, 0x1, -R3 ;  /* 0x000000010909c824 */ /* 0x000fe400078e0a03 */
[C---:B0-----:R-:W-:Y:S02]  /*c9c0*/  IMAD R14, R3.reuse, R18, R13 ;  /* 0x00000012030e7224 */ /* 0x041fe400078e020d */
[----:B------:R-:W-:-:S03]  /*c9d0*/  IMAD R12, R3, R11, R12 ;  /* 0x0000000b030c7224 */ /* 0x000fc600078e020c */
[C---:B------:R-:W-:Y:S01]  /*c9e0*/  ISETP.GT.U32.AND P4, PT, R3.reuse, R14, PT ;  /* 0x0000000e0300720c */ /* 0x040fe20003f84070 */
[--C-:B------:R-:W-:Y:S01]  /*c9f0*/  @!P6 IMAD.IADD R10, R10, 0x1, -R3.reuse ;  /* 0x000000010a0ae824 */ /* 0x100fe200078e0a03 */
[----:B------:R-:W-:Y:S02]  /*ca00*/  ISETP.GT.U32.AND P6, PT, R3, R12, PT ;  /* 0x0000000c0300720c */ /* 0x000fe40003fc4070 */
[----:B------:R-:W-:Y:S01]  /*ca10*/  ISETP.GE.AND P5, PT, R160, RZ, PT ;  /* 0x000000ffa000720c */ /* 0x000fe20003fa6270 */
[----:B------:R-:W-:Y:S01]  /*ca20*/  @!P0 IMAD.MOV R16, RZ, RZ, -R16 ;  /* 0x000000ffff108224 */ /* 0x000fe200078e0a10 */
[----:B------:R-:W-:Y:S02]  /*ca30*/  ISETP.GE.AND P2, PT, R161, RZ, PT ;  /* 0x000000ffa100720c */ /* 0x000fe40003f46270 */
[----:B------:R-:W-:Y:S02]  /*ca40*/  IABS R17, R165 ;  /* 0x000000a500117213 */ /* 0x000fe40000000000 */
[----:B------:R-:W-:Y:S01]  /*ca50*/  ISETP.GE.AND P3, PT, R162, RZ, PT ;  /* 0x000000ffa200720c */ /* 0x000fe20003f66270 */
[----:B------:R0:W-:Y:S01]  /*ca60*/  STL [R1+0x2d0], R16 ;  /* 0x0002d01001007387 */ /* 0x0001e20000100800 */
[----:B------:R-:W-:Y:S01]  /*ca70*/  IABS R18, R166 ;  /* 0x000000a600127213 */ /* 0x000fe20000000000 */
[----:B------:R-:W-:-:S02]  /*ca80*/  @!P4 IMAD.IADD R14, R14, 0x1, -R3 ;  /* 0x000000010e0ec824 */ /* 0x000fc400078e0a03 */
[----:B------:R-:W-:Y:S01]  /*ca90*/  IMAD.HI.U32 R20, R4, R17, RZ ;  /* 0x0000001104147227 */ /* 0x000fe200078e00ff */
[----:B0-----:R-:W-:-:S03]  /*caa0*/  IABS R16, R167 ;  /* 0x000000a700107213 */ /* 0x001fc60000000000 */
[----:B------:R-:W-:Y:S01]  /*cab0*/  @!P6 IMAD.IADD R12, R12, 0x1, -R3 ;  /* 0x000000010c0ce824 */ /* 0x000fe200078e0a03 */
[----:B------:R-:W-:Y:S01]  /*cac0*/  ISETP.GT.U32.AND P6, PT, R3, R14, PT ;  /* 0x0000000e0300720c */ /* 0x000fe20003fc4070 */
[----:B------:R-:W-:Y:S02]  /*cad0*/  @!P5 IMAD.MOV R15, RZ, RZ, -R15 ;  /* 0x000000ffff0fd224 */ /* 0x000fe400078e0a0f */
[----:B------:R-:W-:-:S04]  /*cae0*/  IMAD.HI.U32 R19, R4, R18, RZ ;  /* 0x0000001204137227 */ /* 0x000fc800078e00ff */
[----:B------:R-:W-:-:S04]  /*caf0*/  IMAD.HI.U32 R13, R4, R16, RZ ;  /* 0x00000010040d7227 */ /* 0x000fc800078e00ff */
[----:B------:R-:W-:Y:S02]  /*cb00*/  IMAD.MOV R20, RZ, RZ, -R20 ;  /* 0x000000ffff147224 */ /* 0x000fe400078e0a14 */
[----:B------:R-:W-:Y:S01]  /*cb10*/  IMAD.MOV.U32 R21, RZ, RZ, R9 ;  /* 0x000000ffff157224 */ /* 0x000fe200078e0009 */
[----:B------:R0:W-:Y:S01]  /*cb20*/  STL [R1+0x2c4], R15 ;  /* 0x0002c40f01007387 */ /* 0x0001e20000100800 */
[----:B------:R-:W-:Y:S02]  /*cb30*/  IMAD.MOV R19, RZ, RZ, -R19 ;  /* 0x000000ffff137224 */ /* 0x000fe400078e0a13 */
[----:B------:R-:W-:Y:S02]  /*cb40*/  IMAD.MOV R13, RZ, RZ, -R13 ;  /* 0x000000ffff0d7224 */ /* 0x000fe400078e0a0d */
[C---:B------:R-:W-:Y:S02]  /*cb50*/  IMAD R17, R3.reuse, R20, R17 ;  /* 0x0000001403117224 */ /* 0x040fe400078e0211 */
[----:B------:R-:W-:Y:S01]  /*cb60*/  @!P2 IMAD.MOV R21, RZ, RZ, -R21 ;  /* 0x000000ffff15a224 */ /* 0x000fe200078e0a15 */
[----:B------:R-:W-:-:S02]  /*cb70*/  ISETP.GT.U32.AND P2, PT, R3, R12, PT ;  /* 0x0000000c0300720c */ /* 0x000fc40003f44070 */
[----:B0-----:R-:W-:Y:S01]  /*cb80*/  IABS R15, R168 ;  /* 0x000000a8000f7213 */ /* 0x001fe20000000000 */
[C---:B------:R-:W-:Y:S01]  /*cb90*/  IMAD R18, R3.reuse, R19, R18 ;  /* 0x0000001303127224 */ /* 0x040fe200078e0212 */
[----:B------:R-:W-:Y:S01]  /*cba0*/  IABS R19, R171 ;  /* 0x000000ab00137213 */ /* 0x000fe20000000000 */
[----:B------:R-:W-:Y:S01]  /*cbb0*/  @!P3 IMAD.MOV R10, RZ, RZ, -R10 ;  /* 0x000000ffff0ab224 */ /* 0x000fe200078e0a0a */
[C---:B------:R-:W-:Y:S01]  /*cbc0*/  ISETP.GT.U32.AND P3, PT, R3.reuse, R17, PT ;  /* 0x000000110300720c */ /* 0x040fe20003f64070 */
[C---:B------:R-:W-:Y:S01]  /*cbd0*/  IMAD R16, R3.reuse, R13, R16 ;  /* 0x0000000d03107224 */ /* 0x040fe200078e0210 */
[----:B------:R-:W-:Y:S01]  /*cbe0*/  IABS R13, R169 ;  /* 0x000000a9000d7213 */ /* 0x000fe20000000000 */
[----:B------:R-:W-:Y:S01]  /*cbf0*/  IMAD.HI.U32 R11, R4, R15, RZ ;  /* 0x0000000f040b7227 */ /* 0x000fe200078e00ff */
[----:B------:R-:W-:Y:S03]  /*cc00*/  STL [R1+0x2b4], R21 ;  /* 0x0002b41501007387 */ /* 0x000fe60000100800 */
[----:B------:R-:W-:Y:S01]  /*cc10*/  @!P6 IMAD.IADD R14, R14, 0x1, -R3 ;  /* 0x000000010e0ee824 */ /* 0x000fe200078e0a03 */
[----:B------:R0:W-:Y:S01]  /*cc20*/  STL [R1+0x2b0], R10 ;  /* 0x0002b00a01007387 */ /* 0x0001e20000100800 */
[----:B------:R-:W-:Y:S01]  /*cc30*/  ISETP.GT.U32.AND P6, PT, R3, R18, PT ;  /* 0x000000120300720c */ /* 0x000fe20003fc4070 */
[----:B------:R-:W-:-:S02]  /*cc40*/  IMAD.MOV R11, RZ, RZ, -R11 ;  /* 0x000000ffff0b7224 */ /* 0x000fc400078e0a0b */
[----:B------:R-:W-:Y:S02]  /*cc50*/  @!P2 IMAD.IADD R12, R12, 0x1, -R3 ;  /* 0x000000010c0ca824 */ /* 0x000fe400078e0a03 */
[----:B0-----:R-:W-:Y:S02]  /*cc60*/  IMAD.MOV.U32 R10, RZ, RZ, R19 ;  /* 0x000000ffff0a7224 */ /* 0x001fe400078e0013 */
[----:B------:R-:W-:Y:S01]  /*cc70*/  IMAD.HI.U32 R19, R4, R13, RZ ;  /* 0x0000000d04137227 */ /* 0x000fe200078e00ff */
[----:B------:R-:W-:-:S03]  /*cc80*/  ISETP.GT.U32.AND P2, PT, R3, R16, PT ;  /* 0x000000100300720c */ /* 0x000fc60003f44070 */
[----:B------:R-:W-:Y:S02]  /*cc90*/  IMAD R15, R3, R11, R15 ;  /* 0x0000000b030f7224 */ /* 0x000fe400078e020f */
[----:B------:R-:W-:Y:S02]  /*cca0*/  IMAD.MOV R19, RZ, RZ, -R19 ;  /* 0x000000ffff137224 */ /* 0x000fe400078e0a13 */
[----:B------:R-:W-:Y:S01]  /*ccb0*/  @!P3 IMAD.IADD R17, R17, 0x1, -R3 ;  /* 0x000000011111b824 */ /* 0x000fe200078e0a03 */
[C---:B------:R-:W-:Y:S01]  /*ccc0*/  ISETP.GT.U32.AND P3, PT, R3.reuse, R15, PT ;  /* 0x0000000f0300720c */ /* 0x040fe20003f64070 */
[----:B------:R-:W-:Y:S02]  /*ccd0*/  IMAD R13, R3, R19, R13 ;  /* 0x00000013030d7224 */ /* 0x000fe400078e020d */
[----:B------:R-:W-:Y:S01]  /*cce0*/  @!P6 IMAD.IADD R18, R18, 0x1, -R3 ;  /* 0x000000011212e824 */ /* 0x000fe200078e0a03 */
[----:B------:R-:W-:Y:S02]  /*ccf0*/  ISETP.GE.AND P1, PT, R163, RZ, PT ;  /* 0x000000ffa300720c */ /* 0x000fe40003f26270 */
[----:B------:R-:W-:-:S02]  /*cd00*/  ISETP.GT.U32.AND P6, PT, R3, R13, PT ;  /* 0x0000000d0300720c */ /* 0x000fc40003fc4070 */
[----:B------:R-:W-:Y:S01]  /*cd10*/  IABS R11, R170 ;  /* 0x000000aa000b7213 */ /* 0x000fe20000000000 */
[----:B------:R-:W-:Y:S01]  /*cd20*/  @!P2 IMAD.IADD R16, R16, 0x1, -R3 ;  /* 0x000000011010a824 */ /* 0x000fe200078e0a03 */
[----:B------:R-:W-:-:S03]  /*cd30*/  ISETP.GT.U32.AND P2, PT, R3, R17, PT ;  /* 0x000000110300720c */ /* 0x000fc60003f44070 */
[----:B------:R-:W-:Y:S01]  /*cd40*/  IMAD.HI.U32 R21, R4, R11, RZ ;  /* 0x0000000b04157227 */ /* 0x000fe200078e00ff */
[----:B------:R-:W-:-:S03]  /*cd50*/  IABS R9, R172 ;  /* 0x000000ac00097213 */ /* 0x000fc60000000000 */
[----:B------:R-:W-:Y:S01]  /*cd60*/  @!P3 IMAD.IADD R15, R15, 0x1, -R3 ;  /* 0x000000010f0fb824 */ /* 0x000fe200078e0a03 */
[----:B------:R-:W-:Y:S01]  /*cd70*/  ISETP.GE.AND P0, PT, R164, RZ, PT ;  /* 0x000000ffa400720c */ /* 0x000fe20003f06270 */
[----:B------:R-:W-:Y:S02]  /*cd80*/  IMAD.MOV.U32 R22, RZ, RZ, R14 ;  /* 0x000000ffff167224 */ /* 0x000fe400078e000e */
[----:B------:R-:W-:Y:S02]  /*cd90*/  IMAD.MOV R21, RZ, RZ, -R21 ;  /* 0x000000ffff157224 */ /* 0x000fe400078e0a15 */
[----:B------:R-:W-:Y:S01]  /*cda0*/  @!P6 IMAD.IADD R13, R13, 0x1, -R3 ;  /* 0x000000010d0de824 */ /* 0x000fe200078e0a03 */
[C---:B------:R-:W-:Y:S01]  /*cdb0*/  ISETP.GT.U32.AND P6, PT, R3.reuse, R15, PT ;  /* 0x0000000f0300720c */ /* 0x040fe20003fc4070 */
[----:B------:R-:W-:Y:S01]  /*cdc0*/  @!P1 IMAD.MOV R22, RZ, RZ, -R22 ;  /* 0x000000ffff169224 */ /* 0x000fe200078e0a16 */
[----:B------:R-:W-:Y:S01]  /*cdd0*/  ISETP.GT.U32.AND P1, PT, R3, R18, PT ;  /* 0x000000120300720c */ /* 0x000fe20003f24070 */
[----:B------:R-:W-:-:S04]  /*cde0*/  IMAD.HI.U32 R19, R4, R9, RZ ;  /* 0x0000000904137227 */ /* 0x000fc800078e00ff */
[C---:B------:R-:W-:Y:S02]  /*cdf0*/  IMAD R11, R3.reuse, R21, R11 ;  /* 0x00000015030b7224 */ /* 0x040fe400078e020b */
[----:B------:R-:W-:Y:S01]  /*ce00*/  IMAD.HI.U32 R20, R4, R10, RZ ;  /* 0x0000000a04147227 */ /* 0x000fe200078e00ff */
[----:B------:R-:W-:-:S03]  /*ce10*/  ISETP.GT.U32.AND P3, PT, R3, R16, PT ;  /* 0x000000100300720c */ /* 0x000fc60003f64070 */
[----:B------:R-:W-:Y:S02]  /*ce20*/  IMAD.MOV R19, RZ, RZ, -R19 ;  /* 0x000000ffff137224 */ /* 0x000fe400078e0a13 */
[----:B------:R-:W-:Y:S01]  /*ce30*/  @!P2 IMAD.IADD R17, R17, 0x1, -R3 ;  /* 0x000000011111a824 */ /* 0x000fe200078e0a03 */
[C---:B------:R-:W-:Y:S01]  /*ce40*/  ISETP.GT.U32.AND P2, PT, R3.reuse, R11, PT ;  /* 0x0000000b0300720c */ /* 0x040fe20003f44070 */
[----:B------:R-:W-:Y:S02]  /*ce50*/  IMAD.MOV R20, RZ, RZ, -R20 ;  /* 0x000000ffff147224 */ /* 0x000fe400078e0a14 */
[C---:B------:R-:W-:Y:S02]  /*ce60*/  IMAD R9, R3.reuse, R19, R9 ;  /* 0x0000001303097224 */ /* 0x040fe400078e0209 */
[----:B------:R-:W-:Y:S02]  /*ce70*/  IMAD R10, R3, R20, R10 ;  /* 0x00000014030a7224 */ /* 0x000fe400078e020a */
[----:B------:R-:W-:Y:S01]  /*ce80*/  @!P0 IMAD.MOV R12, RZ, RZ, -R12 ;  /* 0x000000ffff0c8224 */ /* 0x000fe200078e0a0c */
[----:B------:R-:W-:Y:S01]  /*ce90*/  IABS R14, R173 ;  /* 0x000000ad000e7213 */ /* 0x000fe20000000000 */
[--C-:B------:R-:W-:Y:S01]  /*cea0*/  @!P6 IMAD.IADD R15, R15, 0x1, -R3.reuse ;  /* 0x000000010f0fe824 */ /* 0x100fe200078e0a03 */
[C---:B------:R-:W-:Y:S01]  /*ceb0*/  ISETP.GT.U32.AND P0, PT, R3.reuse, R13, PT ;  /* 0x0000000d0300720c */ /* 0x040fe20003f04070 */
[----:B------:R-:W-:Y:S01]  /*cec0*/  STL [R1+0x298], R22 ;  /* 0x0002981601007387 */ /* 0x000fe20000100800 */
[----:B------:R-:W-:Y:S01]  /*ced0*/  @!P1 IMAD.IADD R18, R18, 0x1, -R3 ;  /* 0x0000000112129824 */ /* 0x000fe200078e0a03 */
[----:B------:R-:W-:-:S02]  /*cee0*/  ISETP.GT.U32.AND P6, PT, R3, R9, PT ;  /* 0x000000090300720c */ /* 0x000fc40003fc4070 */
[----:B------:R0:W-:Y:S01]  /*cef0*/  STL [R1+0x294], R12 ;  /* 0x0002940c01007387 */ /* 0x0001e20000100800 */
[----:B------:R-:W-:Y:S01]  /*cf00*/  ISETP.GT.U32.AND P1, PT, R3, R10, PT ;  /* 0x0000000a0300720c */ /* 0x000fe20003f24070 */
[----:B------:R-:W-:Y:S01]  /*cf10*/  IMAD.HI.U32 R20, R4, R14, RZ ;  /* 0x0000000e04147227 */ /* 0x000fe200078e00ff */
[----:B------:R-:W-:Y:S02]  /*cf20*/  ISETP.GE.AND P4, PT, R166, RZ, PT ;  /* 0x000000ffa600720c */ /* 0x000fe40003f86270 */
[----:B------:R-:W-:Y:S01]  /*cf30*/  ISETP.GE.AND P5, PT, R165, RZ, PT ;  /* 0x000000ffa500720c */ /* 0x000fe20003fa6270 */
[--C-:B------:R-:W-:Y:S01]  /*cf40*/  @!P3 IMAD.IADD R16, R16, 0x1, -R3.reuse ;  /* 0x000000011010b824 */ /* 0x100fe200078e0a03 */
[----:B0-----:R-:W-:Y:S01]  /*cf50*/  IABS R12, R174 ;  /* 0x000000ae000c7213 */ /* 0x001fe20000000000 */
[----:B------:R-:W-:Y:S01]  /*cf60*/  @!P2 IMAD.IADD R11, R11, 0x1, -R3 ;  /* 0x000000010b0ba824 */ /* 0x000fe200078e0a03 */
[----:B------:R-:W-:Y:S01]  /*cf70*/  ISETP.GE.AND P3, PT, R167, RZ, PT ;  /* 0x000000ffa700720c */ /* 0x000fe20003f66270 */
[----:B------:R-:W-:Y:S01]  /*cf80*/  IMAD.MOV R20, RZ, RZ, -R20 ;  /* 0x000000ffff147224 */ /* 0x000fe200078e0a14 */
[----:B------:R-:W-:Y:S01]  /*cf90*/  ISETP.GE.AND P2, PT, R169, RZ, PT ;  /* 0x000000ffa900720c */ /* 0x000fe20003f46270 */
[----:B------:R-:W-:-:S04]  /*cfa0*/  IMAD.HI.U32 R19, R4, R12, RZ ;  /* 0x0000000c04137227 */ /* 0x000fc800078e00ff */
[----:B------:R-:W-:Y:S02]  /*cfb0*/  @!P0 IMAD.IADD R13, R13, 0x1, -R3 ;  /* 0x000000010d0d8824 */ /* 0x000fe400078e0a03 */
[----:B------:R-:W-:Y:S02]  /*cfc0*/  IMAD.MOV R21, RZ, RZ, -R19 ;  /* 0x000000ffff157224 */ /* 0x000fe400078e0a13 */
[----:B------:R-:W-:Y:S02]  /*cfd0*/  IMAD R14, R3, R20, R14 ;  /* 0x00000014030e7224 */ /* 0x000fe400078e020e */
[----:B------:R-:W-:Y:S02]  /*cfe0*/  IMAD.MOV.U32 R22, RZ, RZ, R18 ;  /* 0x000000ffff167224 */ /* 0x000fe400078e0012 */
[----:B------:R-:W-:Y:S01]  /*cff0*/  @!P6 IMAD.IADD R9, R9, 0x1, -R3 ;  /* 0x000000010909e824 */ /* 0x000fe200078e0a03 */
[----:B------:R-:W-:Y:S01]  /*d000*/  ISETP.GT.U32.AND P6, PT, R3, R11, PT ;  /* 0x0000000b0300720c */ /* 0x000fe20003fc4070 */
[----:B------:R-:W-:-:S02]  /*d010*/  IMAD.MOV.U32 R18, RZ, RZ, R16 ;  /* 0x000000ffff127224 */ /* 0x000fc400078e0010 */
[----:B------:R-:W-:Y:S02]  /*d020*/  @!P1 IMAD.IADD R10, R10, 0x1, -R3 ;  /* 0x000000010a0a9824 */ /* 0x000fe400078e0a03 */
[----:B------:R-:W-:Y:S02]  /*d030*/  IMAD.MOV.U32 R23, RZ, RZ, R17 ;  /* 0x000000ffff177224 */ /* 0x000fe400078e0011 */
[----:B------:R-:W-:Y:S01]  /*d040*/  IMAD.MOV.U32 R16, RZ, RZ, R15 ;  /* 0x000000ffff107224 */ /* 0x000fe200078e000f */
[----:B------:R-:W-:Y:S01]  /*d050*/  ISETP.GE.AND P0, PT, R168, RZ, PT ;  /* 0x000000ffa800720c */ /* 0x000fe20003f06270 */
[C---:B------:R-:W-:Y:S02]  /*d060*/  IMAD R12, R3.reuse, R21, R12 ;  /* 0x00000015030c7224 */ /* 0x040fe400078e020c */
[----:B------:R-:W-:Y:S01]  /*d070*/  @!P4 IMAD.MOV R22, RZ, RZ, -R22 ;  /* 0x000000ffff16c224 */ /* 0x000fe200078e0a16 */
[C---:B------:R-:W-:Y:S01]  /*d080*/  ISETP.GT.U32.AND P4, PT, R3.reuse, R14, PT ;  /* 0x0000000e0300720c */ /* 0x040fe20003f84070 */
[----:B------:R-:W-:Y:S01]  /*d090*/  IMAD.MOV.U32 R15, RZ, RZ, R13 ;  /* 0x000000ffff0f7224 */ /* 0x000fe200078e000d */
[----:B------:R-:W-:Y:S01]  /*d0a0*/  IABS R19, R175 ;  /* 0x000000af00137213 */ /* 0x000fe20000000000 */
[----:B------:R-:W-:Y:S01]  /*d0b0*/  @!P5 IMAD.MOV R23, RZ, RZ, -R23 ;  /* 0x000000ffff17d224 */ /* 0x000fe200078e0a17 */
[C---:B------:R-:W-:Y:S01]  /*d0c0*/  ISETP.GT.U32.AND P5, PT, R3.reuse, R10, PT ;  /* 0x0000000a0300720c */ /* 0x040fe20003fa4070 */
[----:B------:R-:W-:Y:S01]  /*d0d0*/  @!P3 IMAD.MOV R18, RZ, RZ, -R18 ;  /* 0x000000ffff12b224 */ /* 0x000fe200078e0a12 */
[C---:B------:R-:W-:Y:S01]  /*d0e0*/  ISETP.GT.U32.AND P3, PT, R3.reuse, R9, PT ;  /* 0x000000090300720c */ /* 0x040fe20003f64070 */
[----:B------:R-:W-:Y:S01]  /*d0f0*/  @!P2 IMAD.MOV R15, RZ, RZ, -R15 ;  /* 0x000000ffff0fa224 */ /* 0x000fe200078e0a0f */
[----:B------:R-:W-:Y:S01]  /*d100*/  ISETP.GT.U32.AND P2, PT, R3, R12, PT ;  /* 0x0000000c0300720c */ /* 0x000fe20003f44070 */
[----:B------:R-:W-:-:S02]  /*d110*/  IMAD.MOV.U32 R17, RZ, RZ, R19 ;  /* 0x000000ffff117224 */ /* 0x000fc400078e0013 */
[--C-:B------:R-:W-:Y:S01]  /*d120*/  @!P6 IMAD.IADD R11, R11, 0x1, -R3.reuse ;  /* 0x000000010b0be824 */ /* 0x100fe200078e0a03 */
[----:B------:R-:W-:Y:S01]  /*d130*/  ISETP.GE.AND P6, PT, R172, RZ, PT ;  /* 0x000000ffac00720c */ /* 0x000fe20003fc6270 */
[----:B------:R-:W-:Y:S01]  /*d140*/  IMAD.HI.U32 R13, R4, R17, RZ ;  /* 0x00000011040d7227 */ /* 0x000fe200078e00ff */
[----:B------:R-:W-:Y:S01]  /*d150*/  ISETP.GE.AND P1, PT, R170, RZ, PT ;  /* 0x000000ffaa00720c */ /* 0x000fe20003f26270 */
[----:B------:R-:W-:Y:S02]  /*d160*/  STL [R1+0x288], R23 ;  /* 0x0002881701007387 */ /* 0x000fe40000100800 */
[----:B------:R-:W-:Y:S02]  /*d170*/  @!P0 IMAD.MOV R16, RZ, RZ, -R16 ;  /* 0x000000ffff108224 */ /* 0x000fe400078e0a10 */
[--C-:B------:R-:W-:Y:S01]  /*d180*/  @!P4 IMAD.IADD R14, R14, 0x1, -R3.reuse ;  /* 0x000000010e0ec824 */ /* 0x100fe200078e0a03 */
[----:B------:R-:W-:Y:S01]  /*d190*/  STL [R1+0x284], R22 ;  /* 0x0002841601007387 */ /* 0x000fe20000100800 */
[----:B------:R-:W-:Y:S01]  /*d1a0*/  @!P5 IMAD.IADD R10, R10, 0x1, -R3 ;  /* 0x000000010a0ad824 */ /* 0x000fe200078e0a03 */
[----:B------:R-:W-:Y:S01]  /*d1b0*/  ISETP.GE.AND P0, PT, R171, RZ, PT ;  /* 0x000000ffab00720c */ /* 0x000fe20003f06270 */
[----:B------:R-:W-:Y:S01]  /*d1c0*/  IMAD.MOV R13, RZ, RZ, -R13 ;  /* 0x000000ffff0d7224 */ /* 0x000fe200078e0a0d */
[----:B------:R0:W-:Y:S01]  /*d1d0*/  STL [R1+0x280], R18 ;  /* 0x0002801201007387 */ /* 0x0001e20000100800 */
[----:B------:R-:W-:-:S02]  /*d1e0*/  @!P3 IMAD.IADD R9, R9, 0x1, -R3 ;  /* 0x000000010909b824 */ /* 0x000fc400078e0a03 */
[----:B------:R-:W-:Y:S01]  /*d1f0*/  @!P2 IMAD.IADD R12, R12, 0x1, -R3 ;  /* 0x000000010c0ca824 */ /* 0x000fe200078e0a03 */
[----:B------:R1:W-:Y:S01]  /*d200*/  STL [R1+0x27c], R16 ;  /* 0x00027c1001007387 */ /* 0x0003e20000100800 */
[C---:B------:R-:W-:Y:S01]  /*d210*/  ISETP.GT.U32.AND P2, PT, R3.reuse, R14, PT ;  /* 0x0000000e0300720c */ /* 0x040fe20003f44070 */
[----:B------:R-:W-:Y:S02]  /*d220*/  IMAD R17, R3, R13, R17 ;  /* 0x0000000d03117224 */ /* 0x000fe400078e0211 */
[----:B------:R2:W-:Y:S01]  /*d230*/  STL [R1+0x278], R15 ;  /* 0x0002780f01007387 */ /* 0x0005e20000100800 */
[----:B------:R-:W-:Y:S01]  /*d240*/  IMAD.MOV.U32 R13, RZ, RZ, R9 ;  /* 0x000000ffff0d7224 */ /* 0x000fe200078e0009 */
[----:B0-----:R-:W-:Y:S01]  /*d250*/  IABS R18, R176 ;  /* 0x000000b000127213 */ /* 0x001fe20000000000 */
[----:B-1----:R-:W-:Y:S02]  /*d260*/  IMAD.MOV.U32 R16, RZ, RZ, R11 ;  /* 0x000000ffff107224 */ /* 0x002fe400078e000b */
[----:B--2---:R-:W-:Y:S01]  /*d270*/  IMAD.MOV.U32 R15, RZ, RZ, R10 ;  /* 0x000000ffff0f7224 */ /* 0x004fe200078e000a */
[----:B------:R-:W-:Y:S01]  /*d280*/  IABS R10, R177 ;  /* 0x000000b1000a7213 */ /* 0x000fe20000000000 */
[----:B------:R-:W-:Y:S01]  /*d290*/  @!P6 IMAD.MOV R13, RZ, RZ, -R13 ;  /* 0x000000ffff0de224 */ /* 0x000fe200078e0a0d */
[----:B------:R-:W-:Y:S01]  /*d2a0*/  ISETP.GE.AND P5, PT, R173, RZ, PT ;  /* 0x000000ffad00720c */ /* 0x000fe20003fa6270 */
[----:B------:R-:W-:Y:S01]  /*d2b0*/  @!P1 IMAD.MOV R16, RZ, RZ, -R16 ;  /* 0x000000ffff109224 */ /* 0x000fe200078e0a10 */
[C---:B------:R-:W-:Y:S01]  /*d2c0*/  ISETP.GT.U32.AND P6, PT, R3.reuse, R17, PT ;  /* 0x000000110300720c */ /* 0x040fe20003fc4070 */
[----:B------:R-:W-:Y:S01]  /*d2d0*/  IMAD.MOV.U32 R9, RZ, RZ, R10 ;  /* 0x000000ffff097224 */ /* 0x000fe200078e000a */
[----:B------:R-:W-:Y:S01]  /*d2e0*/  IABS R11, R178 ;  /* 0x000000b2000b7213 */ /* 0x000fe20000000000 */
[----:B------:R-:W-:Y:S01]  /*d2f0*/  IMAD.HI.U32 R10, R4, R18, RZ ;  /* 0x00000012040a7227 */ /* 0x000fe200078e00ff */
[----:B------:R-:W-:Y:S01]  /*d300*/  ISETP.GT.U32.AND P1, PT, R3, R12, PT ;  /* 0x0000000c0300720c */ /* 0x000fe20003f24070 */
[----:B------:R0:W-:Y:S02]  /*d310*/  STL [R1+0x270], R16 ;  /* 0x0002701001007387 */ /* 0x0001e40000100800 */
[----:B------:R-:W-:-:S02]  /*d320*/  @!P0 IMAD.MOV R15, RZ, RZ, -R15 ;  /* 0x000000ffff0f8224 */ /* 0x000fc400078e0a0f */
[----:B------:R-:W-:Y:S02]  /*d330*/  @!P2 IMAD.IADD R14, R14, 0x1, -R3 ;  /* 0x000000010e0ea824 */ /* 0x000fe400078e0a03 */
[----:B------:R-:W-:Y:S01]  /*d340*/  IMAD.MOV R10, RZ, RZ, -R10 ;  /* 0x000000ffff0a7224 */ /* 0x000fe200078e0a0a */
[----:B------:R1:W-:Y:S01]  /*d350*/  STL [R1+0x26c], R15 ;  /* 0x00026c0f01007387 */ /* 0x0003e20000100800 */
[----:B0-----:R-:W-:Y:S01]  /*d360*/  IMAD.HI.U32 R16, R4, R11, RZ ;  /* 0x0000000b04107227 */ /* 0x001fe200078e00ff */
[----:B------:R-:W-:Y:S02]  /*d370*/  ISETP.GE.AND P3, PT, R174, RZ, PT ;  /* 0x000000ffae00720c */ /* 0x000fe40003f66270 */
[----:B------:R0:W-:Y:S01]  /*d380*/  STL [R1+0x268], R13 ;  /* 0x0002680d01007387 */ /* 0x0001e20000100800 */
[----:B------:R-:W-:Y:S02]  /*d390*/  IMAD R18, R3, R10, R18 ;  /* 0x0000000a03127224 */ /* 0x000fe400078e0212 */
[----:B------:R-:W-:Y:S01]  /*d3a0*/  IMAD.MOV.U32 R20, RZ, RZ, R14 ;  /* 0x000000ffff147224 */ /* 0x000fe200078e000e */
[----:B-1----:R-:W-:Y:S01]  /*d3b0*/  IABS R15, R179 ;  /* 0x000000b3000f7213 */ /* 0x002fe20000000000 */
[----:B------:R-:W-:-:S02]  /*d3c0*/  IMAD.MOV R10, RZ, RZ, -R16 ;  /* 0x000000ffff0a7224 */ /* 0x000fc400078e0a10 */
[----:B------:R-:W-:Y:S02]  /*d3d0*/  @!P6 IMAD.IADD R17, R17, 0x1, -R3 ;  /* 0x000000011111e824 */ /* 0x000fe400078e0a03 */
[----:B0-----:R-:W-:-:S04]  /*d3e0*/  IMAD.HI.U32 R13, R4, R9, RZ ;  /* 0x00000009040d7227 */ /* 0x001fc800078e00ff */
[----:B------:R-:W-:Y:S01]  /*d3f0*/  @!P5 IMAD.MOV R20, RZ, RZ, -R20 ;  /* 0x000000ffff14d224 */ /* 0x000fe200078e0a14 */
[C---:B------:R-:W-:Y:S01]  /*d400*/  ISETP.GT.U32.AND P5, PT, R3.reuse, R18, PT ;  /* 0x000000120300720c */ /* 0x040fe20003fa4070 */
[C---:B------:R-:W-:Y:S02]  /*d410*/  IMAD R11, R3.reuse, R10, R11 ;  /* 0x0000000a030b7224 */ /* 0x040fe400078e020b */
[----:B------:R-:W-:Y:S02]  /*d420*/  @!P1 IMAD.IADD R12, R12, 0x1, -R3 ;  /* 0x000000010c0c9824 */ /* 0x000fe400078e0a03 */
[----:B------:R-:W-:Y:S02]  /*d430*/  IMAD.MOV R13, RZ, RZ, -R13 ;  /* 0x000000ffff0d7224 */ /* 0x000fe400078e0a0d */
[----:B------:R-:W-:Y:S01]  /*d440*/  IMAD.HI.U32 R10, R4, R15, RZ ;  /* 0x0000000f040a7227 */ /* 0x000fe200078e00ff */
[----:B------:R-:W-:-:S03]  /*d450*/  ISETP.GT.U32.AND P6, PT, R3, R17, PT ;  /* 0x000000110300720c */ /* 0x000fc60003fc4070 */
[C---:B------:R-:W-:Y:S02]  /*d460*/  IMAD R9, R3.reuse, R13, R9 ;  /* 0x0000000d03097224 */ /* 0x040fe400078e0209 */
[----:B------:R-:W-:Y:S02]  /*d470*/  IMAD.MOV.U32 R19, RZ, RZ, R12 ;  /* 0x000000ffff137224 */ /* 0x000fe400078e000c */
[----:B------:R-:W-:Y:S02]  /*d480*/  IMAD.MOV R10, RZ, RZ, -R10 ;  /* 0x000000ffff0a7224 */ /* 0x000fe400078e0a0a */
[----:B------:R-:W-:Y:S01]  /*d490*/  @!P3 IMAD.MOV R19, RZ, RZ, -R19 ;  /* 0x000000ffff13b224 */ /* 0x000fe200078e0a13 */
[C---:B------:R-:W-:Y:S01]  /*d4a0*/  ISETP.GT.U32.AND P3, PT, R3.reuse, R9, PT ;  /* 0x000000090300720c */ /* 0x040fe20003f64070 */
[----:B------:R-:W-:Y:S01]  /*d4b0*/  IMAD R15, R3, R10, R15 ;  /* 0x0000000a030f7224 */ /* 0x000fe200078e020f */
[----:B------:R-:W-:Y:S01]  /*d4c0*/  ISETP.GE.AND P4, PT, R175, RZ, PT ;  /* 0x000000ffaf00720c */ /* 0x000fe20003f86270 */
[----:B------:R-:W-:-:S03]  /*d4d0*/  @!P5 IMAD.IADD R18, R18, 0x1, -R3 ;  /* 0x000000011212d824 */ /* 0x000fc600078e0a03 */
[----:B------:R-:W-:Y:S01]  /*d4e0*/  ISETP.GT.U32.AND P5, PT, R3, R15, PT ;  /* 0x0000000f0300720c */ /* 0x000fe20003fa4070 */
[--C-:B------:R-:W-:Y:S01]  /*d4f0*/  @!P6 IMAD.IADD R17, R17, 0x1, -R3.reuse ;  /* 0x000000011111e824 */ /* 0x100fe200078e0a03 */
[----:B------:R-:W-:Y:S02]  /*d500*/  ISETP.GT.U32.AND P6, PT, R3, R11, PT ;  /* 0x0000000b0300720c */ /* 0x000fe40003fc4070 */
[----:B------:R-:W-:Y:S01]  /*d510*/  IABS R12, R181 ;  /* 0x000000b5000c7213 */ /* 0x000fe20000000000 */
[----:B------:R-:W-:Y:S02]  /*d520*/  STL [R1+0x264], R20 ;  /* 0x0002641401007387 */ /* 0x000fe40000100800 */
[----:B------:R-:W-:Y:S02]  /*d530*/  @!P3 IMAD.IADD R9, R9, 0x1, -R3 ;  /* 0x000000010909b824 */ /* 0x000fe400078e0a03 */
[----:B------:R0:W-:Y:S01]  /*d540*/  STL [R1+0x250], R19 ;  /* 0x0002501301007387 */ /* 0x0001e20000100800 */
[----:B------:R-:W-:Y:S01]  /*d550*/  IMAD.HI.U32 R16, R4, R12, RZ ;  /* 0x0000000c04107227 */ /* 0x000fe200078e00ff */
[----:B------:R-:W-:-:S03]  /*d560*/  IABS R10, R182 ;  /* 0x000000b6000a7213 */ /* 0x000fc60000000000 */
[----:B------:R-:W-:Y:S02]  /*d570*/  @!P5 IMAD.IADD R15, R15, 0x1, -R3 ;  /* 0x000000010f0fd824 */ /* 0x000fe400078e0a03 */
[----:B0-----:R-:W-:Y:S02]  /*d580*/  IMAD.MOV.U32 R19, RZ, RZ, R17 ;  /* 0x000000ffff137224 */ /* 0x001fe400078e0011 */
[----:B------:R-:W-:Y:S02]  /*d590*/  IMAD.MOV R16, RZ, RZ, -R16 ;  /* 0x000000ffff107224 */ /* 0x000fe400078e0a10 */
[----:B------:R-:W-:Y:S01]  /*d5a0*/  @!P4 IMAD.MOV R19, RZ, RZ, -R19 ;  /* 0x000000ffff13c224 */ /* 0x000fe200078e0a13 */
[----:B------:R-:W-:Y:S01]  /*d5b0*/  ISETP.GT.U32.AND P4, PT, R3, R9, PT ;  /* 0x000000090300720c */ /* 0x000fe20003f84070 */
[----:B------:R-:W-:Y:S01]  /*d5c0*/  @!P6 IMAD.IADD R11, R11, 0x1, -R3 ;  /* 0x000000010b0be824 */ /* 0x000fe200078e0a03 */
[----:B------:R-:W-:Y:S01]  /*d5d0*/  IABS R14, R180 ;  /* 0x000000b4000e7213 */ /* 0x000fe20000000000 */
[C---:B------:R-:W-:Y:S01]  /*d5e0*/  IMAD R12, R3.reuse, R16, R12 ;  /* 0x00000010030c7224 */ /* 0x040fe200078e020c */
[C---:B------:R-:W-:Y:S01]  /*d5f0*/  ISETP.GT.U32.AND P5, PT, R3.reuse, R15, PT ;  /* 0x0000000f0300720c */ /* 0x040fe20003fa4070 */
[----:B------:R-:W-:Y:S01]  /*d600*/  IMAD.HI.U32 R16, R4, R10, RZ ;  /* 0x0000000a04107227 */ /* 0x000fe200078e00ff */
[----:B------:R-:W-:-:S03]  /*d610*/  ISETP.GT.U32.AND P6, PT, R3, R11, PT ;  /* 0x0000000b0300720c */ /* 0x000fc60003fc4070 */
[----:B------:R-:W-:Y:S01]  /*d620*/  IMAD.HI.U32 R13, R4, R14, RZ ;  /* 0x0000000e040d7227 */ /* 0x000fe200078e00ff */
[----:B------:R-:W-:-:S03]  /*d630*/  ISETP.GT.U32.AND P3, PT, R3, R18, PT ;  /* 0x000000120300720c */ /* 0x000fc60003f64070 */
[----:B------:R-:W-:Y:S02]  /*d640*/  IMAD.MOV R16, RZ, RZ, -R16 ;  /* 0x000000ffff107224 */ /* 0x000fe400078e0a10 */
[----:B------:R-:W-:Y:S02]  /*d650*/  IMAD.MOV R13, RZ, RZ, -R13 ;  /* 0x000000ffff0d7224 */ /* 0x000fe400078e0a0d */
[--C-:B------:R-:W-:Y:S01]  /*d660*/  @!P4 IMAD.IADD R9, R9, 0x1, -R3.reuse ;  /* 0x000000010909c824 */ /* 0x100fe200078e0a03 */
[C---:B------:R-:W-:Y:S01]  /*d670*/  ISETP.GT.U32.AND P4, PT, R3.reuse, R12, PT ;  /* 0x0000000c0300720c */ /* 0x040fe20003f84070 */
[C---:B------:R-:W-:Y:S02]  /*d680*/  IMAD R10, R3.reuse, R16, R10 ;  /* 0x00000010030a7224 */ /* 0x040fe400078e020a */
[----:B------:R-:W-:Y:S01]  /*d690*/  IMAD R14, R3, R13, R14 ;  /* 0x0000000d030e7224 */ /* 0x000fe200078e020e */
[----:B------:R-:W-:Y:S01]  /*d6a0*/  IABS R13, R183 ;  /* 0x000000b7000d7213 */ /* 0x000fe20000000000 */
[--C-:B------:R-:W-:Y:S01]  /*d6b0*/  @!P5 IMAD.IADD R15, R15, 0x1, -R3.reuse ;  /* 0x000000010f0fd824 */ /* 0x100fe200078e0a03 */
[----:B------:R-:W-:Y:S01]  /*d6c0*/  ISETP.GT.U32.AND P5, PT, R3, R10, PT ;  /* 0x0000000a0300720c */ /* 0x000fe20003fa4070 */
[----:B------:R-:W-:Y:S01]  /*d6d0*/  @!P6 IMAD.IADD R11, R11, 0x1, -R3 ;  /* 0x000000010b0be824 */ /* 0x000fe200078e0a03 */
[----:B------:R-:W-:Y:S01]  /*d6e0*/  ISETP.GE.AND P0, PT, R176, RZ, PT ;  /* 0x000000ffb000720c */ /* 0x000fe20003f06270 */
[----:B------:R0:W-:Y:S01]  /*d6f0*/  STL [R1+0x24c], R19 ;  /* 0x00024c1301007387 */ /* 0x0001e20000100800 */
[----:B------:R-:W-:-:S02]  /*d700*/  ISETP.GE.AND P2, PT, R177, RZ, PT ;  /* 0x000000ffb100720c */ /* 0x000fc40003f46270 */
[----:B------:R-:W-:Y:S02]  /*d710*/  ISETP.GE.AND P1, PT, R178, RZ, PT ;  /* 0x000000ffb200720c */ /* 0x000fe40003f26270 */
[----:B------:R-:W-:Y:S01]  /*d720*/  ISETP.GE.AND P6, PT, R179, RZ, PT ;  /* 0x000000ffb300720c */ /* 0x000fe20003fc6270 */
[----:B------:R-:W-:Y:S02]  /*d730*/  @!P3 IMAD.IADD R18, R18, 0x1, -R3 ;  /* 0x000000011212b824 */ /* 0x000fe400078e0a03 */
[----:B0-----:R-:W-:Y:S01]  /*d740*/  IMAD.HI.U32 R19, R4, R13, RZ ;  /* 0x0000000d04137227 */ /* 0x001fe200078e00ff */
[----:B------:R-:W-:Y:S02]  /*d750*/  ISETP.GT.U32.AND P3, PT, R3, R14, PT ;  /* 0x0000000e0300720c */ /* 0x000fe40003f64070 */
[----:B------:R-:W-:Y:S01]  /*d760*/  IABS R17, R184 ;  /* 0x000000b800117213 */ /* 0x000fe20000000000 */
[----:B------:R-:W-:Y:S02]  /*d770*/  IMAD.MOV R19, RZ, RZ, -R19 ;  /* 0x000000ffff137224 */ /* 0x000fe400078e0a13 */
[----:B------:R-:W-:-:S02]  /*d780*/  @!P4 IMAD.IADD R12, R12, 0x1, -R3 ;  /* 0x000000010c0cc824 */ /* 0x000fc400078e0a03 */
[----:B------:R-:W-:Y:S02]  /*d790*/  IMAD.MOV.U32 R21, RZ, RZ, R18 ;  /* 0x000000ffff157224 */ /* 0x000fe400078e0012 */
[----:B------:R-:W-:Y:S01]  /*d7a0*/  IMAD.MOV.U32 R20, RZ, RZ, R9 ;  /* 0x000000ffff147224 */ /* 0x000fe200078e0009 */
[----:B------:R-:W-:Y:S01]  /*d7b0*/  IABS R16, R185 ;  /* 0x000000b900107213 */ /* 0x000fe20000000000 */
[C---:B------:R-:W-:Y:S02]  /*d7c0*/  IMAD R13, R3.reuse, R19, R13 ;  /* 0x00000013030d7224 */ /* 0x040fe400078e020d */
[----:B------:R-:W-:Y:S01]  /*d7d0*/  @!P5 IMAD.IADD R10, R10, 0x1, -R3 ;  /* 0x000000010a0ad824 */ /* 0x000fe200078e0a03 */
[----:B------:R-:W-:Y:S01]  /*d7e0*/  ISETP.GT.U32.AND P5, PT, R3, R12, PT ;  /* 0x0000000c0300720c */ /* 0x000fe20003fa4070 */
[----:B------:R-:W-:Y:S02]  /*d7f0*/  IMAD.MOV.U32 R9, RZ, RZ, R15 ;  /* 0x000000ffff097224 */ /* 0x000fe400078e000f */
[----:B------:R-:W-:-:S04]  /*d800*/  IMAD.HI.U32 R19, R4, R17, RZ ;  /* 0x0000001104137227 */ /* 0x000fc800078e00ff */
[----:B------:R-:W-:Y:S02]  /*d810*/  @!P0 IMAD.MOV R21, RZ, RZ, -R21 ;  /* 0x000000ffff158224 */ /* 0x000fe400078e0a15 */
[----:B------:R-:W-:Y:S02]  /*d820*/  @!P2 IMAD.MOV R20, RZ, RZ, -R20 ;  /* 0x000000ffff14a224 */ /* 0x000fe400078e0a14 */
[----:B------:R-:W-:Y:S02]  /*d830*/  @!P1 IMAD.MOV R11, RZ, RZ, -R11 ;  /* 0x000000ffff0b9224 */ /* 0x000fe400078e0a0b */
[----:B------:R-:W-:Y:S01]  /*d840*/  @!P6 IMAD.MOV R9, RZ, RZ, -R9 ;  /* 0x000000ffff09e224 */ /* 0x000fe200078e0a09 */
[----:B------:R-:W-:Y:S01]  /*d850*/  ISETP.GT.U32.AND P6, PT, R3, R13, PT ;  /* 0x0000000d0300720c */ /* 0x000fe20003fc4070 */
[----:B------:R-:W-:Y:S01]  /*d860*/  IMAD.HI.U32 R18, R4, R16, RZ ;  /* 0x0000001004127227 */ /* 0x000fe200078e00ff */
[----:B------:R-:W-:Y:S03]  /*d870*/  STL [R1+0x248], R21 ;  /* 0x0002481501007387 */ /* 0x000fe60000100800 */
[----:B------:R-:W-:Y:S01]  /*d880*/  IMAD.MOV R19, RZ, RZ, -R19 ;  /* 0x000000ffff137224 */ /* 0x000fe200078e0a13 */
[----:B------:R-:W-:Y:S01]  /*d890*/  STL [R1+0x240], R20 ;  /* 0x0002401401007387 */ /* 0x000fe20000100800 */
[----:B------:R-:W-:-:S02]  /*d8a0*/  @!P3 IMAD.IADD R14, R14, 0x1, -R3 ;  /* 0x000000010e0eb824 */ /* 0x000fc400078e0a03 */
[----:B------:R-:W-:Y:S01]  /*d8b0*/  IMAD.MOV R18, RZ, RZ, -R18 ;  /* 0x000000ffff127224 */ /* 0x000fe200078e0a12 */
[----:B------:R0:W-:Y:S01]  /*d8c0*/  STL [R1+0x23c], R11 ;  /* 0x00023c0b01007387 */ /* 0x0001e20000100800 */
[----:B------:R-:W-:Y:S01]  /*d8d0*/  @!P5 IMAD.IADD R12, R12, 0x1, -R3 ;  /* 0x000000010c0cd824 */ /* 0x000fe200078e0a03 */
[C---:B------:R-:W-:Y:S02]  /*d8e0*/  ISETP.GT.U32.AND P0, PT, R3.reuse, R14, PT ;  /* 0x0000000e0300720c */ /* 0x040fe40003f04070 */
[----:B------:R1:W-:Y:S01]  /*d8f0*/  STL [R1+0x238], R9 ;  /* 0x0002380901007387 */ /* 0x0003e20000100800 */
[C---:B0-----:R-:W-:Y:S02]  /*d900*/  IMAD R11, R3.reuse, R19, R17 ;  /* 0x00000013030b7224 */ /* 0x041fe400078e0211 */
[----:B-1----:R-:W-:-:S03]  /*d910*/  IMAD R9, R3, R18, R16 ;  /* 0x0000001203097224 */ /* 0x002fc600078e0210 */
[----:B------:R-:W-:Y:S01]  /*d920*/  ISETP.GT.U32.AND P5, PT, R3, R11, PT ;  /* 0x0000000b0300720c */ /* 0x000fe20003fa4070 */
[--C-:B------:R-:W-:Y:S01]  /*d930*/  @!P6 IMAD.IADD R13, R13, 0x1, -R3.reuse ;  /* 0x000000010d0de824 */ /* 0x100fe200078e0a03 */
[----:B------:R-:W-:Y:S02]  /*d940*/  ISETP.GT.U32.AND P6, PT, R3, R9, PT ;  /* 0x000000090300720c */ /* 0x000fe40003fc4070 */
[----:B------:R-:W-:Y:S02]  /*d950*/  ISETP.GE.AND P3, PT, R180, RZ, PT ;  /* 0x000000ffb400720c */ /* 0x000fe40003f66270 */
[----:B------:R-:W-:Y:S01]  /*d960*/  ISETP.GE.AND P4, PT, R181, RZ, PT ;  /* 0x000000ffb500720c */ /* 0x000fe20003f86270 */
[----:B------:R-:W-:Y:S01]  /*d970*/  @!P0 IMAD.IADD R14, R14, 0x1, -R3 ;  /* 0x000000010e0e8824 */ /* 0x000fe200078e0a03 */
[----:B------:R-:W-:-:S05]  /*d980*/  IABS R16, R187 ;  /* 0x000000bb00107213 */ /* 0x000fca0000000000 */
[--C-:B------:R-:W-:Y:S02]  /*d990*/  @!P5 IMAD.IADD R11, R11, 0x1, -R3.reuse ;  /* 0x000000010b0bd824 */ /* 0x100fe400078e0a03 */
[----:B------:R-:W-:Y:S02]  /*d9a0*/  IMAD.MOV.U32 R21, RZ, RZ, R14 ;  /* 0x000000ffff157224 */ /* 0x000fe400078e000e */
[----:B------:R-:W-:Y:S01]  /*d9b0*/  @!P6 IMAD.IADD R9, R9, 0x1, -R3 ;  /* 0x000000010909e824 */ /* 0x000fe200078e0a03 */
[----:B------:R-:W-:Y:S01]  /*d9c0*/  ISETP.GT.U32.AND P6, PT, R3, R11, PT ;  /* 0x0000000b0300720c */ /* 0x000fe20003fc4070 */
[----:B------:R-:W-:-:S04]  /*d9d0*/  IMAD.HI.U32 R17, R4, R16, RZ ;  /* 0x0000001004117227 */ /* 0x000fc800078e00ff */
[----:B------:R-:W-:Y:S02]  /*d9e0*/  @!P3 IMAD.MOV R21, RZ, RZ, -R21 ;  /* 0x000000ffff15b224 */ /* 0x000fe400078e0a15 */
[----:B------:R-:W-:Y:S02]  /*d9f0*/  @!P4 IMAD.MOV R12, RZ, RZ, -R12 ;  /* 0x000000ffff0cc224 */ /* 0x000fe400078e0a0c */
[----:B------:R-:W-:Y:S01]  /*da00*/  IMAD.MOV R17, RZ, RZ, -R17 ;  /* 0x000000ffff117224 */ /* 0x000fe200078e0a11 */
[----:B------:R-:W-:Y:S01]  /*da10*/  IABS R20, R186 ;  /* 0x000000ba00147213 */ /* 0x000fe20000000000 */
[----:B------:R-:W-:Y:S01]  /*da20*/  STL [R1+0x234], R21 ;  /* 0x0002341501007387 */ /* 0x000fe20000100800 */
[----:B------:R-:W-:-:S03]  /*da30*/  ISETP.GT.U32.AND P2, PT, R3, R10, PT ;  /* 0x0000000a0300720c */ /* 0x000fc60003f44070 */
[----:B------:R0:W-:Y:S01]  /*da40*/  STL [R1+0x230], R12 ;  /* 0x0002300c01007387 */ /* 0x0001e20000100800 */
[----:B------:R-:W-:Y:S01]  /*da50*/  IMAD.HI.U32 R14, R4, R20, RZ ;  /* 0x00000014040e7227 */ /* 0x000fe200078e00ff */
[----:B------:R-:W-:-:S03]  /*da60*/  ISETP.GE.AND P1, PT, R182, RZ, PT ;  /* 0x000000ffb600720c */ /* 0x000fc60003f26270 */
[----:B------:R-:W-:Y:S02]  /*da70*/  @!P6 IMAD.IADD R11, R11, 0x1, -R3 ;  /* 0x000000010b0be824 */ /* 0x000fe400078e0a03 */
[C---:B0-----:R-:W-:Y:S01]  /*da80*/  IMAD R12, R3.reuse, R17, R16 ;  /* 0x00000011030c7224 */ /* 0x041fe200078e0210 */
[C---:B------:R-:W-:Y:S01]  /*da90*/  ISETP.GT.U32.AND P5, PT, R3.reuse, R13, PT ;  /* 0x0000000d0300720c */ /* 0x040fe20003fa4070 */
[----:B------:R-:W-:Y:S01]  /*daa0*/  IMAD.MOV R14, RZ, RZ, -R14 ;  /* 0x000000ffff0e7224 */ /* 0x000fe200078e0a0e */
[----:B------:R-:W-:Y:S02]  /*dab0*/  IABS R15, R188 ;  /* 0x000000bc000f7213 */ /* 0x000fe40000000000 */
[C---:B------:R-:W-:Y:S01]  /*dac0*/  ISETP.GT.U32.AND P6, PT, R3.reuse, R12, PT ;  /* 0x0000000c0300720c */ /* 0x040fe20003fc4070 */
[C---:B------:R-:W-:Y:S01]  /*dad0*/  IMAD R20, R3.reuse, R14, R20 ;  /* 0x0000000e03147224 */ /* 0x040fe200078e0214 */
[----:B------:R-:W-:Y:S01]  /*dae0*/  ISETP.GT.U32.AND P4, PT, R3, R9, PT ;  /* 0x000000090300720c */ /* 0x000fe20003f84070 */
[----:B------:R-:W-:Y:S01]  /*daf0*/  IMAD.HI.U32 R14, R4, R15, RZ ;  /* 0x0000000f040e7227 */ /* 0x000fe200078e00ff */
[----:B------:R-:W-:-:S03]  /*db00*/  ISETP.GE.AND P0, PT, R183, RZ, PT ;  /* 0x000000ffb700720c */ /* 0x000fc60003f06270 */
[--C-:B------:R-:W-:Y:S02]  /*db10*/  @!P2 IMAD.IADD R10, R10, 0x1, -R3.reuse ;  /* 0x000000010a0aa824 */ /* 0x100fe400078e0a03 */
[----:B------:R-:W-:Y:S02]  /*db20*/  IMAD.MOV R14, RZ, RZ, -R14 ;  /* 0x000000ffff0e7224 */ /* 0x000fe400078e0a0e */
[----:B------:R-:W-:Y:S01]  /*db30*/  @!P1 IMAD.MOV R10, RZ, RZ, -R10 ;  /* 0x000000ffff0a9224 */ /* 0x000fe200078e0a0a */
[----:B------:R-:W-:Y:S01]  /*db40*/  ISETP.GE.AND P2, PT, R184, RZ, PT ;  /* 0x000000ffb800720c */ /* 0x000fe20003f46270 */
[--C-:B------:R-:W-:Y:S01]  /*db50*/  @!P6 IMAD.IADD R12, R12, 0x1, -R3.reuse ;  /* 0x000000010c0ce824 */ /* 0x100fe200078e0a03 */
[----:B------:R-:W-:Y:S01]  /*db60*/  IABS R19, R189 ;  /* 0x000000bd00137213 */ /* 0x000fe20000000000 */
[----:B------:R-:W-:Y:S02]  /*db70*/  @!P5 IMAD.IADD R13, R13, 0x1, -R3 ;  /* 0x000000010d0dd824 */ /* 0x000fe400078e0a03 */
[C---:B------:R-:W-:Y:S01]  /*db80*/  IMAD R15, R3.reuse, R14, R15 ;  /* 0x0000000e030f7224 */ /* 0x040fe200078e020f */
[----:B------:R0:W-:Y:S01]  /*db90*/  STL [R1+0x22c], R10 ;  /* 0x00022c0a01007387 */ /* 0x0001e20000100800 */
[----:B------:R-:W-:Y:S01]  /*dba0*/  IMAD.MOV.U32 R18, RZ, RZ, R13 ;  /* 0x000000ffff127224 */ /* 0x000fe200078e000d */
[----:B------:R-:W-:Y:S01]  /*dbb0*/  ISETP.GT.U32.AND P6, PT, R3, R12, PT ;  /* 0x0000000c0300720c */ /* 0x000fe20003fc4070 */
[----:B------:R-:W-:Y:S01]  /*dbc0*/  @!P4 IMAD.IADD R9, R9, 0x1, -R3 ;  /* 0x000000010909c824 */ /* 0x000fe200078e0a03 */
[----:B------:R-:W-:Y:S01]  /*dbd0*/  ISETP.GT.U32.AND P4, PT, R3, R15, PT ;  /* 0x0000000f0300720c */ /* 0x000fe20003f84070 */
[----:B------:R-:W-:-:S02]  /*dbe0*/  @!P0 IMAD.MOV R18, RZ, RZ, -R18 ;  /* 0x000000ffff128224 */ /* 0x000fc400078e0a12 */
[----:B0-----:R-:W-:Y:S02]  /*dbf0*/  IMAD.MOV.U32 R10, RZ, RZ, R11 ;  /* 0x000000ffff0a7224 */ /* 0x001fe400078e000b */
[----:B------:R-:W-:-:S04]  /*dc00*/  IMAD.HI.U32 R11, R4, R19, RZ ;  /* 0x00000013040b7227 */ /* 0x000fc800078e00ff */
[----:B------:R-:W-:Y:S01]  /*dc10*/  IMAD.MOV R11, RZ, RZ, -R11 ;  /* 0x000000ffff0b7224 */ /* 0x000fe200078e0a0b */
[----:B------:R0:W-:Y:S01]  /*dc20*/  STL [R1+0x228], R18 ;  /* 0x0002281201007387 */ /* 0x0001e20000100800 */
[----:B------:R-:W-:Y:S01]  /*dc30*/  @!P2 IMAD.MOV R10, RZ, RZ, -R10 ;  /* 0x000000ffff0aa224 */ /* 0x000fe200078e0a0a */
[----:B------:R-:W-:Y:S01]  /*dc40*/  IABS R17, R191 ;  /* 0x000000bf00117213 */ /* 0x000fe20000000000 */
[----:B------:R-:W-:Y:S02]  /*dc50*/  IMAD R19, R3, R11, R19 ;  /* 0x0000000b03137224 */ /* 0x000fe400078e0213 */
[--C-:B------:R-:W-:Y:S01]  /*dc60*/  @!P6 IMAD.IADD R12, R12, 0x1, -R3.reuse ;  /* 0x000000010c0ce824 */ /* 0x100fe200078e0a03 */
[----:B------:R1:W-:Y:S01]  /*dc70*/  STL [R1+0x220], R10 ;  /* 0x0002200a01007387 */ /* 0x0003e20000100800 */
[----:B0-----:R-:W-:Y:S01]  /*dc80*/  IABS R18, R190 ;  /* 0x000000be00127213 */ /* 0x001fe20000000000 */
[----:B------:R-:W-:Y:S01]  /*dc90*/  @!P4 IMAD.IADD R15, R15, 0x1, -R3 ;  /* 0x000000010f0fc824 */ /* 0x000fe200078e0a03 */
[----:B------:R-:W-:Y:S01]  /*dca0*/  ISETP.GT.U32.AND P6, PT, R3, R19, PT ;  /* 0x000000130300720c */ /* 0x000fe20003fc4070 */
[----:B------:R-:W-:-:S04]  /*dcb0*/  IMAD.HI.U32 R11, R4, R17, RZ ;  /* 0x00000011040b7227 */ /* 0x000fc800078e00ff */
[----:B-1----:R-:W-:Y:S01]  /*dcc0*/  IMAD.HI.U32 R10, R4, R18, RZ ;  /* 0x00000012040a7227 */ /* 0x002fe200078e00ff */
[----:B------:R-:W-:-:S03]  /*dcd0*/  ISETP.GT.U32.AND P4, PT, R3, R15, PT ;  /* 0x0000000f0300720c */ /* 0x000fc60003f84070 */
[----:B------:R-:W-:Y:S02]  /*dce0*/  IMAD.MOV R13, RZ, RZ, -R10 ;  /* 0x000000ffff0d7224 */ /* 0x000fe400078e0a0a */
[----:B------:R-:W-:Y:S01]  /*dcf0*/  IMAD.MOV R11, RZ, RZ, -R11 ;  /* 0x000000ffff0b7224 */ /* 0x000fe200078e0a0b */
[C---:B------:R-:W-:Y:S01]  /*dd00*/  ISETP.GT.U32.AND P5, PT, R3.reuse, R20, PT ;  /* 0x000000140300720c */ /* 0x040fe20003fa4070 */
[C---:B------:R-:W-:Y:S01]  /*dd10*/  IMAD R18, R3.reuse, R13, R18 ;  /* 0x0000000d03127224 */ /* 0x040fe200078e0212 */
[----:B------:R-:W-:Y:S01]  /*dd20*/  IABS R13, R193 ;  /* 0x000000c1000d7213 */ /* 0x000fe20000000000 */
[----:B------:R-:W-:Y:S02]  /*dd30*/  IMAD R17, R3, R11, R17 ;  /* 0x0000000b03117224 */ /* 0x000fe400078e0211 */
[----:B------:R-:W-:Y:S01]  /*dd40*/  @!P6 IMAD.IADD R19, R19, 0x1, -R3 ;  /* 0x000000011313e824 */ /* 0x000fe200078e0a03 */
[----:B------:R-:W-:Y:S01]  /*dd50*/  IABS R16, R192 ;  /* 0x000000c000107213 */ /* 0x000fe20000000000 */
[----:B------:R-:W-:Y:S01]  /*dd60*/  IMAD.HI.U32 R21, R4, R13, RZ ;  /* 0x0000000d04157227 */ /* 0x000fe200078e00ff */
[----:B------:R-:W-:-:S03]  /*dd70*/  ISETP.GT.U32.AND P6, PT, R3, R17, PT ;  /* 0x000000110300720c */ /* 0x000fc60003fc4070 */
[----:B------:R-:W-:Y:S01]  /*dd80*/  @!P4 IMAD.IADD R15, R15, 0x1, -R3 ;  /* 0x000000010f0fc824 */ /* 0x000fe200078e0a03 */
[----:B------:R-:W-:Y:S01]  /*dd90*/  ISETP.GT.U32.AND P4, PT, R3, R18, PT ;  /* 0x000000120300720c */ /* 0x000fe20003f84070 */
[----:B------:R-:W-:Y:S02]  /*dda0*/  IMAD.MOV R21, RZ, RZ, -R21 ;  /* 0x000000ffff157224 */ /* 0x000fe400078e0a15 */
[----:B------:R-:W-:Y:S01]  /*ddb0*/  @!P5 IMAD.IADD R20, R20, 0x1, -R3 ;  /* 0x000000011414d824 */ /* 0x000fe200078e0a03 */
[----:B------:R-:W-:Y:S01]  /*ddc0*/  ISETP.GE.AND P3, PT, R185, RZ, PT ;  /* 0x000000ffb900720c */ /* 0x000fe20003f66270 */
[----:B------:R-:W-:-:S04]  /*ddd0*/  IMAD.HI.U32 R10, R4, R16, RZ ;  /* 0x00000010040a7227 */ /* 0x000fc800078e00ff */
[C---:B------:R-:W-:Y:S01]  /*dde0*/  IMAD R13, R3.reuse, R21, R13 ;  /* 0x00000015030d7224 */ /* 0x040fe200078e020d */
[----:B------:R-:W-:Y:S01]  /*ddf0*/  ISETP.GT.U32.AND P5, PT, R3, R20, PT ;  /* 0x000000140300720c */ /* 0x000fe20003fa4070 */
[----:B------:R-:W-:Y:S02]  /*de00*/  IMAD.MOV R10, RZ, RZ, -R10 ;  /* 0x000000ffff0a7224 */ /* 0x000fe400078e0a0a */
[--C-:B------:R-:W-:Y:S01]  /*de10*/  @!P6 IMAD.IADD R17, R17, 0x1, -R3.reuse ;  /* 0x000000011111e824 */ /* 0x100fe200078e0a03 */
[C---:B------:R-:W-:Y:S01]  /*de20*/  ISETP.GT.U32.AND P6, PT, R3.reuse, R13, PT ;  /* 0x0000000d0300720c */ /* 0x040fe20003fc4070 */
[----:B------:R-:W-:Y:S01]  /*de30*/  IMAD R16, R3, R10, R16 ;  /* 0x0000000a03107224 */ /* 0x000fe200078e0210 */
[----:B------:R-:W-:Y:S01]  /*de40*/  IABS R14, R194 ;  /* 0x000000c2000e7213 */ /* 0x000fe20000000000 */
[----:B------:R-:W-:Y:S01]  /*de50*/  @!P4 IMAD.IADD R18, R18, 0x1, -R3 ;  /* 0x000000011212c824 */ /* 0x000fe200078e0a03 */
[----:B------:R-:W-:Y:S01]  /*de60*/  ISETP.GE.AND P1, PT, R186, RZ, PT ;  /* 0x000000ffba00720c */ /* 0x000fe20003f26270 */
[----:B------:R-:W-:Y:S01]  /*de70*/  @!P3 IMAD.MOV R9, RZ, RZ, -R9 ;  /* 0x000000ffff09b224 */ /* 0x000fe200078e0a09 */
[----:B------:R-:W-:-:S02]  /*de80*/  ISETP.GE.AND P0, PT, R187, RZ, PT ;  /* 0x000000ffbb00720c */ /* 0x000fc40003f06270 */
[C---:B------:R-:W-:Y:S01]  /*de90*/  ISETP.GT.U32.AND P4, PT, R3.reuse, R16, PT ;  /* 0x000000100300720c */ /* 0x040fe20003f84070 */
[----:B------:R-:W-:Y:S01]  /*dea0*/  IMAD.HI.U32 R25, R4, R14, RZ ;  /* 0x0000000e04197227 */ /* 0x000fe200078e00ff */
[----:B------:R-:W-:Y:S02]  /*deb0*/  ISETP.GE.AND P2, PT, R188, RZ, PT ;  /* 0x000000ffbc00720c */ /* 0x000fe40003f46270 */
[----:B------:R-:W-:Y:S01]  /*dec0*/  ISETP.GT.U32.AND P3, PT, R3, R19, PT ;  /* 0x000000130300720c */ /* 0x000fe20003f64070 */
[----:B------:R-:W-:Y:S01]  /*ded0*/  @!P5 IMAD.IADD R20, R20, 0x1, -R3 ;  /* 0x000000011414d824 */ /* 0x000fe200078e0a03 */
[----:B------:R-:W-:Y:S01]  /*dee0*/  IABS R21, R197 ;  /* 0x000000c500157213 */ /* 0x000fe20000000000 */
[----:B------:R-:W-:Y:S02]  /*def0*/  IMAD.MOV R25, RZ, RZ, -R25 ;  /* 0x000000ffff197224 */ /* 0x000fe400078e0a19 */
[--C-:B------:R-:W-:Y:S01]  /*df00*/  @!P6 IMAD.IADD R13, R13, 0x1, -R3.reuse ;  /* 0x000000010d0de824 */ /* 0x100fe200078e0a03 */
[----:B------:R-:W-:Y:S01]  /*df10*/  IABS R11, R195 ;  /* 0x000000c3000b7213 */ /* 0x000fe20000000000 */
[----:B------:R-:W-:Y:S01]  /*df20*/  IMAD.MOV.U32 R50, RZ, RZ, R20 ;  /* 0x000000ffff327224 */ /* 0x000fe200078e0014 */
[----:B------:R-:W-:Y:S01]  /*df30*/  IABS R10, R196 ;  /* 0x000000c4000a7213 */ /* 0x000fe20000000000 */
[----:B------:R0:W-:Y:S01]  /*df40*/  STL [R1+0x21c], R9 ;  /* 0x00021c0901007387 */ /* 0x0001e20000100800 */
[C---:B------:R-:W-:Y:S01]  /*df50*/  IMAD R14, R3.reuse, R25, R14 ;  /* 0x00000019030e7224 */ /* 0x040fe200078e020e */
[C---:B------:R-:W-:Y:S01]  /*df60*/  ISETP.GT.U32.AND P6, PT, R3.reuse, R13, PT ;  /* 0x0000000d0300720c */ /* 0x040fe20003fc4070 */
[----:B------:R-:W-:Y:S01]  /*df70*/  @!P1 IMAD.MOV R50, RZ, RZ, -R50 ;  /* 0x000000ffff329224 */ /* 0x000fe200078e0a32 */
[----:B------:R-:W-:Y:S01]  /*df80*/  ISETP.GT.U32.AND P1, PT, R3, R18, PT ;  /* 0x000000120300720c */ /* 0x000fe20003f24070 */
[----:B------:R-:W-:-:S02]  /*df90*/  @!P4 IMAD.IADD R16, R16, 0x1, -R3 ;  /* 0x000000011010c824 */ /* 0x000fc400078e0a03 */
[----:B------:R-:W-:-:S04]  /*dfa0*/  IMAD.HI.U32 R22, R4, R21, RZ ;  /* 0x0000001504167227 */ /* 0x000fc800078e00ff */
[----:B0-----:R-:W-:Y:S02]  /*dfb0*/  IMAD.MOV.U32 R9, RZ, RZ, R15 ;  /* 0x000000ffff097224 */ /* 0x001fe400078e000f */
[----:B------:R-:W-:Y:S01]  /*dfc0*/  @!P0 IMAD.MOV R12, RZ, RZ, -R12 ;  /* 0x000000ffff0c8224 */ /* 0x000fe200078e0a0c */
[----:B------:R-:W-:Y:S01]  /*dfd0*/  ISETP.GT.U32.AND P0, PT, R3, R17, PT ;  /* 0x000000110300720c */ /* 0x000fe20003f04070 */
[C---:B------:R-:W-:Y:S01]  /*dfe0*/  IMAD.HI.U32 R24, R4.reuse, R11, RZ ;  /* 0x0000000b04187227 */ /* 0x040fe200078e00ff */
[----:B------:R-:W-:Y:S03]  /*dff0*/  STL [R1+0x218], R50 ;  /* 0x0002183201007387 */ /* 0x000fe60000100800 */
[----:B------:R-:W-:-:S04]  /*e000*/  IMAD.HI.U32 R23, R4, R10, RZ ;  /* 0x0000000a04177227 */ /* 0x000fc800078e00ff */
[----:B------:R-:W-:Y:S02]  /*e010*/  @!P2 IMAD.MOV R9, RZ, RZ, -R9 ;  /* 0x000000ffff09a224 */ /* 0x000fe400078e0a09 */
[----:B------:R-:W-:Y:S01]  /*e020*/  @!P3 IMAD.IADD R19, R19, 0x1, -R3 ;  /* 0x000000011313b824 */ /* 0x000fe200078e0a03 */
[C---:B------:R-:W-:Y:S01]  /*e030*/  ISETP.GT.U32.AND P3, PT, R3.reuse, R14, PT ;  /* 0x0000000e0300720c */ /* 0x040fe20003f64070 */
[----:B------:R-:W-:Y:S01]  /*e040*/  IMAD.MOV R22, RZ, RZ, -R22 ;  /* 0x000000ffff167224 */ /* 0x000fe200078e0a16 */
[----:B------:R-:W-:Y:S01]  /*e050*/  ISETP.GT.U32.AND P2, PT, R3, R16, PT ;  /* 0x000000100300720c */ /* 0x000fe20003f44070 */
[----:B------:R-:W-:Y:S01]  /*e060*/  IMAD.MOV R24, RZ, RZ, -R24 ;  /* 0x000000ffff187224 */ /* 0x000fe200078e0a18 */
[----:B------:R-:W-:Y:S01]  /*e070*/  STL [R1+0x20c], R12 ;  /* 0x00020c0c01007387 */ /* 0x000fe20000100800 */
[----:B------:R-:W-:-:S03]  /*e080*/  IMAD.MOV R23, RZ, RZ, -R23 ;  /* 0x000000ffff177224 */ /* 0x000fc600078e0a17 */
[----:B------:R0:W-:Y:S01]  /*e090*/  STL [R1+0x208], R9 ;  /* 0x0002080901007387 */ /* 0x0001e20000100800 */
[C---:B------:R-:W-:Y:S02]  /*e0a0*/  IMAD R11, R3.reuse, R24, R11 ;  /* 0x00000018030b7224 */ /* 0x040fe400078e020b */
[----:B------:R-:W-:Y:S01]  /*e0b0*/  IMAD R10, R3, R23, R10 ;  /* 0x00000017030a7224 */ /* 0x000fe200078e020a */
[----:B------:R-:W-:Y:S01]  /*e0c0*/  IABS R15, R198 ;  /* 0x000000c6000f7213 */ /* 0x000fe20000000000 */
[----:B------:R-:W-:Y:S02]  /*e0d0*/  @!P6 IMAD.IADD R13, R13, 0x1, -R3 ;  /* 0x000000010d0de824 */ /* 0x000fe400078e0a03 */
[C---:B0-----:R-:W-:Y:S02]  /*e0e0*/  IMAD R9, R3.reuse, R22, R21 ;  /* 0x0000001603097224 */ /* 0x041fe400078e0215 */
[--C-:B------:R-:W-:Y:S01]  /*e0f0*/  @!P1 IMAD.IADD R18, R18, 0x1, -R3.reuse ;  /* 0x0000000112129824 */ /* 0x100fe200078e0a03 */
[----:B------:R-:W-:Y:S01]  /*e100*/  ISETP.GT.U32.AND P1, PT, R3, R11, PT ;  /* 0x0000000b0300720c */ /* 0x000fe20003f24070 */
[--C-:B------:R-:W-:Y:S01]  /*e110*/  @!P0 IMAD.IADD R17, R17, 0x1, -R3.reuse ;  /* 0x0000000111118824 */ /* 0x100fe200078e0a03 */
[C---:B------:R-:W-:Y:S01]  /*e120*/  ISETP.GT.U32.AND P6, PT, R3.reuse, R9, PT ;  /* 0x000000090300720c */ /* 0x040fe20003fc4070 */
[--C-:B------:R-:W-:Y:S01]  /*e130*/  @!P3 IMAD.IADD R14, R14, 0x1, -R3.reuse ;  /* 0x000000010e0eb824 */ /* 0x100fe200078e0a03 */
[----:B------:R-:W-:Y:S01]  /*e140*/  ISETP.GT.U32.AND P0, PT, R3, R10, PT ;  /* 0x0000000a0300720c */ /* 0x000fe20003f04070 */
[----:B------:R-:W-:Y:S01]  /*e150*/  @!P2 IMAD.IADD R16, R16, 0x1, -R3 ;  /* 0x000000011010a824 */ /* 0x000fe200078e0a03 */
[----:B------:R-:W-:Y:S01]  /*e160*/  ISETP.GE.AND P3, PT, R192, RZ, PT ;  /* 0x000000ffc000720c */ /* 0x000fe20003f66270 */
[----:B------:R-:W-:Y:S01]  /*e170*/  IMAD.HI.U32 R21, R4, R15, RZ ;  /* 0x0000000f04157227 */ /* 0x000fe200078e00ff */
[----:B------:R-:W-:-:S02]  /*e180*/  ISETP.GE.AND P4, PT, R190, RZ, PT ;  /* 0x000000ffbe00720c */ /* 0x000fc40003f86270 */
[----:B------:R-:W-:Y:S01]  /*e190*/  ISETP.GE.AND P2, PT, R191, RZ, PT ;  /* 0x000000ffbf00720c */ /* 0x000fe20003f46270 */
[----:B------:R-:W-:Y:S01]  /*e1a0*/  IMAD.MOV R21, RZ, RZ, -R21 ;  /* 0x000000ffff157224 */ /* 0x000fe200078e0a15 */
[----:B------:R-:W-:Y:S01]  /*e1b0*/  ISETP.GE.AND P5, PT, R189, RZ, PT ;  /* 0x000000ffbd00720c */ /* 0x000fe20003fa6270 */
[----:B------:R-:W-:Y:S02]  /*e1c0*/  @!P1 IMAD.IADD R11, R11, 0x1, -R3 ;  /* 0x000000010b0b9824 */ /* 0x000fe400078e0a03 */
[----:B------:R-:W-:Y:S02]  /*e1d0*/  IMAD R15, R3, R21, R15 ;  /* 0x00000015030f7224 */ /* 0x000fe400078e020f */
[--C-:B------:R-:W-:Y:S01]  /*e1e0*/  @!P6 IMAD.IADD R9, R9, 0x1, -R3.reuse ;  /* 0x000000010909e824 */ /* 0x100fe200078e0a03 */
[----:B------:R-:W-:Y:S01]  /*e1f0*/  ISETP.GT.U32.AND P6, PT, R3, R14, PT ;  /* 0x0000000e0300720c */ /* 0x000fe20003fc4070 */
[----:B------:R-:W-:Y:S02]  /*e200*/  IMAD.MOV.U32 R24, RZ, RZ, R18 ;  /* 0x000000ffff187224 */ /* 0x000fe400078e0012 */
[----:B------:R-:W-:-:S02]  /*e210*/  @!P0 IMAD.IADD R10, R10, 0x1, -R3 ;  /* 0x000000010a0a8824 */ /* 0x000fc400078e0a03 */
[----:B------:R-:W-:Y:S01]  /*e220*/  IMAD.MOV.U32 R23, RZ, RZ, R17 ;  /* 0x000000ffff177224 */ /* 0x000fe200078e0011 */
[----:B------:R-:W-:Y:S01]  /*e230*/  ISETP.GE.AND P1, PT, R193, RZ, PT ;  /* 0x000000ffc100720c */ /* 0x000fe20003f26270 */
[----:B------:R-:W-:Y:S01]  /*e240*/  @!P3 IMAD.MOV R16, RZ, RZ, -R16 ;  /* 0x000000ffff10b224 */ /* 0x000fe200078e0a10 */
[C---:B------:R-:W-:Y:S01]  /*e250*/  ISETP.GT.U32.AND P3, PT, R3.reuse, R15, PT ;  /* 0x0000000f0300720c */ /* 0x040fe20003f64070 */
[----:B------:R-:W-:Y:S01]  /*e260*/  @!P4 IMAD.MOV R24, RZ, RZ, -R24 ;  /* 0x000000ffff18c224 */ /* 0x000fe200078e0a18 */
[----:B------:R-:W-:Y:S01]  /*e270*/  IABS R12, R199 ;  /* 0x000000c7000c7213 */ /* 0x000fe20000000000 */
[----:B------:R-:W-:Y:S01]  /*e280*/  @!P2 IMAD.MOV R23, RZ, RZ, -R23 ;  /* 0x000000ffff17a224 */ /* 0x000fe200078e0a17 */
[C---:B------:R-:W-:Y:S02]  /*e290*/  ISETP.GT.U32.AND P4, PT, R3.reuse, R11, PT ;  /* 0x0000000b0300720c */ /* 0x040fe40003f84070 */
[----:B------:R-:W-:Y:S02]  /*e2a0*/  ISETP.GT.U32.AND P2, PT, R3, R10, PT ;  /* 0x0000000a0300720c */ /* 0x000fe40003f44070 */
[----:B------:R-:W-:Y:S01]  /*e2b0*/  ISETP.GE.AND P0, PT, R194, RZ, PT ;  /* 0x000000ffc200720c */ /* 0x000fe20003f06270 */
[----:B------:R-:W-:-:S04]  /*e2c0*/  IMAD.HI.U32 R20, R4, R12, RZ ;  /* 0x0000000c04147227 */ /* 0x000fc800078e00ff */
[----:B------:R-:W-:Y:S02]  /*e2d0*/  IMAD.MOV.U32 R25, RZ, RZ, R19 ;  /* 0x000000ffff197224 */ /* 0x000fe400078e0013 */
[----:B------:R-:W-:Y:S02]  /*e2e0*/  @!P6 IMAD.IADD R14, R14, 0x1, -R3 ;  /* 0x000000010e0ee824 */ /* 0x000fe400078e0a03 */
[----:B------:R-:W-:Y:S02]  /*e2f0*/  IMAD.MOV R20, RZ, RZ, -R20 ;  /* 0x000000ffff147224 */ /* 0x000fe400078e0a14 */
[----:B------:R-:W-:Y:S01]  /*e300*/  @!P5 IMAD.MOV R25, RZ, RZ, -R25 ;  /* 0x000000ffff19d224 */ /* 0x000fe200078e0a19 */
[----:B------:R-:W-:Y:S01]  /*e310*/  ISETP.GT.U32.AND P5, PT, R3, R9, PT ;  /* 0x000000090300720c */ /* 0x000fe20003fa4070 */
[----:B------:R-:W-:Y:S01]  /*e320*/  @!P1 IMAD.MOV R13, RZ, RZ, -R13 ;  /* 0x000000ffff0d9224 */ /* 0x000fe200078e0a0d */
[----:B------:R-:W-:Y:S01]  /*e330*/  ISETP.GE.AND P1, PT, R195, RZ, PT ;  /* 0x000000ffc300720c */ /* 0x000fe20003f26270 */
[----:B------:R-:W-:-:S02]  /*e340*/  @!P3 IMAD.IADD R15, R15, 0x1, -R3 ;  /* 0x000000010f0fb824 */ /* 0x000fc400078e0a03 */
[----:B------:R-:W-:Y:S01]  /*e350*/  IMAD.MOV.U32 R18, RZ, RZ, R14 ;  /* 0x000000ffff127224 */ /* 0x000fe200078e000e */
[----:B------:R-:W-:Y:S01]  /*e360*/  STL [R1+0x1d8], R25 ;  /* 0x0001d81901007387 */ /* 0x000fe20000100800 */
[----:B------:R-:W-:Y:S01]  /*e370*/  IMAD R12, R3, R20, R12 ;  /* 0x00000014030c7224 */ /* 0x000fe200078e020c */
[----:B------:R-:W-:Y:S01]  /*e380*/  IABS R20, R200 ;  /* 0x000000c800147213 */ /* 0x000fe20000000000 */
[--C-:B------:R-:W-:Y:S01]  /*e390*/  @!P4 IMAD.IADD R11, R11, 0x1, -R3.reuse ;  /* 0x000000010b0bc824 */ /* 0x100fe200078e0a03 */
[----:B------:R-:W-:Y:S01]  /*e3a0*/  ISETP.GE.AND P4, PT, R196, RZ, PT ;  /* 0x000000ffc400720c */ /* 0x000fe20003f86270 */
[----:B------:R-:W-:Y:S01]  /*e3b0*/  @!P2 IMAD.IADD R10, R10, 0x1, -R3 ;  /* 0x000000010a0aa824 */ /* 0x000fe200078e0a03 */
[----:B------:R-:W-:Y:S01]  /*e3c0*/  STL [R1+0x1d4], R24 ;  /* 0x0001d41801007387 */ /* 0x000fe20000100800 */
[----:B------:R-:W-:Y:S01]  /*e3d0*/  ISETP.GE.AND P2, PT, R197, RZ, PT ;  /* 0x000000ffc500720c */ /* 0x000fe20003f46270 */
[----:B------:R-:W-:Y:S01]  /*e3e0*/  @!P0 IMAD.MOV R18, RZ, RZ, -R18 ;  /* 0x000000ffff128224 */ /* 0x000fe200078e0a12 */
[C---:B------:R-:W-:Y:S01]  /*e3f0*/  ISETP.GT.U32.AND P0, PT, R3.reuse, R15, PT ;  /* 0x0000000f0300720c */ /* 0x040fe20003f04070 */
[----:B------:R-:W-:Y:S01]  /*e400*/  STL [R1+0x1d0], R23 ;  /* 0x0001d01701007387 */ /* 0x000fe20000100800 */
[----:B------:R-:W-:-:S03]  /*e410*/  ISETP.GT.U32.AND P6, PT, R3, R12, PT ;  /* 0x0000000c0300720c */ /* 0x000fc60003fc4070 */
[----:B------:R0:W-:Y:S04]  /*e420*/  STL [R1+0x1cc], R16 ;  /* 0x0001cc1001007387 */ /* 0x0001e80000100800 */
[----:B------:R1:W-:Y:S01]  /*e430*/  STL [R1+0x1c8], R13 ;  /* 0x0001c80d01007387 */ /* 0x0003e20000100800 */
[----:B------:R-:W-:Y:S02]  /*e440*/  IMAD.MOV.U32 R17, RZ, RZ, R11 ;  /* 0x000000ffff117224 */ /* 0x000fe400078e000b */
[----:B------:R-:W-:Y:S01]  /*e450*/  @!P5 IMAD.IADD R9, R9, 0x1, -R3 ;  /* 0x000000010909d824 */ /* 0x000fe200078e0a03 */
[----:B0-----:R-:W-:Y:S01]  /*e460*/  IABS R16, R201 ;  /* 0x000000c900107213 */ /* 0x001fe20000000000 */
[----:B-1----:R-:W-:Y:S01]  /*e470*/  IMAD.HI.U32 R13, R4, R20, RZ ;  /* 0x00000014040d7227 */ /* 0x002fe200078e00ff */
[----:B------:R-:W-:-:S03]  /*e480*/  ISETP.GE.AND P5, PT, R198, RZ, PT ;  /* 0x000000ffc600720c */ /* 0x000fc60003fa6270 */
[----:B------:R-:W-:Y:S02]  /*e490*/  IMAD.MOV R13, RZ, RZ, -R13 ;  /* 0x000000ffff0d7224 */ /* 0x000fe400078e0a0d */
[----:B------:R-:W-:-:S04]  /*e4a0*/  IMAD.HI.U32 R11, R4, R16, RZ ;  /* 0x00000010040b7227 */ /* 0x000fc800078e00ff */
[----:B------:R-:W-:Y:S02]  /*e4b0*/  @!P1 IMAD.MOV R17, RZ, RZ, -R17 ;  /* 0x000000ffff119224 */ /* 0x000fe400078e0a11 */
[----:B------:R-:W-:Y:S02]  /*e4c0*/  IMAD R13, R3, R13, R20 ;  /* 0x0000000d030d7224 */ /* 0x000fe400078e0214 */
[----:B------:R-:W-:Y:S02]  /*e4d0*/  @!P4 IMAD.MOV R10, RZ, RZ, -R10 ;  /* 0x000000ffff0ac224 */ /* 0x000fe400078e0a0a */
[----:B------:R-:W-:Y:S01]  /*e4e0*/  @!P2 IMAD.MOV R9, RZ, RZ, -R9 ;  /* 0x000000ffff09a224 */ /* 0x000fe200078e0a09 */
[----:B------:R-:W-:Y:S01]  /*e4f0*/  STL [R1+0x1bc], R18 ;  /* 0x0001bc1201007387 */ /* 0x000fe20000100800 */
[----:B------:R-:W-:Y:S02]  /*e500*/  IMAD.MOV R11, RZ, RZ, -R11 ;  /* 0x000000ffff0b7224 */ /* 0x000fe400078e0a0b */
[--C-:B------:R-:W-:Y:S01]  /*e510*/  @!P0 IMAD.IADD R15, R15, 0x1, -R3.reuse ;  /* 0x000000010f0f8824 */ /* 0x100fe200078e0a03 */
[----:B------:R-:W-:Y:S01]  /*e520*/  STL [R1+0x1b8], R17 ;  /* 0x0001b81101007387 */ /* 0x000fe20000100800 */
[----:B------:R-:W-:Y:S01]  /*e530*/  @!P6 IMAD.IADD R12, R12, 0x1, -R3 ;  /* 0x000000010c0ce824 */ /* 0x000fe200078e0a03 */
[----:B------:R-:W-:-:S02]  /*e540*/  ISETP.GT.U32.AND P6, PT, R3, R13, PT ;  /* 0x0000000d0300720c */ /* 0x000fc40003fc4070 */
[----:B------:R-:W-:Y:S01]  /*e550*/  STL [R1+0x1b4], R10 ;  /* 0x0001b40a01007387 */ /* 0x000fe20000100800 */
[----:B------:R-:W-:-:S03]  /*e560*/  IMAD.MOV.U32 R14, RZ, RZ, R15 ;  /* 0x000000ffff0e7224 */ /* 0x000fc600078e000f */
[----:B------:R0:W-:Y:S01]  /*e570*/  STL [R1+0x1b0], R9 ;  /* 0x0001b00901007387 */ /* 0x0001e20000100800 */
[----:B------:R-:W-:Y:S02]  /*e580*/  @!P5 IMAD.MOV R14, RZ, RZ, -R14 ;  /* 0x000000ffff0ed224 */ /* 0x000fe400078e0a0e */
[----:B0-----:R-:W-:-:S05]  /*e590*/  IMAD R9, R3, R11, R16 ;  /* 0x0000000b03097224 */ /* 0x001fca00078e0210 */
[----:B------:R-:W-:Y:S01]  /*e5a0*/  ISETP.GT.U32.AND P5, PT, R3, R9, PT ;  /* 0x000000090300720c */ /* 0x000fe20003fa4070 */
[----:B------:R-:W-:Y:S01]  /*e5b0*/  @!P6 IMAD.IADD R13, R13, 0x1, -R3 ;  /* 0x000000010d0de824 */ /* 0x000fe200078e0a03 */
[----:B------:R-:W-:Y:S02]  /*e5c0*/  IABS R17, R202 ;  /* 0x000000ca00117213 */ /* 0x000fe40000000000 */
[C---:B------:R-:W-:Y:S02]  /*e5d0*/  ISETP.GT.U32.AND P1, PT, R3.reuse, R12, PT ;  /* 0x0000000c0300720c */ /* 0x040fe40003f24070 */
[----:B------:R-:W-:Y:S01]  /*e5e0*/  ISETP.GT.U32.AND P6, PT, R3, R13, PT ;  /* 0x0000000d0300720c */ /* 0x000fe20003fc4070 */
[----:B------:R-:W-:Y:S01]  /*e5f0*/  IMAD.HI.U32 R10, R4, R17, RZ ;  /* 0x00000011040a7227 */ /* 0x000fe200078e00ff */
[----:B------:R-:W-:Y:S02]  /*e600*/  ISETP.GE.AND P3, PT, R199, RZ, PT ;  /* 0x000000ffc700720c */ /* 0x000fe40003f66270 */
[----:B------:R-:W-:Y:S01]  /*e610*/  IABS R16, R203 ;  /* 0x000000cb00107213 */ /* 0x000fe20000000000 */
[----:B------:R-:W-:-:S02]  /*e620*/  IMAD.MOV R10, RZ, RZ, -R10 ;  /* 0x000000ffff0a7224 */ /* 0x000fc400078e0a0a */
[----:B------:R-:W-:Y:S02]  /*e630*/  @!P5 IMAD.IADD R9, R9, 0x1, -R3 ;  /* 0x000000010909d824 */ /* 0x000fe400078e0a03 */
[C---:B------:R-:W-:Y:S02]  /*e640*/  IMAD R17, R3.reuse, R10, R17 ;  /* 0x0000000a03117224 */ /* 0x040fe400078e0211 */
[----:B------:R-:W-:Y:S01]  /*e650*/  IMAD.HI.U32 R10, R4, R16, RZ ;  /* 0x00000010040a7227 */ /* 0x000fe200078e00ff */
[----:B------:R-:W-:Y:S02]  /*e660*/  ISETP.GT.U32.AND P5, PT, R3, R9, PT ;  /* 0x000000090300720c */ /* 0x000fe40003fa4070 */
[----:B------:R-:W-:Y:S01]  /*e670*/  IABS R11, R205 ;  /* 0x000000cd000b7213 */ /* 0x000fe20000000000 */
[----:B------:R-:W-:Y:S01]  /*e680*/  @!P1 IMAD.IADD R12, R12, 0x1, -R3 ;  /* 0x000000010c0c9824 */ /* 0x000fe200078e0a03 */
[----:B------:R-:W-:Y:S01]  /*e690*/  IABS R15, R204 ;  /* 0x000000cc000f7213 */ /* 0x000fe20000000000 */
[----:B------:R-:W-:-:S02]  /*e6a0*/  IMAD.MOV R10, RZ, RZ, -R10 ;  /* 0x000000ffff0a7224 */ /* 0x000fc400078e0a0a */
[----:B------:R-:W-:Y:S01]  /*e6b0*/  @!P6 IMAD.IADD R13, R13, 0x1, -R3 ;  /* 0x000000010d0de824 */ /* 0x000fe200078e0a03 */
[C---:B------:R-:W-:Y:S01]  /*e6c0*/  ISETP.GT.U32.AND P6, PT, R3.reuse, R17, PT ;  /* 0x000000110300720c */ /* 0x040fe20003fc4070 */
[----:B------:R0:W-:Y:S01]  /*e6d0*/  STL [R1+0x1a4], R14 ;  /* 0x0001a40e01007387 */ /* 0x0001e20000100800 */
[----:B------:R-:W-:Y:S01]  /*e6e0*/  @!P3 IMAD.MOV R12, RZ, RZ, -R12 ;  /* 0x000000ffff0cb224 */ /* 0x000fe200078e0a0c */
[----:B------:R-:W-:Y:S01]  /*e6f0*/  ISETP.GE.AND P4, PT, R200, RZ, PT ;  /* 0x000000ffc800720c */ /* 0x000fe20003f86270 */
[----:B------:R-:W-:Y:S01]  /*e700*/  IMAD R16, R3, R10, R16 ;  /* 0x0000000a03107224 */ /* 0x000fe200078e0210 */
[----:B------:R-:W-:Y:S01]  /*e710*/  ISETP.GE.AND P2, PT, R201, RZ, PT ;  /* 0x000000ffc900720c */ /* 0x000fe20003f46270 */
[C---:B------:R-:W-:Y:S01]  /*e720*/  IMAD.HI.U32 R18, R4.reuse, R11, RZ ;  /* 0x0000000b04127227 */ /* 0x040fe200078e00ff */
[----:B------:R1:W-:Y:S03]  /*e730*/  STL [R1+0x19c], R12 ;  /* 0x00019c0c01007387 */ /* 0x0003e60000100800 */
[----:B------:R-:W-:Y:S01]  /*e740*/  IMAD.HI.U32 R19, R4, R15, RZ ;  /* 0x0000000f04137227 */ /* 0x000fe200078e00ff */
[----:B0-----:R-:W-:-:S03]  /*e750*/  IABS R14, R206 ;  /* 0x000000ce000e7213 */ /* 0x001fc60000000000 */
[----:B------:R-:W-:Y:S01]  /*e760*/  @!P5 IMAD.IADD R9, R9, 0x1, -R3 ;  /* 0x000000010909d824 */ /* 0x000fe200078e0a03 */
[----:B------:R-:W-:Y:S01]  /*e770*/  ISETP.GT.U32.AND P5, PT, R3, R16, PT ;  /* 0x000000100300720c */ /* 0x000fe20003fa4070 */
[----:B------:R-:W-:Y:S02]  /*e780*/  IMAD.MOV R18, RZ, RZ, -R18 ;  /* 0x000000ffff127224 */ /* 0x000fe400078e0a12 */
[----:B------:R-:W-:Y:S02]  /*e790*/  IMAD.MOV R19, RZ, RZ, -R19 ;  /* 0x000000ffff137224 */ /* 0x000fe400078e0a13 */
[----:B-1----:R-:W-:-:S04]  /*e7a0*/  IMAD.HI.U32 R12, R4, R14, RZ ;  /* 0x0000000e040c7227 */ /* 0x002fc800078e00ff */
[C---:B------:R-:W-:Y:S02]  /*e7b0*/  IMAD R11, R3.reuse, R18, R11 ;  /* 0x00000012030b7224 */ /* 0x040fe400078e020b */
[----:B------:R-:W-:Y:S02]  /*e7c0*/  IMAD R15, R3, R19, R15 ;  /* 0x00000013030f7224 */ /* 0x000fe400078e020f */
[----:B------:R-:W-:Y:S02]  /*e7d0*/  IMAD.MOV R18, RZ, RZ, -R12 ;  /* 0x000000ffff127224 */ /* 0x000fe400078e0a0c */
[----:B------:R-:W-:Y:S02]  /*e7e0*/  IMAD.MOV.U32 R21, RZ, RZ, R13 ;  /* 0x000000ffff157224 */ /* 0x000fe400078e000d */
[----:B------:R-:W-:Y:S02]  /*e7f0*/  IMAD.MOV.U32 R20, RZ, RZ, R9 ;  /* 0x000000ffff147224 */ /* 0x000fe400078e0009 */
[----:B------:R-:W-:Y:S01]  /*e800*/  @!P6 IMAD.IADD R17, R17, 0x1, -R3 ;  /* 0x000000011111e824 */ /* 0x000fe200078e0a03 */
[----:B------:R-:W-:Y:S01]  /*e810*/  IABS R10, R207 ;  /* 0x000000cf000a7213 */ /* 0x000fe20000000000 */
[----:B------:R-:W-:-:S02]  /*e820*/  IMAD R14, R3, R18, R14 ;  /* 0x00000012030e7224 */ /* 0x000fc400078e020e */
[----:B------:R-:W-:Y:S01]  /*e830*/  @!P4 IMAD.MOV R21, RZ, RZ, -R21 ;  /* 0x000000ffff15c224 */ /* 0x000fe200078e0a15 */
[C---:B------:R-:W-:Y:S01]  /*e840*/  ISETP.GT.U32.AND P4, PT, R3.reuse, R15, PT ;  /* 0x0000000f0300720c */ /* 0x040fe20003f84070 */
[----:B------:R-:W-:Y:S01]  /*e850*/  @!P2 IMAD.MOV R20, RZ, RZ, -R20 ;  /* 0x000000ffff14a224 */ /* 0x000fe200078e0a14 */
[C---:B------:R-:W-:Y:S02]  /*e860*/  ISETP.GT.U32.AND P2, PT, R3.reuse, R11, PT ;  /* 0x0000000b0300720c */ /* 0x040fe40003f44070 */
[C---:B------:R-:W-:Y:S01]  /*e870*/  ISETP.GT.U32.AND P6, PT, R3.reuse, R17, PT ;  /* 0x000000110300720c */ /* 0x040fe20003fc4070 */
[----:B------:R-:W-:Y:S01]  /*e880*/  @!P5 IMAD.IADD R16, R16, 0x1, -R3 ;  /* 0x000000011010d824 */ /* 0x000fe200078e0a03 */
[----:B------:R-:W-:Y:S01]  /*e890*/  ISETP.GT.U32.AND P5, PT, R3, R14, PT ;  /* 0x0000000e0300720c */ /* 0x000fe20003fa4070 */
[----:B------:R-:W-:-:S04]  /*e8a0*/  IMAD.HI.U32 R12, R4, R10, RZ ;  /* 0x0000000a040c7227 */ /* 0x000fc800078e00ff */
[----:B------:R-:W-:Y:S02]  /*e8b0*/  IMAD.MOV R12, RZ, RZ, -R12 ;  /* 0x000000ffff0c7224 */ /* 0x000fe400078e0a0c */
[--C-:B------:R-:W-:Y:S01]  /*e8c0*/  @!P4 IMAD.IADD R15, R15, 0x1, -R3.reuse ;  /* 0x000000010f0fc824 */ /* 0x100fe200078e0a03 */
[C---:B------:R-:W-:Y:S01]  /*e8d0*/  ISETP.GT.U32.AND P4, PT, R3.reuse, R16, PT ;  /* 0x000000100300720c */ /* 0x040fe20003f84070 */
[----:B------:R-:W-:Y:S01]  /*e8e0*/  IMAD R9, R3, R12, R10 ;  /* 0x0000000c03097224 */ /* 0x000fe200078e020a */
[----:B------:R-:W-:Y:S01]  /*e8f0*/  IABS R12, R208 ;  /* 0x000000d0000c7213 */ /* 0x000fe20000000000 */
[--C-:B------:R-:W-:Y:S02]  /*e900*/  @!P2 IMAD.IADD R11, R11, 0x1, -R3.reuse ;  /* 0x000000010b0ba824 */ /* 0x100fe400078e0a03 */
[--C-:B------:R-:W-:Y:S01]  /*e910*/  @!P6 IMAD.IADD R17, R17, 0x1, -R3.reuse ;  /* 0x000000011111e824 */ /* 0x100fe200078e0a03 */
[----:B------:R-:W-:Y:S01]  /*e920*/  ISETP.GE.AND P0, PT, R202, RZ, PT ;  /* 0x000000ffca00720c */ /* 0x000fe20003f06270 */
[----:B------:R-:W-:Y:S01]  /*e930*/  @!P5 IMAD.IADD R14, R14, 0x1, -R3 ;  /* 0x000000010e0ed824 */ /* 0x000fe200078e0a03 */
[----:B------:R-:W-:Y:S01]  /*e940*/  ISETP.GT.U32.AND P5, PT, R3, R11, PT ;  /* 0x0000000b0300720c */ /* 0x000fe20003fa4070 */
[----:B------:R-:W-:-:S02]  /*e950*/  IMAD.MOV.U32 R19, RZ, RZ, R17 ;  /* 0x000000ffff137224 */ /* 0x000fc400078e0011 */
[----:B------:R-:W-:Y:S01]  /*e960*/  IMAD.HI.U32 R17, R4, R12, RZ ;  /* 0x0000000c04117227 */ /* 0x000fe200078e00ff */
[----:B------:R-:W-:-:S03]  /*e970*/  ISETP.GT.U32.AND P2, PT, R3, R15, PT ;  /* 0x0000000f0300720c */ /* 0x000fc60003f44070 */
[----:B------:R-:W-:Y:S01]  /*e980*/  IMAD.MOV R17, RZ, RZ, -R17 ;  /* 0x000000ffff117224 */ /* 0x000fe200078e0a11 */
[----:B------:R-:W-:Y:S01]  /*e990*/  IABS R18, R209 ;  /* 0x000000d100127213 */ /* 0x000fe20000000000 */
[----:B------:R-:W-:Y:S01]  /*e9a0*/  @!P4 IMAD.IADD R16, R16, 0x1, -R3 ;  /* 0x000000011010c824 */ /* 0x000fe200078e0a03 */
[C---:B------:R-:W-:Y:S01]  /*e9b0*/  ISETP.GT.U32.AND P4, PT, R3.reuse, R9, PT ;  /* 0x000000090300720c */ /* 0x040fe20003f84070 */
[----:B------:R-:W-:Y:S01]  /*e9c0*/  IMAD R12, R3, R17, R12 ;  /* 0x00000011030c7224 */ /* 0x000fe200078e020c */
[----:B------:R-:W-:Y:S01]  /*e9d0*/  STL [R1+0x198], R21 ;  /* 0x0001981501007387 */ /* 0x000fe20000100800 */
[----:B------:R-:W-:Y:S01]  /*e9e0*/  @!P0 IMAD.MOV R19, RZ, RZ, -R19 ;  /* 0x000000ffff138224 */ /* 0x000fe200078e0a13 */
[----:B------:R-:W-:Y:S01]  /*e9f0*/  ISETP.GE.AND P1, PT, R203, RZ, PT ;  /* 0x000000ffcb00720c */ /* 0x000fe20003f26270 */
[----:B------:R-:W-:Y:S01]  /*ea00*/  @!P5 IMAD.IADD R11, R11, 0x1, -R3 ;  /* 0x000000010b0bd824 */ /* 0x000fe200078e0a03 */
[----:B------:R0:W-:Y:S01]  /*ea10*/  STL [R1+0x194], R20 ;  /* 0x0001941401007387 */ /* 0x0001e20000100800 */
[----:B------:R-:W-:-:S02]  /*ea20*/  IABS R13, R210 ;  /* 0x000000d2000d7213 */ /* 0x000fc40000000000 */
[----:B------:R-:W-:Y:S01]  /*ea30*/  ISETP.GT.U32.AND P5, PT, R3, R12, PT ;  /* 0x0000000c0300720c */ /* 0x000fe20003fa4070 */
[----:B------:R1:W-:Y:S01]  /*ea40*/  STL [R1+0x188], R19 ;  /* 0x0001881301007387 */ /* 0x0003e20000100800 */
[----:B------:R-:W-:Y:S01]  /*ea50*/  ISETP.GE.AND P6, PT, R205, RZ, PT ;  /* 0x000000ffcd00720c */ /* 0x000fe20003fc6270 */
[----:B0-----:R-:W-:-:S04]  /*ea60*/  IMAD.HI.U32 R20, R4, R18, RZ ;  /* 0x0000001204147227 */ /* 0x001fc800078e00ff */
[----:B-1----:R-:W-:-:S04]  /*ea70*/  IMAD.HI.U32 R19, R4, R13, RZ ;  /* 0x0000000d04137227 */ /* 0x002fc800078e00ff */
[----:B------:R-:W-:Y:S02]  /*ea80*/  IMAD.MOV R20, RZ, RZ, -R20 ;  /* 0x000000ffff147224 */ /* 0x000fe400078e0a14 */
[----:B------:R-:W-:Y:S01]  /*ea90*/  IMAD.MOV.U32 R22, RZ, RZ, R16 ;  /* 0x000000ffff167224 */ /* 0x000fe200078e0010 */
[----:B------:R-:W-:Y:S01]  /*eaa0*/  IABS R16, R213 ;  /* 0x000000d500107213 */ /* 0x000fe20000000000 */
[----:B------:R-:W-:Y:S01]  /*eab0*/  @!P2 IMAD.IADD R15, R15, 0x1, -R3 ;  /* 0x000000010f0fa824 */ /* 0x000fe200078e0a03 */
[----:B------:R-:W-:Y:S01]  /*eac0*/  IABS R10, R211 ;  /* 0x000000d3000a7213 */ /* 0x000fe20000000000 */
[----:B------:R-:W-:Y:S02]  /*ead0*/  IMAD.MOV R19, RZ, RZ, -R19 ;  /* 0x000000ffff137224 */ /* 0x000fe400078e0a13 */
[----:B------:R-:W-:Y:S02]  /*eae0*/  @!P4 IMAD.IADD R9, R9, 0x1, -R3 ;  /* 0x000000010909c824 */ /* 0x000fe400078e0a03 */
[C---:B------:R-:W-:Y:S01]  /*eaf0*/  IMAD R18, R3.reuse, R20, R18 ;  /* 0x0000001403127224 */ /* 0x040fe200078e0212 */
[----:B------:R-:W-:Y:S01]  /*eb00*/  ISETP.GT.U32.AND P0, PT, R3, R14, PT ;  /* 0x0000000e0300720c */ /* 0x000fe20003f04070 */
[----:B------:R-:W-:Y:S01]  /*eb10*/  IMAD.MOV.U32 R21, RZ, RZ, R15 ;  /* 0x000000ffff157224 */ /* 0x000fe200078e000f */
[----:B------:R-:W-:Y:S01]  /*eb20*/  ISETP.GE.AND P3, PT, R204, RZ, PT ;  /* 0x000000ffcc00720c */ /* 0x000fe20003f66270 */
[----:B------:R-:W-:-:S02]  /*eb30*/  IMAD.MOV.U32 R15, RZ, RZ, R16 ;  /* 0x000000ffff0f7224 */ /* 0x000fc400078e0010 */
[C---:B------:R-:W-:Y:S02]  /*eb40*/  IMAD R13, R3.reuse, R19, R13 ;  /* 0x00000013030d7224 */ /* 0x040fe400078e020d */
[----:B------:R-:W-:Y:S01]  /*eb50*/  @!P5 IMAD.IADD R12, R12, 0x1, -R3 ;  /* 0x000000010c0cd824 */ /* 0x000fe200078e0a03 */
[C---:B------:R-:W-:Y:S01]  /*eb60*/  ISETP.GT.U32.AND P5, PT, R3.reuse, R18, PT ;  /* 0x000000120300720c */ /* 0x040fe20003fa4070 */
[----:B------:R-:W-:Y:S01]  /*eb70*/  @!P1 IMAD.MOV R22, RZ, RZ, -R22 ;  /* 0x000000ffff169224 */ /* 0x000fe200078e0a16 */
[----:B------:R-:W-:Y:S01]  /*eb80*/  ISETP.GT.U32.AND P1, PT, R3, R9, PT ;  /* 0x000000090300720c */ /* 0x000fe20003f24070 */
[----:B------:R-:W-:Y:S01]  /*eb90*/  IMAD.MOV.U32 R16, RZ, RZ, R11 ;  /* 0x000000ffff107224 */ /* 0x000fe200078e000b */
[----:B------:R-:W-:Y:S01]  /*eba0*/  ISETP.GE.AND P2, PT, R206, RZ, PT ;  /* 0x000000ffce00720c */ /* 0x000fe20003f46270 */
[----:B------:R-:W-:-:S04]  /*ebb0*/  IMAD.HI.U32 R17, R4, R10, RZ ;  /* 0x0000000a04117227 */ /* 0x000fc800078e00ff */
[----:B------:R-:W-:Y:S01]  /*ebc0*/  @!P6 IMAD.MOV R16, RZ, RZ, -R16 ;  /* 0x000000ffff10e224 */ /* 0x000fe200078e0a10 */
[C---:B------:R-:W-:Y:S01]  /*ebd0*/  ISETP.GT.U32.AND P6, PT, R3.reuse, R13, PT ;  /* 0x0000000d0300720c */ /* 0x040fe20003fc4070 */
[----:B------:R-:W-:Y:S02]  /*ebe0*/  IMAD.MOV R17, RZ, RZ, -R17 ;  /* 0x000000ffff117224 */ /* 0x000fe400078e0a11 */
[----:B------:R-:W-:Y:S02]  /*ebf0*/  @!P0 IMAD.IADD R14, R14, 0x1, -R3 ;  /* 0x000000010e0e8824 */ /* 0x000fe400078e0a03 */
[----:B------:R-:W-:Y:S02]  /*ec00*/  IMAD R10, R3, R17, R10 ;  /* 0x00000011030a7224 */ /* 0x000fe400078e020a */
[----:B------:R-:W-:Y:S01]  /*ec10*/  @!P3 IMAD.MOV R21, RZ, RZ, -R21 ;  /* 0x000000ffff15b224 */ /* 0x000fe200078e0a15 */
[----:B------:R-:W-:Y:S01]  /*ec20*/  ISETP.GE.AND P0, PT, R207, RZ, PT ;  /* 0x000000ffcf00720c */ /* 0x000fe20003f06270 */
[--C-:B------:R-:W-:Y:S01]  /*ec30*/  @!P1 IMAD.IADD R9, R9, 0x1, -R3.reuse ;  /* 0x0000000109099824 */ /* 0x100fe200078e0a03 */
[----:B------:R-:W-:Y:S01]  /*ec40*/  IABS R17, R212 ;  /* 0x000000d400117213 */ /* 0x000fe20000000000 */
[--C-:B------:R-:W-:Y:S01]  /*ec50*/  @!P5 IMAD.IADD R18, R18, 0x1, -R3.reuse ;  /* 0x000000011212d824 */ /* 0x100fe200078e0a03 */
[----:B------:R-:W-:Y:S01]  /*ec60*/  ISETP.GT.U32.AND P1, PT, R3, R10, PT ;  /* 0x0000000a0300720c */ /* 0x000fe20003f24070 */
[----:B------:R-:W-:Y:S01]  /*ec70*/  @!P2 IMAD.MOV R14, RZ, RZ, -R14 ;  /* 0x000000ffff0ea224 */ /* 0x000fe200078e0a0e */
[----:B------:R-:W-:Y:S01]  /*ec80*/  STL [R1+0x184], R22 ;  /* 0x0001841601007387 */ /* 0x000fe20000100800 */
[----:B------:R-:W-:Y:S01]  /*ec90*/  @!P6 IMAD.IADD R13, R13, 0x1, -R3 ;  /* 0x000000010d0de824 */ /* 0x000fe200078e0a03 */
[----:B------:R-:W-:-:S02]  /*eca0*/  ISETP.GT.U32.AND P6, PT, R3, R18, PT ;  /* 0x000000120300720c */ /* 0x000fc40003fc4070 */
[----:B------:R-:W-:Y:S01]  /*ecb0*/  STL [R1+0x180], R21 ;  /* 0x0001801501007387 */ /* 0x000fe20000100800 */
[----:B------:R-:W-:-:S03]  /*ecc0*/  IMAD.HI.U32 R11, R4, R17, RZ ;  /* 0x00000011040b7227 */ /* 0x000fc600078e00ff */
[----:B------:R0:W-:Y:S04]  /*ecd0*/  STL [R1+0x17c], R16 ;  /* 0x00017c1001007387 */ /* 0x0001e80000100800 */
[----:B------:R1:W-:Y:S01]  /*ece0*/  STL [R1+0x178], R14 ;  /* 0x0001780e01007387 */ /* 0x0003e20000100800 */
[----:B------:R-:W-:Y:S01]  /*ecf0*/  ISETP.GT.U32.AND P3, PT, R3, R12, PT ;  /* 0x0000000c0300720c */ /* 0x000fe20003f64070 */
[----:B------:R-:W-:Y:S02]  /*ed00*/  IMAD.MOV R11, RZ, RZ, -R11 ;  /* 0x000000ffff0b7224 */ /* 0x000fe400078e0a0b */
[----:B0-----:R-:W-:Y:S02]  /*ed10*/  IMAD.MOV.U32 R16, RZ, RZ, R9 ;  /* 0x000000ffff107224 */ /* 0x001fe400078e0009 */
[----:B-1----:R-:W-:Y:S01]  /*ed20*/  IMAD.HI.U32 R14, R4, R15, RZ ;  /* 0x0000000f040e7227 */ /* 0x002fe200078e00ff */
[----:B------:R-:W-:-:S03]  /*ed30*/  IABS R9, R214 ;  /* 0x000000d600097213 */ /* 0x000fc60000000000 */
[----:B------:R-:W-:Y:S01]  /*ed40*/  IMAD.MOV R14, RZ, RZ, -R14 ;  /* 0x000000ffff0e7224 */ /* 0x000fe200078e0a0e */
[----:B------:R-:W-:Y:S01]  /*ed50*/  ISETP.GE.AND P4, PT, R208, RZ, PT ;  /* 0x000000ffd000720c */ /* 0x000fe20003f86270 */
[C---:B------:R-:W-:Y:S02]  /*ed60*/  IMAD R17, R3.reuse, R11, R17 ;  /* 0x0000000b03117224 */ /* 0x040fe400078e0211 */
[----:B------:R-:W-:Y:S01]  /*ed70*/  @!P1 IMAD.IADD R10, R10, 0x1, -R3 ;  /* 0x000000010a0a9824 */ /* 0x000fe200078e0a03 */
[C---:B------:R-:W-:Y:S01]  /*ed80*/  ISETP.GT.U32.AND P1, PT, R3.reuse, R13, PT ;  /* 0x0000000d0300720c */ /* 0x040fe20003f24070 */
[----:B------:R-:W-:Y:S02]  /*ed90*/  @!P0 IMAD.MOV R16, RZ, RZ, -R16 ;  /* 0x000000ffff108224 */ /* 0x000fe400078e0a10 */
[C---:B------:R-:W-:Y:S02]  /*eda0*/  IMAD R14, R3.reuse, R14, R15 ;  /* 0x0000000e030e7224 */ /* 0x040fe400078e020f */
[----:B------:R-:W-:Y:S01]  /*edb0*/  IMAD.MOV.U32 R15, RZ, RZ, R9 ;  /* 0x000000ffff0f7224 */ /* 0x000fe200078e0009 */
[----:B------:R0:W-:Y:S01]  /*edc0*/  STL [R1+0x174], R16 ;  /* 0x0001741001007387 */ /* 0x0001e20000100800 */
[----:B------:R-:W-:Y:S01]  /*edd0*/  @!P6 IMAD.IADD R18, R18, 0x1, -R3 ;  /* 0x000000011212e824 */ /* 0x000fe200078e0a03 */
[C---:B------:R-:W-:Y:S01]  /*ede0*/  ISETP.GT.U32.AND P6, PT, R3.reuse, R17, PT ;  /* 0x000000110300720c */ /* 0x040fe20003fc4070 */
[----:B------:R-:W-:Y:S01]  /*edf0*/  IMAD.HI.U32 R19, R4, R15, RZ ;  /* 0x0000000f04137227 */ /* 0x000fe200078e00ff */
[----:B------:R-:W-:-:S02]  /*ee00*/  ISETP.GT.U32.AND P0, PT, R3, R10, PT ;  /* 0x0000000a0300720c */ /* 0x000fc40003f04070 */
[----:B------:R-:W-:Y:S01]  /*ee10*/  IABS R11, R216 ;  /* 0x000000d8000b7213 */ /* 0x000fe20000000000 */
[----:B------:R-:W-:Y:S01]  /*ee20*/  @!P3 IMAD.IADD R12, R12, 0x1, -R3 ;  /* 0x000000010c0cb824 */ /* 0x000fe200078e0a03 */
[----:B0-----:R-:W-:Y:S01]  /*ee30*/  IABS R16, R215 ;  /* 0x000000d700107213 */ /* 0x001fe20000000000 */
[----:B------:R-:W-:Y:S01]  /*ee40*/  IMAD.MOV R19, RZ, RZ, -R19 ;  /* 0x000000ffff137224 */ /* 0x000fe200078e0a13 */
[----:B------:R-:W-:Y:S01]  /*ee50*/  ISETP.GE.AND P3, PT, R210, RZ, PT ;  /* 0x000000ffd200720c */ /* 0x000fe20003f66270 */
[----:B------:R-:W-:Y:S02]  /*ee60*/  @!P4 IMAD.MOV R12, RZ, RZ, -R12 ;  /* 0x000000ffff0cc224 */ /* 0x000fe400078e0a0c */
[----:B------:R-:W-:Y:S01]  /*ee70*/  IMAD.HI.U32 R21, R4, R16, RZ ;  /* 0x0000001004157227 */ /* 0x000fe200078e00ff */
[----:B------:R-:W-:-:S03]  /*ee80*/  ISETP.GE.AND P5, PT, R211, RZ, PT ;  /* 0x000000ffd300720c */ /* 0x000fc60003fa6270 */
[----:B------:R-:W-:Y:S01]  /*ee90*/  @!P1 IMAD.IADD R13, R13, 0x1, -R3 ;  /* 0x000000010d0d9824 */ /* 0x000fe200078e0a03 */
[C---:B------:R-:W-:Y:S01]  /*eea0*/  ISETP.GT.U32.AND P1, PT, R3.reuse, R14, PT ;  /* 0x0000000e0300720c */ /* 0x040fe20003f24070 */
[----:B------:R-:W-:Y:S02]  /*eeb0*/  IMAD R15, R3, R19, R15 ;  /* 0x00000013030f7224 */ /* 0x000fe400078e020f */
[----:B------:R-:W-:Y:S01]  /*eec0*/  IMAD.HI.U32 R20, R4, R11, RZ ;  /* 0x0000000b04147227 */ /* 0x000fe200078e00ff */
[----:B------:R-:W-:-:S03]  /*eed0*/  ISETP.GE.AND P2, PT, R209, RZ, PT ;  /* 0x000000ffd100720c */ /* 0x000fc60003f46270 */
[----:B------:R-:W-:Y:S01]  /*eee0*/  IMAD.MOV R21, RZ, RZ, -R21 ;  /* 0x000000ffff157224 */ /* 0x000fe200078e0a15 */
[----:B------:R0:W-:Y:S01]  /*eef0*/  STL [R1+0x170], R12 ;  /* 0x0001700c01007387 */ /* 0x0001e20000100800 */
[--C-:B------:R-:W-:Y:S01]  /*ef00*/  @!P6 IMAD.IADD R17, R17, 0x1, -R3.reuse ;  /* 0x000000011111e824 */ /* 0x100fe200078e0a03 */
[C---:B------:R-:W-:Y:S01]  /*ef10*/  ISETP.GT.U32.AND P6, PT, R3.reuse, R15, PT ;  /* 0x0000000f0300720c */ /* 0x040fe20003fc4070 */
[----:B------:R-:W-:Y:S02]  /*ef20*/  @!P0 IMAD.IADD R10, R10, 0x1, -R3 ;  /* 0x000000010a0a8824 */ /* 0x000fe400078e0a03 */
[----:B------:R-:W-:Y:S02]  /*ef30*/  IMAD.MOV R20, RZ, RZ, -R20 ;  /* 0x000000ffff147224 */ /* 0x000fe400078e0a14 */
[----:B------:R-:W-:Y:S02]  /*ef40*/  IMAD R16, R3, R21, R16 ;  /* 0x0000001503107224 */ /* 0x000fe400078e0210 */
[----:B0-----:R-:W-:-:S02]  /*ef50*/  IMAD.MOV.U32 R12, RZ, RZ, R13 ;  /* 0x000000ffff0c7224 */ /* 0x001fc400078e000d */
[----:B------:R-:W-:Y:S01]  /*ef60*/  IMAD.MOV.U32 R22, RZ, RZ, R18 ;  /* 0x000000ffff167224 */ /* 0x000fe200078e0012 */
[----:B------:R-:W-:Y:S01]  /*ef70*/  IABS R9, R217 ;  /* 0x000000d900097213 */ /* 0x000fe20000000000 */
[C---:B------:R-:W-:Y:S02]  /*ef80*/  IMAD R11, R3.reuse, R20, R11 ;  /* 0x00000014030b7224 */ /* 0x040fe400078e020b */
[----:B------:R-:W-:Y:S02]  /*ef90*/  IMAD.MOV.U32 R18, RZ, RZ, R10 ;  /* 0x000000ffff127224 */ /* 0x000fe400078e000a */
[----:B------:R-:W-:Y:S01]  /*efa0*/  @!P3 IMAD.MOV R12, RZ, RZ, -R12 ;  /* 0x000000ffff0cb224 */ /* 0x000fe200078e0a0c */
[C---:B------:R-:W-:Y:S01]  /*efb0*/  ISETP.GT.U32.AND P3, PT, R3.reuse, R16, PT ;  /* 0x000000100300720c */ /* 0x040fe20003f64070 */
[----:B------:R-:W-:Y:S01]  /*efc0*/  @!P5 IMAD.MOV R18, RZ, RZ, -R18 ;  /* 0x000000ffff12d224 */ /* 0x000fe200078e0a12 */
[----:B------:R-:W-:Y:S01]  /*efd0*/  ISETP.GT.U32.AND P5, PT, R3, R11, PT ;  /* 0x0000000b0300720c */ /* 0x000fe20003fa4070 */
[----:B------:R-:W-:-:S02]  /*efe0*/  @!P1 IMAD.IADD R14, R14, 0x1, -R3 ;  /* 0x000000010e0e9824 */ /* 0x000fc400078e0a03 */
[----:B------:R-:W-:Y:S01]  /*eff0*/  IMAD.HI.U32 R19, R4, R9, RZ ;  /* 0x0000000904137227 */ /* 0x000fe200078e00ff */
[----:B------:R-:W-:-:S03]  /*f000*/  IABS R20, R218 ;  /* 0x000000da00147213 */ /* 0x000fc60000000000 */
[----:B------:R-:W-:Y:S01]  /*f010*/  @!P2 IMAD.MOV R22, RZ, RZ, -R22 ;  /* 0x000000ffff16a224 */ /* 0x000fe200078e0a16 */
[----:B------:R-:W-:Y:S01]  /*f020*/  ISETP.GT.U32.AND P4, PT, R3, R17, PT ;  /* 0x000000110300720c */ /* 0x000fe20003f84070 */
[----:B------:R-:W-:Y:S01]  /*f030*/  @!P6 IMAD.IADD R15, R15, 0x1, -R3 ;  /* 0x000000010f0fe824 */ /* 0x000fe200078e0a03 */
[----:B------:R-:W-:Y:S01]  /*f040*/  ISETP.GT.U32.AND P6, PT, R3, R14, PT ;  /* 0x0000000e0300720c */ /* 0x000fe20003fc4070 */
[----:B------:R-:W-:Y:S01]  /*f050*/  IMAD.MOV R19, RZ, RZ, -R19 ;  /* 0x000000ffff137224 */ /* 0x000fe200078e0a13 */
[----:B------:R-:W-:Y:S01]  /*f060*/  STL [R1+0x16c], R22 ;  /* 0x00016c1601007387 */ /* 0x000fe20000100800 */
[----:B------:R-:W-:Y:S01]  /*f070*/  ISETP.GE.AND P1, PT, R213, RZ, PT ;  /* 0x000000ffd500720c */ /* 0x000fe20003f26270 */
[----:B------:R-:W-:Y:S02]  /*f080*/  @!P3 IMAD.IADD R16, R16, 0x1, -R3 ;  /* 0x000000011010b824 */ /* 0x000fe400078e0a03 */
[----:B------:R-:W-:Y:S01]  /*f090*/  IMAD R9, R3, R19, R9 ;  /* 0x0000001303097224 */ /* 0x000fe200078e0209 */
[----:B------:R0:W-:Y:S01]  /*f0a0*/  STL [R1+0x168], R12 ;  /* 0x0001680c01007387 */ /* 0x0001e20000100800 */
[----:B------:R-:W-:Y:S01]  /*f0b0*/  IABS R19, R219 ;  /* 0x000000db00137213 */ /* 0x000fe20000000000 */
[----:B------:R-:W-:Y:S01]  /*f0c0*/  @!P5 IMAD.IADD R11, R11, 0x1, -R3 ;  /* 0x000000010b0bd824 */ /* 0x000fe200078e0a03 */
[----:B------:R-:W-:-:S02]  /*f0d0*/  ISETP.GE.AND P0, PT, R212, RZ, PT ;  /* 0x000000ffd400720c */ /* 0x000fc40003f06270 */
[C---:B------:R-:W-:Y:S01]  /*f0e0*/  ISETP.GT.U32.AND P2, PT, R3.reuse, R15, PT ;  /* 0x0000000f0300720c */ /* 0x040fe20003f44070 */
[----:B0-----:R-:W-:Y:S01]  /*f0f0*/  IMAD.HI.U32 R12, R4, R20, RZ ;  /* 0x00000014040c7227 */ /* 0x001fe200078e00ff */
[----:B------:R-:W-:-:S03]  /*f100*/  ISETP.GT.U32.AND P5, PT, R3, R16, PT ;  /* 0x000000100300720c */ /* 0x000fc60003fa4070 */
[----:B------:R-:W-:Y:S02]  /*f110*/  IMAD.MOV R12, RZ, RZ, -R12 ;  /* 0x000000ffff0c7224 */ /* 0x000fe400078e0a0c */
[----:B------:R-:W-:-:S04]  /*f120*/  IMAD.HI.U32 R10, R4, R19, RZ ;  /* 0x00000013040a7227 */ /* 0x000fc800078e00ff */
[--C-:B------:R-:W-:Y:S02]  /*f130*/  @!P4 IMAD.IADD R17, R17, 0x1, -R3.reuse ;  /* 0x000000011111c824 */ /* 0x100fe400078e0a03 */
[----:B------:R-:W-:Y:S02]  /*f140*/  @!P6 IMAD.IADD R14, R14, 0x1, -R3 ;  /* 0x000000010e0ee824 */ /* 0x000fe400078e0a03 */
[C---:B------:R-:W-:Y:S02]  /*f150*/  IMAD R12, R3.reuse, R12, R20 ;  /* 0x0000000c030c7224 */ /* 0x040fe400078e0214 */
[----:B------:R-:W-:Y:S01]  /*f160*/  IMAD.MOV R10, RZ, RZ, -R10 ;  /* 0x000000ffff0a7224 */ /* 0x000fe200078e0a0a */
[C---:B------:R-:W-:Y:S01]  /*f170*/  ISETP.GT.U32.AND P4, PT, R3.reuse, R9, PT ;  /* 0x000000090300720c */ /* 0x040fe20003f84070 */
[----:B------:R-:W-:Y:S01]  /*f180*/  IMAD.MOV.U32 R13, RZ, RZ, R17 ;  /* 0x000000ffff0d7224 */ /* 0x000fe200078e0011 */
[----:B------:R-:W-:Y:S01]  /*f190*/  ISETP.GE.AND P6, PT, R214, RZ, PT ;  /* 0x000000ffd600720c */ /* 0x000fe20003fc6270 */
[----:B------:R-:W-:Y:S01]  /*f1a0*/  @!P1 IMAD.MOV R14, RZ, RZ, -R14 ;  /* 0x000000ffff0e9224 */ /* 0x000fe200078e0a0e */
[C---:B------:R-:W-:Y:S01]  /*f1b0*/  ISETP.GT.U32.AND P1, PT, R3.reuse, R12, PT ;  /* 0x0000000c0300720c */ /* 0x040fe20003f24070 */
[----:B------:R-:W-:-:S02]  /*f1c0*/  IMAD R10, R3, R10, R19 ;  /* 0x0000000a030a7224 */ /* 0x000fc400078e0213 */
[----:B------:R-:W-:Y:S01]  /*f1d0*/  @!P2 IMAD.IADD R15, R15, 0x1, -R3 ;  /* 0x000000010f0fa824 */ /* 0x000fe200078e0a03 */
[----:B------:R-:W-:Y:S01]  /*f1e0*/  ISETP.GE.AND P2, PT, R215, RZ, PT ;  /* 0x000000ffd700720c */ /* 0x000fe20003f46270 */
[----:B------:R-:W-:Y:S01]  /*f1f0*/  @!P0 IMAD.MOV R13, RZ, RZ, -R13 ;  /* 0x000000ffff0d8224 */ /* 0x000fe200078e0a0d */
[C---:B------:R-:W-:Y:S01]  /*f200*/  ISETP.GT.U32.AND P0, PT, R3.reuse, R11, PT ;  /* 0x0000000b0300720c */ /* 0x040fe20003f04070 */
[--C-:B------:R-:W-:Y:S01]  /*f210*/  @!P5 IMAD.IADD R16, R16, 0x1, -R3.reuse ;  /* 0x000000011010d824 */ /* 0x100fe200078e0a03 */
[----:B------:R-:W-:Y:S01]  /*f220*/  ISETP.GT.U32.AND P5, PT, R3, R10, PT ;  /* 0x0000000a0300720c */ /* 0x000fe20003fa4070 */
[----:B------:R-:W-:Y:S04]  /*f230*/  STL [R1+0x164], R18 ;  /* 0x0001641201007387 */ /* 0x000fe80000100800 */
[----:B------:R0:W-:Y:S01]  /*f240*/  STL [R1+0x160], R13 ;  /* 0x0001600d01007387 */ /* 0x0001e20000100800 */
[----:B------:R-:W-:Y:S01]  /*f250*/  @!P4 IMAD.IADD R9, R9, 0x1, -R3 ;  /* 0x000000010909c824 */ /* 0x000fe200078e0a03 */
[----:B------:R-:W-:Y:S01]  /*f260*/  ISETP.GE.AND P3, PT, R216, RZ, PT ;  /* 0x000000ffd800720c */ /* 0x000fe20003f66270 */
[----:B------:R-:W-:Y:S01]  /*f270*/  @!P6 IMAD.MOV R15, RZ, RZ, -R15 ;  /* 0x000000ffff0fe224 */ /* 0x000fe200078e0a0f */
[----:B------:R1:W-:Y:S01]  /*f280*/  STL [R1+0x14c], R14 ;  /* 0x00014c0e01007387 */ /* 0x0003e20000100800 */
[----:B------:R-:W-:Y:S01]  /*f290*/  @!P1 IMAD.IADD R12, R12, 0x1, -R3 ;  /* 0x000000010c0c9824 */ /* 0x000fe200078e0a03 */
[----:B0-----:R-:W-:Y:S01]  /*f2a0*/  IABS R13, R220 ;  /* 0x000000dc000d7213 */ /* 0x001fe20000000000 */
[----:B------:R-:W-:Y:S01]  /*f2b0*/  IMAD.MOV.U32 R18, RZ, RZ, R16 ;  /* 0x000000ffff127224 */ /* 0x000fe200078e0010 */
[----:B------:R-:W-:-:S03]  /*f2c0*/  ISETP.GT.U32.AND P4, PT, R3, R9, PT ;  /* 0x000000090300720c */ /* 0x000fc60003f84070 */
[----:B-1----:R-:W-:Y:S01]  /*f2d0*/  IMAD.HI.U32 R14, R4, R13, RZ ;  /* 0x0000000d040e7227 */ /* 0x002fe200078e00ff */
[----:B------:R0:W-:Y:S03]  /*f2e0*/  STL [R1+0x148], R15 ;  /* 0x0001480f01007387 */ /* 0x0001e60000100800 */
[----:B------:R-:W-:Y:S01]  /*f2f0*/  @!P2 IMAD.MOV R18, RZ, RZ, -R18 ;  /* 0x000000ffff12a224 */ /* 0x000fe200078e0a12 */
[----:B------:R-:W-:Y:S01]  /*f300*/  ISETP.GT.U32.AND P2, PT, R3, R12, PT ;  /* 0x0000000c0300720c */ /* 0x000fe20003f44070 */
[--C-:B------:R-:W-:Y:S02]  /*f310*/  @!P0 IMAD.IADD R11, R11, 0x1, -R3.reuse ;  /* 0x000000010b0b8824 */ /* 0x100fe400078e0a03 */
[----:B------:R-:W-:Y:S02]  /*f320*/  IMAD.MOV R17, RZ, RZ, -R14 ;  /* 0x000000ffff117224 */ /* 0x000fe400078e0a0e */
[----:B------:R-:W-:Y:S01]  /*f330*/  @!P5 IMAD.IADD R10, R10, 0x1, -R3 ;  /* 0x000000010a0ad824 */ /* 0x000fe200078e0a03 */
[----:B0-----:R-:W-:Y:S01]  /*f340*/  IABS R15, R221 ;  /* 0x000000dd000f7213 */ /* 0x001fe20000000000 */
[----:B------:R-:W-:-:S02]  /*f350*/  IMAD R13, R3, R17, R13 ;  /* 0x00000011030d7224 */ /* 0x000fc400078e020d */
[----:B------:R-:W-:Y:S01]  /*f360*/  IMAD.MOV.U32 R16, RZ, RZ, R11 ;  /* 0x000000ffff107224 */ /* 0x000fe200078e000b */
[C---:B------:R-:W-:Y:S01]  /*f370*/  ISETP.GT.U32.AND P5, PT, R3.reuse, R10, PT ;  /* 0x0000000a0300720c */ /* 0x040fe20003fa4070 */
[----:B------:R-:W-:Y:S01]  /*f380*/  IMAD.MOV.U32 R14, RZ, RZ, R15 ;  /* 0x000000ffff0e7224 */ /* 0x000fe200078e000f */
[----:B------:R-:W-:Y:S01]  /*f390*/  IABS R11, R222 ;  /* 0x000000de000b7213 */ /* 0x000fe20000000000 */
[----:B------:R-:W-:Y:S01]  /*f3a0*/  @!P3 IMAD.MOV R16, RZ, RZ, -R16 ;  /* 0x000000ffff10b224 */ /* 0x000fe200078e0a10 */
[----:B------:R-:W-:Y:S01]  /*f3b0*/  ISETP.GT.U32.AND P3, PT, R3, R13, PT ;  /* 0x0000000d0300720c */ /* 0x000fe20003f64070 */
[----:B------:R-:W-:Y:S01]  /*f3c0*/  IMAD.HI.U32 R15, R4, R14, RZ ;  /* 0x0000000e040f7227 */ /* 0x000fe200078e00ff */
[----:B------:R-:W-:Y:S01]  /*f3d0*/  ISETP.GE.AND P6, PT, R217, RZ, PT ;  /* 0x000000ffd900720c */ /* 0x000fe20003fc6270 */
[----:B------:R-:W-:Y:S01]  /*f3e0*/  STL [R1+0x144], R18 ;  /* 0x0001441201007387 */ /* 0x000fe20000100800 */
[----:B------:R-:W-:Y:S01]  /*f3f0*/  ISETP.GE.AND P0, PT, R218, RZ, PT ;  /* 0x000000ffda00720c */ /* 0x000fe20003f06270 */
[----:B------:R-:W-:Y:S01]  /*f400*/  @!P4 IMAD.IADD R9, R9, 0x1, -R3 ;  /* 0x000000010909c824 */ /* 0x000fe200078e0a03 */
[----:B------:R-:W-:Y:S01]  /*f410*/  ISETP.GE.AND P4, PT, R219, RZ, PT ;  /* 0x000000ffdb00720c */ /* 0x000fe20003f86270 */
[----:B------:R-:W-:Y:S01]  /*f420*/  IMAD.MOV R15, RZ, RZ, -R15 ;  /* 0x000000ffff0f7224 */ /* 0x000fe200078e0a0f */
[----:B------:R0:W-:Y:S01]  /*f430*/  STL [R1+0x13c], R16 ;  /* 0x00013c1001007387 */ /* 0x0001e20000100800 */
[----:B------:R-:W-:-:S02]  /*f440*/  @!P2 IMAD.IADD R12, R12, 0x1, -R3 ;  /* 0x000000010c0ca824 */ /* 0x000fc400078e0a03 */
[----:B------:R-:W-:Y:S02]  /*f450*/  IMAD R14, R3, R15, R14 ;  /* 0x0000000f030e7224 */ /* 0x000fe400078e020e */
[----:B------:R-:W-:Y:S02]  /*f460*/  IMAD.MOV.U32 R17, RZ, RZ, R12 ;  /* 0x000000ffff117224 */ /* 0x000fe400078e000c */
[----:B0-----:R-:W-:-:S04]  /*f470*/  IMAD.HI.U32 R16, R4, R11, RZ ;  /* 0x0000000b04107227 */ /* 0x001fc800078e00ff */
[--C-:B------:R-:W-:Y:S02]  /*f480*/  @!P5 IMAD.IADD R10, R10, 0x1, -R3.reuse ;  /* 0x000000010a0ad824 */ /* 0x100fe400078e0a03 */
[----:B------:R-:W-:Y:S01]  /*f490*/  IMAD.MOV R12, RZ, RZ, -R16 ;  /* 0x000000ffff0c7224 */ /* 0x000fe200078e0a10 */
[----:B------:R-:W-:Y:S01]  /*f4a0*/  ISETP.GT.U32.AND P5, PT, R3, R14, PT ;  /* 0x0000000e0300720c */ /* 0x000fe20003fa4070 */
[----:B------:R-:W-:Y:S02]  /*f4b0*/  @!P3 IMAD.IADD R13, R13, 0x1, -R3 ;  /* 0x000000010d0db824 */ /* 0x000fe400078e0a03 */
[----:B------:R-:W-:Y:S02]  /*f4c0*/  IMAD R11, R3, R12, R11 ;  /* 0x0000000c030b7224 */ /* 0x000fe400078e020b */
[----:B------:R-:W-:Y:S02]  /*f4d0*/  IMAD.MOV.U32 R16, RZ, RZ, R10 ;  /* 0x000000ffff107224 */ /* 0x000fe400078e000a */
[----:B------:R-:W-:-:S02]  /*f4e0*/  @!P6 IMAD.MOV R9, RZ, RZ, -R9 ;  /* 0x000000ffff09e224 */ /* 0x000fc400078e0a09 */
[----:B------:R-:W-:Y:S01]  /*f4f0*/  @!P0 IMAD.MOV R17, RZ, RZ, -R17 ;  /* 0x000000ffff118224 */ /* 0x000fe200078e0a11 */
[C---:B------:R-:W-:Y:S01]  /*f500*/  ISETP.GT.U32.AND P0, PT, R3.reuse, R13, PT ;  /* 0x0000000d0300720c */ /* 0x040fe20003f04070 */
[----:B------:R-:W-:Y:S01]  /*f510*/  @!P4 IMAD.MOV R16, RZ, RZ, -R16 ;  /* 0x000000ffff10c224 */ /* 0x000fe200078e0a10 */
[----:B------:R-:W-:Y:S01]  /*f520*/  ISETP.GT.U32.AND P4, PT, R3, R11, PT ;  /* 0x0000000b0300720c */ /* 0x000fe20003f84070 */
[----:B------:R0:W-:Y:S01]  /*f530*/  STL [R1+0x138], R9 ;  /* 0x0001380901007387 */ /* 0x0001e20000100800 */
[----:B------:R-:W-:Y:S01]  /*f540*/  ISETP.GE.AND P1, PT, R220, RZ, PT ;  /* 0x000000ffdc00720c */ /* 0x000fe20003f26270 */
[----:B------:R-:W-:Y:S01]  /*f550*/  @!P5 IMAD.IADD R14, R14, 0x1, -R3 ;  /* 0x000000010e0ed824 */ /* 0x000fe200078e0a03 */
[----:B------:R-:W-:Y:S02]  /*f560*/  IABS R15, R223 ;  /* 0x000000df000f7213 */ /* 0x000fe40000000000 */
[----:B0-----:R-:W-:-:S05]  /*f570*/  IABS R9, R224 ;  /* 0x000000e000097213 */ /* 0x001fca0000000000 */
[--C-:B------:R-:W-:Y:S02]  /*f580*/  @!P0 IMAD.IADD R13, R13, 0x1, -R3.reuse ;  /* 0x000000010d0d8824 */ /* 0x100fe400078e0a03 */
[----:B------:R-:W-:Y:S01]  /*f590*/  IMAD.HI.U32 R10, R4, R9, RZ ;  /* 0x00000009040a7227 */ /* 0x000fe200078e00ff */
[----:B------:R-:W-:Y:S01]  /*f5a0*/  ISETP.GT.U32.AND P5, PT, R3, R14, PT ;  /* 0x0000000e0300720c */ /* 0x000fe20003fa4070 */
[----:B------:R0:W-:Y:S02]  /*f5b0*/  STL [R1+0x134], R17 ;  /* 0x0001341101007387 */ /* 0x0001e40000100800 */
[----:B------:R-:W-:Y:S02]  /*f5c0*/  IMAD.MOV R10, RZ, RZ, -R10 ;  /* 0x000000ffff0a7224 */ /* 0x000fe400078e0a0a */
[----:B------:R-:W-:Y:S01]  /*f5d0*/  @!P4 IMAD.IADD R11, R11, 0x1, -R3 ;  /* 0x000000010b0bc824 */ /* 0x000fe200078e0a03 */
[----:B------:R1:W-:Y:S01]  /*f5e0*/  STL [R1+0x130], R16 ;  /* 0x0001301001007387 */ /* 0x0003e20000100800 */
[----:B------:R-:W-:-:S02]  /*f5f0*/  IMAD R9, R3, R10, R9 ;  /* 0x0000000a03097224 */ /* 0x000fc400078e0209 */
[----:B------:R-:W-:Y:S02]  /*f600*/  IMAD.MOV.U32 R19, RZ, RZ, R13 ;  /* 0x000000ffff137224 */ /* 0x000fe400078e000d */
[----:B0-----:R-:W-:Y:S01]  /*f610*/  IMAD.HI.U32 R17, R4, R15, RZ ;  /* 0x0000000f04117227 */ /* 0x001fe200078e00ff */
[C---:B------:R-:W-:Y:S02]  /*f620*/  ISETP.GT.U32.AND P4, PT, R3.reuse, R11, PT ;  /* 0x0000000b0300720c */ /* 0x040fe40003f84070 */
[----:B-1----:R-:W-:Y:S01]  /*f630*/  IABS R16, R225 ;  /* 0x000000e100107213 */ /* 0x002fe20000000000 */
[----:B------:R-:W-:Y:S01]  /*f640*/  IMAD.MOV R17, RZ, RZ, -R17 ;  /* 0x000000ffff117224 */ /* 0x000fe200078e0a11 */
[----:B------:R-:W-:Y:S01]  /*f650*/  IABS R12, R226 ;  /* 0x000000e2000c7213 */ /* 0x000fe20000000000 */
[----:B------:R-:W-:Y:S01]  /*f660*/  @!P1 IMAD.MOV R19, RZ, RZ, -R19 ;  /* 0x000000ffff139224 */ /* 0x000fe200078e0a13 */
[----:B------:R-:W-:Y:S01]  /*f670*/  ISETP.GT.U32.AND P1, PT, R3, R9, PT ;  /* 0x000000090300720c */ /* 0x000fe20003f24070 */
[----:B------:R-:W-:-:S02]  /*f680*/  IMAD.MOV.U32 R10, RZ, RZ, R16 ;  /* 0x000000ffff0a7224 */ /* 0x000fc400078e0010 */
[C---:B------:R-:W-:Y:S01]  /*f690*/  IMAD R15, R3.reuse, R17, R15 ;  /* 0x00000011030f7224 */ /* 0x040fe200078e020f */
[----:B------:R-:W-:Y:S01]  /*f6a0*/  ISETP.GE.AND P2, PT, R222, RZ, PT ;  /* 0x000000ffde00720c */ /* 0x000fe20003f46270 */
[----:B------:R-:W-:Y:S02]  /*f6b0*/  @!P5 IMAD.IADD R14, R14, 0x1, -R3 ;  /* 0x000000010e0ed824 */ /* 0x000fe400078e0a03 */
[----:B------:R-:W-:Y:S01]  /*f6c0*/  IMAD.HI.U32 R16, R4, R10, RZ ;  /* 0x0000000a04107227 */ /* 0x000fe200078e00ff */
[----:B------:R-:W-:-:S03]  /*f6d0*/  ISETP.GT.U32.AND P5, PT, R3, R15, PT ;  /* 0x0000000f0300720c */ /* 0x000fc60003fa4070 */
[----:B------:R-:W-:-:S04]  /*f6e0*/  IMAD.HI.U32 R13, R4, R12, RZ ;  /* 0x0000000c040d7227 */ /* 0x000fc800078e00ff */
[----:B------:R-:W-:Y:S02]  /*f6f0*/  IMAD.MOV.U32 R18, RZ, RZ, R14 ;  /* 0x000000ffff127224 */ /* 0x000fe400078e000e */
[----:B------:R-:W-:Y:S02]  /*f700*/  IMAD.MOV R16, RZ, RZ, -R16 ;  /* 0x000000ffff107224 */ /* 0x000fe400078e0a10 */
[----:B------:R-:W-:Y:S02]  /*f710*/  IMAD.MOV R14, RZ, RZ, -R13 ;  /* 0x000000ffff0e7224 */ /* 0x000fe400078e0a0d */
[----:B------:R-:W-:Y:S02]  /*f720*/  @!P4 IMAD.IADD R11, R11, 0x1, -R3 ;  /* 0x000000010b0bc824 */ /* 0x000fe400078e0a03 */
[C---:B------:R-:W-:Y:S01]  /*f730*/  IMAD R13, R3.reuse, R16, R10 ;  /* 0x00000010030d7224 */ /* 0x040fe200078e020a */
[----:B------:R-:W-:Y:S01]  /*f740*/  IABS R16, R227 ;  /* 0x000000e300107213 */ /* 0x000fe20000000000 */
[----:B------:R-:W-:-:S02]  /*f750*/  IMAD R12, R3, R14, R12 ;  /* 0x0000000e030c7224 */ /* 0x000fc400078e020c */
[----:B------:R-:W-:Y:S02]  /*f760*/  @!P1 IMAD.IADD R9, R9, 0x1, -R3 ;  /* 0x0000000109099824 */ /* 0x000fe400078e0a03 */
[----:B------:R-:W-:Y:S02]  /*f770*/  IMAD.MOV.U32 R17, RZ, RZ, R11 ;  /* 0x000000ffff117224 */ /* 0x000fe400078e000b */
[----:B------:R-:W-:Y:S01]  /*f780*/  IMAD.HI.U32 R11, R4, R16, RZ ;  /* 0x00000010040b7227 */ /* 0x000fe200078e00ff */
[----:B------:R-:W-:-:S03]  /*f790*/  ISETP.GT.U32.AND P1, PT, R3, R9, PT ;  /* 0x000000090300720c */ /* 0x000fc60003f24070 */
[----:B------:R-:W-:Y:S01]  /*f7a0*/  @!P2 IMAD.MOV R17, RZ, RZ, -R17 ;  /* 0x000000ffff11a224 */ /* 0x000fe200078e0a11 */
[----:B------:R-:W-:Y:S01]  /*f7b0*/  ISETP.GT.U32.AND P2, PT, R3, R12, PT ;  /* 0x0000000c0300720c */ /* 0x000fe20003f44070 */
[----:B------:R-:W-:Y:S01]  /*f7c0*/  @!P5 IMAD.IADD R15, R15, 0x1, -R3 ;  /* 0x000000010f0fd824 */ /* 0x000fe200078e0a03 */
[----:B------:R-:W-:Y:S01]  /*f7d0*/  ISETP.GT.U32.AND P4, PT, R3, R13, PT ;  /* 0x0000000d0300720c */ /* 0x000fe20003f84070 */
[----:B------:R-:W-:Y:S01]  /*f7e0*/  IMAD.MOV R11, RZ, RZ, -R11 ;  /* 0x000000ffff0b7224 */ /* 0x000fe200078e0a0b */
[----:B------:R-:W-:Y:S02]  /*f7f0*/  ISETP.GE.AND P6, PT, R221, RZ, PT ;  /* 0x000000ffdd00720c */ /* 0x000fe40003fc6270 */
[C---:B------:R-:W-:Y:S01]  /*f800*/  ISETP.GT.U32.AND P5, PT, R3.reuse, R15, PT ;  /* 0x0000000f0300720c */ /* 0x040fe20003fa4070 */
[----:B------:R-:W-:Y:S02]  /*f810*/  IMAD R11, R3, R11, R16 ;  /* 0x0000000b030b7224 */ /* 0x000fe400078e0210 */
[----:B------:R-:W-:Y:S01]  /*f820*/  @!P1 IMAD.IADD R9, R9, 0x1, -R3 ;  /* 0x0000000109099824 */ /* 0x000fe200078e0a03 */
[----:B------:R-:W-:-:S02]  /*f830*/  ISETP.GE.AND P3, PT, R223, RZ, PT ;  /* 0x000000ffdf00720c */ /* 0x000fc40003f66270 */
[----:B------:R-:W-:Y:S01]  /*f840*/  ISETP.GT.U32.AND P1, PT, R3, R11, PT ;  /* 0x0000000b0300720c */ /* 0x000fe20003f24070 */
[--C-:B------:R-:W-:Y:S01]  /*f850*/  @!P2 IMAD.IADD R12, R12, 0x1, -R3.reuse ;  /* 0x000000010c0ca824 */ /* 0x100fe200078e0a03 */
[----:B------:R-:W-:Y:S01]  /*f860*/  ISETP.GE.AND P0, PT, R224, RZ, PT ;  /* 0x000000ffe000720c */ /* 0x000fe20003f06270 */
[--C-:B------:R-:W-:Y:S01]  /*f870*/  @!P4 IMAD.IADD R13, R13, 0x1, -R3.reuse ;  /* 0x000000010d0dc824 */ /* 0x100fe200078e0a03 */
[----:B------:R-:W-:Y:S01]  /*f880*/  IABS R14, R228 ;  /* 0x000000e4000e7213 */ /* 0x000fe20000000000 */
[----:B------:R-:W-:Y:S01]  /*f890*/  @!P6 IMAD.MOV R18, RZ, RZ, -R18 ;  /* 0x000000ffff12e224 */ /* 0x000fe200078e0a12 */
[----:B------:R-:W-:Y:S01]  /*f8a0*/  ISETP.GT.U32.AND P2, PT, R3, R12, PT ;  /* 0x0000000c0300720c */ /* 0x000fe20003f44070 */
[----:B------:R-:W-:Y:S01]  /*f8b0*/  @!P5 IMAD.IADD R15, R15, 0x1, -R3 ;  /* 0x000000010f0fd824 */ /* 0x000fe200078e0a03 */
[----:B------:R-:W-:Y:S01]  /*f8c0*/  STL [R1+0x12c], R19 ;  /* 0x00012c1301007387 */ /* 0x000fe20000100800 */
[----:B------:R-:W-:Y:S01]  /*f8d0*/  IABS R10, R229 ;  /* 0x000000e5000a7213 */ /* 0x000fe20000000000 */
[----:B------:R-:W-:Y:S01]  /*f8e0*/  IMAD.HI.U32 R16, R4, R14, RZ ;  /* 0x0000000e04107227 */ /* 0x000fe200078e00ff */
[----:B------:R-:W-:Y:S01]  /*f8f0*/  ISETP.GT.U32.AND P4, PT, R3, R13, PT ;  /* 0x0000000d0300720c */ /* 0x000fe20003f84070 */
[----:B------:R0:W-:Y:S01]  /*f900*/  STL [R1+0x128], R18 ;  /* 0x0001281201007387 */ /* 0x0001e20000100800 */
[----:B------:R-:W-:Y:S01]  /*f910*/  ISETP.GE.AND P5, PT, R226, RZ, PT ;  /* 0x000000ffe200720c */ /* 0x000fe20003fa6270 */
[----:B------:R-:W-:-:S02]  /*f920*/  IMAD.MOV R16, RZ, RZ, -R16 ;  /* 0x000000ffff107224 */ /* 0x000fc400078e0a10 */
[----:B------:R1:W-:Y:S01]  /*f930*/  STL [R1+0x124], R17 ;  /* 0x0001241101007387 */ /* 0x0003e20000100800 */
[----:B------:R-:W-:Y:S02]  /*f940*/  @!P1 IMAD.IADD R11, R11, 0x1, -R3 ;  /* 0x000000010b0b9824 */ /* 0x000fe400078e0a03 */
[----:B0-----:R-:W-:Y:S02]  /*f950*/  IMAD.MOV.U32 R18, RZ, RZ, R15 ;  /* 0x000000ffff127224 */ /* 0x001fe400078e000f */
[----:B------:R-:W-:-:S04]  /*f960*/  IMAD.HI.U32 R15, R4, R10, RZ ;  /* 0x0000000a040f7227 */ /* 0x000fc800078e00ff */
[----:B-1----:R-:W-:Y:S02]  /*f970*/  IMAD.MOV.U32 R17, RZ, RZ, R9 ;  /* 0x000000ffff117224 */ /* 0x002fe400078e0009 */
[----:B------:R-:W-:Y:S01]  /*f980*/  @!P3 IMAD.MOV R18, RZ, RZ, -R18 ;  /* 0x000000ffff12b224 */ /* 0x000fe200078e0a12 */
[----:B------:R-:W-:Y:S01]  /*f990*/  ISETP.GE.AND P6, PT, R225, RZ, PT ;  /* 0x000000ffe100720c */ /* 0x000fe20003fc6270 */
[----:B------:R-:W-:Y:S02]  /*f9a0*/  @!P0 IMAD.MOV R17, RZ, RZ, -R17 ;  /* 0x000000ffff118224 */ /* 0x000fe400078e0a11 */
[C---:B------:R-:W-:Y:S01]  /*f9b0*/  IMAD R9, R3.reuse, R16, R14 ;  /* 0x0000001003097224 */ /* 0x040fe200078e020e */
[----:B------:R-:W-:Y:S01]  /*f9c0*/  ISETP.GT.U32.AND P1, PT, R3, R11, PT ;  /* 0x0000000b0300720c */ /* 0x000fe20003f24070 */
[----:B------:R-:W-:Y:S02]  /*f9d0*/  IMAD.MOV R15, RZ, RZ, -R15 ;  /* 0x000000ffff0f7224 */ /* 0x000fe400078e0a0f */
[--C-:B------:R-:W-:Y:S01]  /*f9e0*/  @!P2 IMAD.IADD R12, R12, 0x1, -R3.reuse ;  /* 0x000000010c0ca824 */ /* 0x100fe200078e0a03 */
[----:B------:R0:W-:Y:S01]  /*f9f0*/  STL [R1+0x120], R18 ;  /* 0x0001201201007387 */ /* 0x0001e20000100800 */
[----:B------:R-:W-:Y:S01]  /*fa00*/  @!P4 IMAD.IADD R13, R13, 0x1, -R3 ;  /* 0x000000010d0dc824 */ /* 0x000fe200078e0a03 */
[C---:B------:R-:W-:Y:S01]  /*fa10*/  ISETP.GT.U32.AND P2, PT, R3.reuse, R9, PT ;  /* 0x000000090300720c */ /* 0x040fe20003f44070 */
[----:B------:R-:W-:Y:S01]  /*fa20*/  IMAD R10, R3, R15, R10 ;  /* 0x0000000f030a7224 */ /* 0x000fe200078e020a */
[----:B------:R1:W-:Y:S01]  /*fa30*/  STL [R1+0x118], R17 ;  /* 0x0001181101007387 */ /* 0x0003e20000100800 */
[----:B------:R-:W-:-:S02]  /*fa40*/  IABS R14, R230 ;  /* 0x000000e6000e7213 */ /* 0x000fc40000000000 */
[----:B------:R-:W-:Y:S01]  /*fa50*/  ISETP.GE.AND P3, PT, R227, RZ, PT ;  /* 0x000000ffe300720c */ /* 0x000fe20003f66270 */
[----:B0-----:R-:W-:Y:S02]  /*fa60*/  IMAD.MOV.U32 R18, RZ, RZ, R13 ;  /* 0x000000ffff127224 */ /* 0x001fe400078e000d */
[----:B-1----:R-:W-:Y:S02]  /*fa70*/  IMAD.MOV.U32 R17, RZ, RZ, R12 ;  /* 0x000000ffff117224 */ /* 0x002fe400078e000c */
[----:B------:R-:W-:-:S04]  /*fa80*/  IMAD.HI.U32 R12, R4, R14, RZ ;  /* 0x0000000e040c7227 */ /* 0x000fc800078e00ff */
[----:B------:R-:W-:Y:S01]  /*fa90*/  @!P5 IMAD.MOV R17, RZ, RZ, -R17 ;  /* 0x000000ffff11d224 */ /* 0x000fe200078e0a11 */
[----:B------:R-:W-:Y:S01]  /*faa0*/  ISETP.GT.U32.AND P5, PT, R3, R10, PT ;  /* 0x0000000a0300720c */ /* 0x000fe20003fa4070 */
[----:B------:R-:W-:Y:S02]  /*fab0*/  @!P6 IMAD.MOV R18, RZ, RZ, -R18 ;  /* 0x000000ffff12e224 */ /* 0x000fe400078e0a12 */
[----:B------:R-:W-:Y:S02]  /*fac0*/  IMAD.MOV R12, RZ, RZ, -R12 ;  /* 0x000000ffff0c7224 */ /* 0x000fe400078e0a0c */
[--C-:B------:R-:W-:Y:S01]  /*fad0*/  @!P1 IMAD.IADD R11, R11, 0x1, -R3.reuse ;  /* 0x000000010b0b9824 */ /* 0x100fe200078e0a03 */
[----:B------:R0:W-:Y:S01]  /*fae0*/  STL [R1+0x10c], R18 ;  /* 0x00010c1201007387 */ /* 0x0001e20000100800 */
[----:B------:R-:W-:Y:S01]  /*faf0*/  @!P2 IMAD.IADD R9, R9, 0x1, -R3 ;  /* 0x000000010909a824 */ /* 0x000fe200078e0a03 */
[----:B------:R-:W-:Y:S01]  /*fb00*/  IABS R13, R231 ;  /* 0x000000e7000d7213 */ /* 0x000fe20000000000 */
[C---:B------:R-:W-:Y:S01]  /*fb10*/  IMAD R14, R3.reuse, R12, R14 ;  /* 0x0000000c030e7224 */ /* 0x040fe200078e020e */
[----:B------:R1:W-:Y:S01]  /*fb20*/  STL [R1+0xf4], R17 ;  /* 0x0000f41101007387 */ /* 0x0003e20000100800 */
[----:B------:R-:W-:Y:S01]  /*fb30*/  IABS R15, R232 ;  /* 0x000000e8000f7213 */ /* 0x000fe20000000000 */
[----:B0-----:R-:W-:Y:S01]  /*fb40*/  IMAD.MOV.U32 R18, RZ, RZ, R11 ;  /* 0x000000ffff127224 */ /* 0x001fe200078e000b */
[----:B------:R-:W-:Y:S01]  /*fb50*/  ISETP.GT.U32.AND P2, PT, R3, R9, PT ;  /* 0x000000090300720c */ /* 0x000fe20003f44070 */
[----:B------:R-:W-:-:S02]  /*fb60*/  @!P5 IMAD.IADD R10, R10, 0x1, -R3 ;  /* 0x000000010a0ad824 */ /* 0x000fc400078e0a03 */
[----:B------:R-:W-:Y:S01]  /*fb70*/  @!P3 IMAD.MOV R18, RZ, RZ, -R18 ;  /* 0x000000ffff12b224 */ /* 0x000fe200078e0a12 */
[C---:B------:R-:W-:Y:S01]  /*fb80*/  ISETP.GT.U32.AND P3, PT, R3.reuse, R14, PT ;  /* 0x0000000e0300720c */ /* 0x040fe20003f64070 */
[----:B-1----:R-:W-:Y:S01]  /*fb90*/  IMAD.HI.U32 R17, R4, R13, RZ ;  /* 0x0000000d04117227 */ /* 0x002fe200078e00ff */
[----:B------:R-:W-:-:S03]  /*fba0*/  ISETP.GT.U32.AND P5, PT, R3, R10, PT ;  /* 0x0000000a0300720c */ /* 0x000fc60003fa4070 */
[----:B------:R-:W-:Y:S01]  /*fbb0*/  IMAD.HI.U32 R16, R4, R15, RZ ;  /* 0x0000000f04107227 */ /* 0x000fe200078e00ff */
[----:B------:R-:W-:-:S03]  /*fbc0*/  ISETP.GE.AND P0, PT, R228, RZ, PT ;  /* 0x000000ffe400720c */ /* 0x000fc60003f06270 */
[----:B------:R-:W-:Y:S02]  /*fbd0*/  IMAD.MOV R17, RZ, RZ, -R17 ;  /* 0x000000ffff117224 */ /* 0x000fe400078e0a11 */
[----:B------:R-:W-:Y:S02]  /*fbe0*/  IMAD.MOV R16, RZ, RZ, -R16 ;  /* 0x000000ffff107224 */ /* 0x000fe400078e0a10 */
[----:B------:R-:W-:Y:S02]  /*fbf0*/  IMAD R13, R3, R17, R13 ;  /* 0x00000011030d7224 */ /* 0x000fe400078e020d */
[----:B------:R-:W-:Y:S02]  /*fc00*/  @!P2 IMAD.IADD R9, R9, 0x1, -R3 ;  /* 0x000000010909a824 */ /* 0x000fe400078e0a03 */
[C---:B------:R-:W-:Y:S01]  /*fc10*/  IMAD R11, R3.reuse, R16, R15 ;  /* 0x00000010030b7224 */ /* 0x040fe200078e020f */
[----:B------:R-:W-:Y:S01]  /*fc20*/  ISETP.GT.U32.AND P2, PT, R3, R13, PT ;  /* 0x0000000d0300720c */ /* 0x000fe20003f44070 */
[--C-:B------:R-:W-:Y:S01]  /*fc30*/  @!P3 IMAD.IADD R14, R14, 0x1, -R3.reuse ;  /* 0x000000010e0eb824 */ /* 0x100fe200078e0a03 */
[----:B------:R0:W-:Y:S01]  /*fc40*/  STL [R1+0xe4], R18 ;  /* 0x0000e41201007387 */ /* 0x0001e20000100800 */
[----:B------:R-:W-:Y:S01]  /*fc50*/  ISETP.GE.AND P4, PT, R229, RZ, PT ;  /* 0x000000ffe500720c */ /* 0x000fe20003f86270 */
[----:B------:R-:W-:Y:S01]  /*fc60*/  @!P5 IMAD.IADD R10, R10, 0x1, -R3 ;  /* 0x000000010a0ad824 */ /* 0x000fe200078e0a03 */
[----:B------:R-:W-:-:S02]  /*fc70*/  IABS R12, R233 ;  /* 0x000000e9000c7213 */ /* 0x000fc40000000000 */
[C---:B------:R-:W-:Y:S02]  /*fc80*/  ISETP.GT.U32.AND P5, PT, R3.reuse, R11, PT ;  /* 0x0000000b0300720c */ /* 0x040fe40003fa4070 */
[----:B------:R-:W-:Y:S01]  /*fc90*/  ISETP.GT.U32.AND P3, PT, R3, R14, PT ;  /* 0x0000000e0300720c */ /* 0x000fe20003f64070 */
[----:B0-----:R-:W-:Y:S01]  /*fca0*/  IMAD.MOV.U32 R18, RZ, RZ, R9 ;  /* 0x000000ffff127224 */ /* 0x001fe200078e0009 */
[----:B------:R-:W-:Y:S01]  /*fcb0*/  IABS R15, R234 ;  /* 0x000000ea000f7213 */ /* 0x000fe20000000000 */
[----:B------:R-:W-:-:S04]  /*fcc0*/  IMAD.HI.U32 R16, R4, R12, RZ ;  /* 0x0000000c04107227 */ /* 0x000fc800078e00ff */
[----:B------:R-:W-:Y:S01]  /*fcd0*/  @!P0 IMAD.MOV R18, RZ, RZ, -R18 ;  /* 0x000000ffff128224 */ /* 0x000fe200078e0a12 */
[----:B------:R-:W-:Y:S01]  /*fce0*/  IABS R17, R235 ;  /* 0x000000eb00117213 */ /* 0x000fe20000000000 */
[----:B------:R-:W-:Y:S01]  /*fcf0*/  @!P2 IMAD.IADD R13, R13, 0x1, -R3 ;  /* 0x000000010d0da824 */ /* 0x000fe200078e0a03 */
[----:B------:R-:W-:Y:S02]  /*fd00*/  ISETP.GE.AND P6, PT, R230, RZ, PT ;  /* 0x000000ffe600720c */ /* 0x000fe40003fc6270 */
[----:B------:R0:W-:Y:S01]  /*fd10*/  STL [R1+0xd0], R18 ;  /* 0x0000d01201007387 */ /* 0x0001e20000100800 */
[----:B------:R-:W-:Y:S02]  /*fd20*/  IMAD.MOV.U32 R9, RZ, RZ, R17 ;  /* 0x000000ffff097224 */ /* 0x000fe400078e0011 */
[----:B------:R-:W-:Y:S02]  /*fd30*/  @!P4 IMAD.MOV R10, RZ, RZ, -R10 ;  /* 0x000000ffff0ac224 */ /* 0x000fe400078e0a0a */
[----:B------:R-:W-:-:S02]  /*fd40*/  @!P5 IMAD.IADD R11, R11, 0x1, -R3 ;  /* 0x000000010b0bd824 */ /* 0x000fc400078e0a03 */
[----:B0-----:R-:W-:Y:S02]  /*fd50*/  IMAD.MOV R18, RZ, RZ, -R16 ;  /* 0x000000ffff127224 */ /* 0x001fe400078e0a10 */
[----:B------:R-:W-:Y:S01]  /*fd60*/  IMAD.HI.U32 R16, R4, R15, RZ ;  /* 0x0000000f04107227 */ /* 0x000fe200078e00ff */
[----:B------:R-:W-:-:S03]  /*fd70*/  ISETP.GT.U32.AND P5, PT, R3, R13, PT ;  /* 0x0000000d0300720c */ /* 0x000fc60003fa4070 */
[C---:B------:R-:W-:Y:S02]  /*fd80*/  IMAD R12, R3.reuse, R18, R12 ;  /* 0x00000012030c7224 */ /* 0x040fe400078e020c */
[----:B------:R-:W-:Y:S02]  /*fd90*/  IMAD.MOV R16, RZ, RZ, -R16 ;  /* 0x000000ffff107224 */ /* 0x000fe400078e0a10 */
[----:B------:R-:W-:Y:S01]  /*fda0*/  @!P3 IMAD.IADD R14, R14, 0x1, -R3 ;  /* 0x000000010e0eb824 */ /* 0x000fe200078e0a03 */
[----:B------:R0:W-:Y:S01]  /*fdb0*/  STL [R1+0xc4], R10 ;  /* 0x0000c40a01007387 */ /* 0x0001e20000100800 */
[----:B------:R-:W-:Y:S01]  /*fdc0*/  IMAD.HI.U32 R17, R4, R9, RZ ;  /* 0x0000000904117227 */ /* 0x000fe200078e00ff */
[----:B------:R-:W-:-:S03]  /*fdd0*/  ISETP.GT.U32.AND P3, PT, R3, R12, PT ;  /* 0x0000000c0300720c */ /* 0x000fc60003f64070 */
[----:B------:R-:W-:Y:S02]  /*fde0*/  IMAD.MOV.U32 R18, RZ, RZ, R14 ;  /* 0x000000ffff127224 */ /* 0x000fe400078e000e */
[----:B------:R-:W-:Y:S02]  /*fdf0*/  IMAD.MOV R17, RZ, RZ, -R17 ;  /* 0x000000ffff117224 */ /* 0x000fe400078e0a11 */
[C---:B0-----:R-:W-:Y:S02]  /*fe00*/  IMAD R10, R3.reuse, R16, R15 ;  /* 0x00000010030a7224 */ /* 0x041fe400078e020f */
[----:B------:R-:W-:Y:S02]  /*fe10*/  @!P6 IMAD.MOV R18, RZ, RZ, -R18 ;  /* 0x000000ffff12e224 */ /* 0x000fe400078e0a12 */
[C---:B------:R-:W-:Y:S01]  /*fe20*/  IMAD R9, R3.reuse, R17, R9 ;  /* 0x0000001103097224 */ /* 0x040fe200078e0209 */
[----:B------:R-:W-:Y:S01]  /*fe30*/  ISETP.GT.U32.AND P6, PT, R3, R10, PT ;  /* 0x0000000a0300720c */ /* 0x000fe20003fc4070 */
[----:B------:R-:W-:-:S03]  /*fe40*/  @!P5 IMAD.IADD R13, R13, 0x1, -R3 ;  /* 0x000000010d0dd824 */ /* 0x000fc600078e0a03 */
[----:B------:R-:W-:Y:S01]  /*fe50*/  ISETP.GT.U32.AND P5, PT, R3, R9, PT ;  /* 0x000000090300720c */ /* 0x000fe20003fa4070 */
[----:B------:R-:W-:Y:S01]  /*fe60*/  @!P3 IMAD.IADD R12, R12, 0x1, -R3 ;  /* 0x000000010c0cb824 */ /* 0x000fe200078e0a03 */
[----:B------:R-:W-:Y:S02]  /*fe70*/  IABS R15, R236 ;  /* 0x000000ec000f7213 */ /* 0x000fe40000000000 */
[----:B------:R-:W-:-:S03]  /*fe80*/  IABS R14, R237 ;  /* 0x000000ed000e7213 */ /* 0x000fc60000000000 */
[----:B------:R-:W-:-:S04]  /*fe90*/  IMAD.HI.U32 R17, R4, R15, RZ ;  /* 0x0000000f04117227 */ /* 0x000fc800078e00ff */
[----:B------:R-:W-:Y:S01]  /*fea0*/  @!P6 IMAD.IADD R10, R10, 0x1, -R3 ;  /* 0x000000010a0ae824 */ /* 0x000fe200078e0a03 */
[----:B------:R-:W-:Y:S01]  /*feb0*/  ISETP.GT.U32.AND P6, PT, R3, R12, PT ;  /* 0x0000000c0300720c */ /* 0x000fe20003fc4070 */
[----:B------:R0:W-:Y:S01]  /*fec0*/  STL [R1+0xc0], R18 ;  /* 0x0000c01201007387 */ /* 0x0001e20000100800 */
[----:B------:R-:W-:Y:S02]  /*fed0*/  IMAD.MOV R17, RZ, RZ, -R17 ;  /* 0x000000ffff117224 */ /* 0x000fe400078e0a11 */
[----:B------:R-:W-:Y:S01]  /*fee0*/  @!P5 IMAD.IADD R9, R9, 0x1, -R3 ;  /* 0x000000010909d824 */ /* 0x000fe200078e0a03 */
[----:B------:R-:W-:Y:S01]  /*fef0*/  ISETP.GT.U32.AND P5, PT, R3, R10, PT ;  /* 0x0000000a0300720c */ /* 0x000fe20003fa4070 */
[----:B------:R-:W-:Y:S01]  /*ff00*/  IMAD.HI.U32 R16, R4, R14, RZ ;  /* 0x0000000e04107227 */ /* 0x000fe200078e00ff */
[----:B0-----:R-:W-:-:S03]  /*ff10*/  IABS R18, R238 ;  /* 0x000000ee00127213 */ /* 0x001fc60000000000 */
[C---:B------:R-:W-:Y:S02]  /*ff20*/  IMAD R15, R3.reuse, R17, R15 ;  /* 0x00000011030f7224 */ /* 0x040fe400078e020f */
[----:B------:R-:W-:Y:S02]  /*ff30*/  IMAD.MOV R16, RZ, RZ, -R16 ;  /* 0x000000ffff107224 */ /* 0x000fe400078e0a10 */
[----:B------:R-:W-:Y:S02]  /*ff40*/  IMAD.MOV.U32 R20, RZ, RZ, R13 ;  /* 0x000000ffff147224 */ /* 0x000fe400078e000d */
[----:B------:R-:W-:Y:S02]  /*ff50*/  IMAD.MOV.U32 R13, RZ, RZ, R18 ;  /* 0x000000ffff0d7224 */ /* 0x000fe400078e0012 */
[----:B------:R-:W-:Y:S01]  /*ff60*/  @!P6 IMAD.IADD R12, R12, 0x1, -R3 ;  /* 0x000000010c0ce824 */ /* 0x000fe200078e0a03 */
[C---:B------:R-:W-:Y:S01]  /*ff70*/  ISETP.GT.U32.AND P6, PT, R3.reuse, R15, PT ;  /* 0x0000000f0300720c */ /* 0x040fe20003fc4070 */
[----:B------:R-:W-:-:S02]  /*ff80*/  IMAD R14, R3, R16, R14 ;  /* 0x00000010030e7224 */ /* 0x000fc400078e020e */
[----:B------:R-:W-:Y:S01]  /*ff90*/  IMAD.HI.U32 R16, R4, R13, RZ ;  /* 0x0000000d04107227 */ /* 0x000fe200078e00ff */
[----:B------:R-:W-:Y:S02]  /*ffa0*/  ISETP.GE.AND P1, PT, R231, RZ, PT ;  /* 0x000000ffe700720c */ /* 0x000fe40003f26270 */
[C---:B------:R-:W-:Y:S01]  /*ffb0*/  ISETP.GT.U32.AND P4, PT, R3.reuse, R11, PT ;  /* 0x0000000b0300720c */ /* 0x040fe20003f84070 */
[----:B------:R-:W-:Y:S02]  /*ffc0*/  IMAD.MOV R16, RZ, RZ, -R16 ;  /* 0x000000ffff107224 */ /* 0x000fe400078e0a10 */
[----:B------:R-:W-:Y:S01]  /*ffd0*/  @!P5 IMAD.IADD R10, R10, 0x1, -R3 ;  /* 0x000000010a0ad824 */ /* 0x000fe200078e0a03 */
[C---:B------:R-:W-:Y:S01]  /*ffe0*/  ISETP.GT.U32.AND P5, PT, R3.reuse, R14, PT ;  /* 0x0000000e0300720c */ /* 0x040fe20003fa4070 */
[----:B------:R-:W-:Y:S01]  /*fff0*/  IMAD R13, R3, R16, R13 ;  /* 0x00000010030d7224 */ /* 0x000fe200078e020d */
[----:B------:R-:W-:Y:S01]  /*10000*/  ISETP.GE.AND P0, PT, R232, RZ, PT ;  /* 0x000000ffe800720c */ /* 0x000fe20003f06270 */
[----:B------:R-:W-:Y:S01]  /*10010*/  @!P6 IMAD.IADD R15, R15, 0x1, -R3 ;  /* 0x000000010f0fe824 */ /* 0x000fe200078e0a03 */
[----:B------:R-:W-:-:S02]  /*10020*/  ISETP.GE.AND P2, PT, R233, RZ, PT ;  /* 0x000000ffe900720c */ /* 0x000fc40003f46270 */
[----:B------:R-:W-:Y:S01]  /*10030*/  ISETP.GT.U32.AND P6, PT, R3, R13, PT ;  /* 0x0000000d0300720c */ /* 0x000fe20003fc4070 */
[----:B------:R-:W-:Y:S02]  /*10040*/  @!P1 IMAD.MOV R20, RZ, RZ, -R20 ;  /* 0x000000ffff149224 */ /* 0x000fe400078e0a14 */
[----:B------:R-:W-:-:S04]  /*10050*/  @!P4 IMAD.IADD R11, R11, 0x1, -R3 ;  /* 0x000000010b0bc824 */ /* 0x000fc800078e0a03 */
[----:B------:R-:W-:Y:S01]  /*10060*/  @!P5 IMAD.IADD R14, R14, 0x1, -R3 ;  /* 0x000000010e0ed824 */ /* 0x000fe200078e0a03 */
[----:B------:R-:W-:Y:S01]  /*10070*/  ISETP.GT.U32.AND P5, PT, R3, R15, PT ;  /* 0x0000000f0300720c */ /* 0x000fe20003fa4070 */
[----:B------:R-:W-:Y:S01]  /*10080*/  IMAD.MOV.U32 R19, RZ, RZ, R11 ;  /* 0x000000ffff137224 */ /* 0x000fe200078e000b */
[----:B------:R0:W-:Y:S01]  /*10090*/  STL [R1+0xbc], R20 ;  /* 0x0000bc1401007387 */ /* 0x0001e20000100800 */
[----:B------:R-:W-:Y:S02]  /*100a0*/  IABS R11, R240 ;  /* 0x000000f0000b7213 */ /* 0x000fe40000000000 */
[----:B------:R-:W-:Y:S01]  /*100b0*/  @!P0 IMAD.MOV R19, RZ, RZ, -R19 ;  /* 0x000000ffff138224 */ /* 0x000fe200078e0a13 */
[----:B------:R-:W-:Y:S01]  /*100c0*/  ISETP.GE.AND P0, PT, R236, RZ, PT ;  /* 0x000000ffec00720c */ /* 0x000fe20003f06270 */
[----:B------:R-:W-:Y:S02]  /*100d0*/  @!P6 IMAD.IADD R13, R13, 0x1, -R3 ;  /* 0x000000010d0de824 */ /* 0x000fe400078e0a03 */
[----:B0-----:R-:W-:Y:S01]  /*100e0*/  IMAD.MOV.U32 R20, RZ, RZ, R12 ;  /* 0x000000ffff147224 */ /* 0x001fe200078e000c */
[----:B------:R-:W-:Y:S01]  /*100f0*/  IABS R16, R241 ;  /* 0x000000f100107213 */ /* 0x000fe20000000000 */
[----:B------:R-:W-:-:S04]  /*10100*/  IMAD.HI.U32 R18, R4, R11, RZ ;  /* 0x0000000b04127227 */ /* 0x000fc800078e00ff */
[----:B------:R-:W-:Y:S01]  /*10110*/  @!P2 IMAD.MOV R20, RZ, RZ, -R20 ;  /* 0x000000ffff14a224 */ /* 0x000fe200078e0a14 */
[----:B------:R-:W-:Y:S01]  /*10120*/  STL [R1+0xb8], R19 ;  /* 0x0000b81301007387 */ /* 0x000fe20000100800 */
[----:B------:R-:W-:Y:S01]  /*10130*/  IMAD.MOV R18, RZ, RZ, -R18 ;  /* 0x000000ffff127224 */ /* 0x000fe200078e0a12 */
[----:B------:R-:W-:Y:S02]  /*10140*/  ISETP.GT.U32.AND P6, PT, R3, R13, PT ;  /* 0x0000000d0300720c */ /* 0x000fe40003fc4070 */
[----:B------:R0:W-:Y:S01]  /*10150*/  STL [R1+0xb4], R20 ;  /* 0x0000b41401007387 */ /* 0x0001e20000100800 */
[----:B------:R-:W-:Y:S02]  /*10160*/  @!P5 IMAD.IADD R15, R15, 0x1, -R3 ;  /* 0x000000010f0fd824 */ /* 0x000fe400078e0a03 */
[----:B------:R-:W-:Y:S01]  /*10170*/  IMAD R11, R3, R18, R11 ;  /* 0x00000012030b7224 */ /* 0x000fe200078e020b */
[----:B------:R-:W-:Y:S01]  /*10180*/  ISETP.GE.AND P4, PT, R234, RZ, PT ;  /* 0x000000ffea00720c */ /* 0x000fe20003f86270 */
[----:B------:R-:W-:-:S02]  /*10190*/  IMAD.MOV.U32 R18, RZ, RZ, R15 ;  /* 0x000000ffff127224 */ /* 0x000fc400078e000f */
[----:B0-----:R-:W-:Y:S02]  /*101a0*/  IMAD.MOV.U32 R20, RZ, RZ, R10 ;  /* 0x000000ffff147224 */ /* 0x001fe400078e000a */
[----:B------:R-:W-:Y:S01]  /*101b0*/  IMAD.HI.U32 R10, R4, R16, RZ ;  /* 0x00000010040a7227 */ /* 0x000fe200078e00ff */
[----:B------:R-:W-:-:S03]  /*101c0*/  ISETP.GT.U32.AND P1, PT, R3, R9, PT ;  /* 0x000000090300720c */ /* 0x000fc60003f24070 */
[----:B------:R-:W-:Y:S01]  /*101d0*/  IMAD.MOV R10, RZ, RZ, -R10 ;  /* 0x000000ffff0a7224 */ /* 0x000fe200078e0a0a */
[----:B------:R-:W-:Y:S01]  /*101e0*/  ISETP.GE.AND P3, PT, R235, RZ, PT ;  /* 0x000000ffeb00720c */ /* 0x000fe20003f66270 */
[----:B------:R-:W-:Y:S01]  /*101f0*/  @!P0 IMAD.MOV R18, RZ, RZ, -R18 ;  /* 0x000000ffff128224 */ /* 0x000fe200078e0a12 */
[----:B------:R-:W-:Y:S01]  /*10200*/  IABS R17, R239 ;  /* 0x000000ef00117213 */ /* 0x000fe20000000000 */
[C---:B------:R-:W-:Y:S01]  /*10210*/  IMAD R10, R3.reuse, R10, R16 ;  /* 0x0000000a030a7224 */ /* 0x040fe200078e0210 */
[----:B------:R-:W-:Y:S01]  /*10220*/  ISETP.GT.U32.AND P0, PT, R3, R11, PT ;  /* 0x0000000b0300720c */ /* 0x000fe20003f04070 */
[----:B------:R-:W-:Y:S02]  /*10230*/  @!P6 IMAD.IADD R13, R13, 0x1, -R3 ;  /* 0x000000010d0de824 */ /* 0x000fe400078e0a03 */
[----:B------:R-:W-:Y:S01]  /*10240*/  IMAD.HI.U32 R19, R4, R17, RZ ;  /* 0x0000001104137227 */ /* 0x000fe200078e00ff */
[----:B------:R-:W-:-:S03]  /*10250*/  ISETP.GT.U32.AND P6, PT, R3, R10, PT ;  /* 0x0000000a0300720c */ /* 0x000fc60003fc4070 */
[----:B------:R-:W-:Y:S02]  /*10260*/  @!P1 IMAD.IADD R9, R9, 0x1, -R3 ;  /* 0x0000000109099824 */ /* 0x000fe400078e0a03 */
[----:B------:R-:W-:Y:S02]  /*10270*/  IMAD.MOV R19, RZ, RZ, -R19 ;  /* 0x000000ffff137224 */ /* 0x000fe400078e0a13 */
[----:B------:R-:W-:Y:S01]  /*10280*/  @!P4 IMAD.MOV R20, RZ, RZ, -R20 ;  /* 0x000000ffff14c224 */ /* 0x000fe200078e0a14 */
[C---:B------:R-:W-:Y:S01]  /*10290*/  ISETP.GT.U32.AND P4, PT, R3.reuse, R14, PT ;  /* 0x0000000e0300720c */ /* 0x040fe20003f84070 */
[----:B------:R-:W-:Y:S01]  /*102a0*/  IMAD R12, R3, R19, R17 ;  /* 0x00000013030c7224 */ /* 0x000fe200078e0211 */
[----:B------:R-:W-:Y:S01]  /*102b0*/  IABS R17, R242 ;  /* 0x000000f200117213 */ /* 0x000fe20000000000 */
[----:B------:R-:W-:Y:S01]  /*102c0*/  @!P3 IMAD.MOV R9, RZ, RZ, -R9 ;  /* 0x000000ffff09b224 */ /* 0x000fe200078e0a09 */
[----:B------:R-:W-:Y:S01]  /*102d0*/  IABS R16, R243 ;  /* 0x000000f300107213 */ /* 0x000fe20000000000 */
[--C-:B------:R-:W-:Y:S01]  /*102e0*/  @!P0 IMAD.IADD R11, R11, 0x1, -R3.reuse ;  /* 0x000000010b0b8824 */ /* 0x100fe200078e0a03 */
[----:B------:R-:W-:Y:S01]  /*102f0*/  STL [R1+0xb0], R20 ;  /* 0x0000b01401007387 */ /* 0x000fe20000100800 */
[--C-:B------:R-:W-:Y:S01]  /*10300*/  @!P6 IMAD.IADD R10, R10, 0x1, -R3.reuse ;  /* 0x000000010a0ae824 */ /* 0x100fe200078e0a03 */
[----:B------:R-:W-:Y:S01]  /*10310*/  ISETP.GE.AND P1, PT, R237, RZ, PT ;  /* 0x000000ffed00720c */ /* 0x000fe20003f26270 */
[----:B------:R-:W-:Y:S01]  /*10320*/  IMAD.HI.U32 R19, R4, R16, RZ ;  /* 0x0000001004137227 */ /* 0x000fe200078e00ff */
[C---:B------:R-:W-:Y:S01]  /*10330*/  ISETP.GT.U32.AND P5, PT, R3.reuse, R12, PT ;  /* 0x0000000c0300720c */ /* 0x040fe20003fa4070 */
[----:B------:R0:W-:Y:S01]  /*10340*/  STL [R1+0xac], R9 ;  /* 0x0000ac0901007387 */ /* 0x0001e20000100800 */
[----:B------:R-:W-:Y:S01]  /*10350*/  ISETP.GT.U32.AND P6, PT, R3, R11, PT ;  /* 0x0000000b0300720c */ /* 0x000fe20003fc4070 */
[----:B------:R-:W-:-:S02]  /*10360*/  @!P4 IMAD.IADD R14, R14, 0x1, -R3 ;  /* 0x000000010e0ec824 */ /* 0x000fc400078e0a03 */
[----:B------:R-:W-:Y:S02]  /*10370*/  IMAD.MOV R19, RZ, RZ, -R19 ;  /* 0x000000ffff137224 */ /* 0x000fe400078e0a13 */
[----:B0-----:R-:W-:-:S04]  /*10380*/  IMAD.HI.U32 R9, R4, R17, RZ ;  /* 0x0000001104097227 */ /* 0x001fc800078e00ff */
[----:B------:R-:W-:Y:S01]  /*10390*/  IMAD.MOV R9, RZ, RZ, -R9 ;  /* 0x000000ffff097224 */ /* 0x000fe200078e0a09 */
[----:B------:R-:W-:Y:S01]  /*103a0*/  ISETP.GE.AND P2, PT, R238, RZ, PT ;  /* 0x000000ffee00720c */ /* 0x000fe20003f46270 */
[----:B------:R0:W-:Y:S01]  /*103b0*/  STL [R1+0xa8], R18 ;  /* 0x0000a81201007387 */ /* 0x0001e20000100800 */
[----:B------:R-:W-:Y:S02]  /*103c0*/  IMAD.MOV.U32 R20, RZ, RZ, R14 ;  /* 0x000000ffff147224 */ /* 0x000fe400078e000e */
[C---:B------:R-:W-:Y:S01]  /*103d0*/  IMAD R9, R3.reuse, R9, R17 ;  /* 0x0000000903097224 */ /* 0x040fe200078e0211 */
[----:B------:R-:W-:Y:S01]  /*103e0*/  IABS R17, R244 ;  /* 0x000000f400117213 */ /* 0x000fe20000000000 */
[C---:B------:R-:W-:Y:S02]  /*103f0*/  IMAD R16, R3.reuse, R19, R16 ;  /* 0x0000001303107224 */ /* 0x040fe400078e0210 */
[--C-:B------:R-:W-:Y:S01]  /*10400*/  @!P5 IMAD.IADD R12, R12, 0x1, -R3.reuse ;  /* 0x000000010c0cd824 */ /* 0x100fe200078e0a03 */
[----:B0-----:R-:W-:Y:S01]  /*10410*/  IABS R18, R245 ;  /* 0x000000f500127213 */ /* 0x001fe20000000000 */
[----:B------:R-:W-:Y:S01]  /*10420*/  @!P1 IMAD.MOV R20, RZ, RZ, -R20 ;  /* 0x000000ffff149224 */ /* 0x000fe200078e0a14 */
[----:B------:R-:W-:Y:S01]  /*10430*/  ISETP.GT.U32.AND P1, PT, R3, R10, PT ;  /* 0x0000000a0300720c */ /* 0x000fe20003f24070 */
[----:B------:R-:W-:Y:S01]  /*10440*/  @!P6 IMAD.IADD R11, R11, 0x1, -R3 ;  /* 0x000000010b0be824 */ /* 0x000fe200078e0a03 */
[----:B------:R-:W-:Y:S01]  /*10450*/  ISETP.GT.U32.AND P6, PT, R3, R16, PT ;  /* 0x000000100300720c */ /* 0x000fe20003fc4070 */
[----:B------:R-:W-:-:S02]  /*10460*/  IMAD.MOV.U32 R14, RZ, RZ, R18 ;  /* 0x000000ffff0e7224 */ /* 0x000fc400078e0012 */
[C---:B------:R-:W-:Y:S01]  /*10470*/  IMAD.HI.U32 R19, R4.reuse, R17, RZ ;  /* 0x0000001104137227 */ /* 0x040fe200078e00ff */
[----:B------:R-:W-:Y:S02]  /*10480*/  ISETP.GE.AND P5, PT, R241, RZ, PT ;  /* 0x000000fff100720c */ /* 0x000fe40003fa6270 */
[----:B------:R-:W-:Y:S01]  /*10490*/  ISETP.GT.U32.AND P0, PT, R3, R12, PT ;  /* 0x0000000c0300720c */ /* 0x000fe20003f04070 */
[----:B------:R-:W-:-:S04]  /*104a0*/  IMAD.HI.U32 R18, R4, R14, RZ ;  /* 0x0000000e04127227 */ /* 0x000fc800078e00ff */
[----:B------:R-:W-:Y:S02]  /*104b0*/  IMAD.MOV R19, RZ, RZ, -R19 ;  /* 0x000000ffff137224 */ /* 0x000fe400078e0a13 */
[----:B------:R-:W-:Y:S01]  /*104c0*/  @!P2 IMAD.MOV R13, RZ, RZ, -R13 ;  /* 0x000000ffff0da224 */ /* 0x000fe200078e0a0d */
[C---:B------:R-:W-:Y:S01]  /*104d0*/  ISETP.GT.U32.AND P2, PT, R3.reuse, R9, PT ;  /* 0x000000090300720c */ /* 0x040fe20003f44070 */
[----:B------:R-:W-:Y:S01]  /*104e0*/  IMAD.MOV R18, RZ, RZ, -R18 ;  /* 0x000000ffff127224 */ /* 0x000fe200078e0a12 */
[----:B------:R-:W-:Y:S01]  /*104f0*/  IABS R15, R246 ;  /* 0x000000f6000f7213 */ /* 0x000fe20000000000 */
[----:B------:R-:W-:Y:S01]  /*10500*/  IMAD R17, R3, R19, R17 ;  /* 0x0000001303117224 */ /* 0x000fe200078e0211 */
[----:B------:R-:W-:Y:S01]  /*10510*/  ISETP.GE.AND P3, PT, R239, RZ, PT ;  /* 0x000000ffef00720c */ /* 0x000fe20003f66270 */
[----:B------:R-:W-:Y:S01]  /*10520*/  STL [R1+0xa4], R20 ;  /* 0x0000a41401007387 */ /* 0x000fe20000100800 */
[----:B------:R-:W-:Y:S01]  /*10530*/  ISETP.GE.AND P4, PT, R240, RZ, PT ;  /* 0x000000fff000720c */ /* 0x000fe20003f86270 */
[----:B------:R-:W-:-:S02]  /*10540*/  @!P1 IMAD.IADD R10, R10, 0x1, -R3 ;  /* 0x000000010a0a9824 */ /* 0x000fc400078e0a03 */
[C---:B------:R-:W-:Y:S01]  /*10550*/  IMAD R14, R3.reuse, R18, R14 ;  /* 0x00000012030e7224 */ /* 0x040fe200078e020e */
[----:B------:R0:W-:Y:S01]  /*10560*/  STL [R1+0xa0], R13 ;  /* 0x0000a00d01007387 */ /* 0x0001e20000100800 */
[--C-:B------:R-:W-:Y:S01]  /*10570*/  @!P6 IMAD.IADD R16, R16, 0x1, -R3.reuse ;  /* 0x000000011010e824 */ /* 0x100fe200078e0a03 */
[C---:B------:R-:W-:Y:S01]  /*10580*/  ISETP.GT.U32.AND P6, PT, R3.reuse, R17, PT ;  /* 0x000000110300720c */ /* 0x040fe20003fc4070 */
[----:B------:R-:W-:Y:S02]  /*10590*/  @!P0 IMAD.IADD R12, R12, 0x1, -R3 ;  /* 0x000000010c0c8824 */ /* 0x000fe400078e0a03 */
[----:B------:R-:W-:Y:S01]  /*105a0*/  @!P5 IMAD.MOV R10, RZ, RZ, -R10 ;  /* 0x000000ffff0ad224 */ /* 0x000fe200078e0a0a */
[----:B------:R-:W-:Y:S01]  /*105b0*/  ISETP.GT.U32.AND P5, PT, R3, R14, PT ;  /* 0x0000000e0300720c */ /* 0x000fe20003fa4070 */
[----:B0-----:R-:W-:Y:S02]  /*105c0*/  IMAD.MOV.U32 R13, RZ, RZ, R15 ;  /* 0x000000ffff0d7224 */ /* 0x001fe400078e000f */
[----:B------:R-:W-:-:S02]  /*105d0*/  IMAD.MOV.U32 R21, RZ, RZ, R12 ;  /* 0x000000ffff157224 */ /* 0x000fc400078e000c */
[----:B------:R-:W-:-:S04]  /*105e0*/  IMAD.HI.U32 R15, R4, R13, RZ ;  /* 0x0000000d040f7227 */ /* 0x000fc800078e00ff */
[----:B------:R-:W-:Y:S02]  /*105f0*/  @!P2 IMAD.IADD R9, R9, 0x1, -R3 ;  /* 0x000000010909a824 */ /* 0x000fe400078e0a03 */
[----:B------:R-:W-:Y:S02]  /*10600*/  IMAD.MOV.U32 R20, RZ, RZ, R11 ;  /* 0x000000ffff147224 */ /* 0x000fe400078e000b */
[----:B------:R-:W-:Y:S02]  /*10610*/  IMAD.MOV R15, RZ, RZ, -R15 ;  /* 0x000000ffff0f7224 */ /* 0x000fe400078e0a0f */
[----:B------:R-:W-:Y:S01]  /*10620*/  @!P3 IMAD.MOV R21, RZ, RZ, -R21 ;  /* 0x000000ffff15b224 */ /* 0x000fe200078e0a15 */
[C---:B------:R-:W-:Y:S01]  /*10630*/  ISETP.GT.U32.AND P3, PT, R3.reuse, R9, PT ;  /* 0x000000090300720c */ /* 0x040fe20003f64070 */
[----:B------:R-:W-:Y:S02]  /*10640*/  @!P4 IMAD.MOV R20, RZ, RZ, -R20 ;  /* 0x000000ffff14c224 */ /* 0x000fe400078e0a14 */
[----:B------:R-:W-:Y:S01]  /*10650*/  IMAD R11, R3, R15, R13 ;  /* 0x0000000f030b7224 */ /* 0x000fe200078e020d */
[----:B------:R-:W-:Y:S01]  /*10660*/  IABS R15, R247 ;  /* 0x000000f7000f7213 */ /* 0x000fe20000000000 */
[--C-:B------:R-:W-:Y:S01]  /*10670*/  @!P6 IMAD.IADD R17, R17, 0x1, -R3.reuse ;  /* 0x000000011111e824 */ /* 0x100fe200078e0a03 */
[----:B------:R-:W-:Y:S01]  /*10680*/  IABS R12, R248 ;  /* 0x000000f8000c7213 */ /* 0x000fe20000000000 */
[----:B------:R-:W-:Y:S01]  /*10690*/  STL [R1+0x98], R21 ;  /* 0x0000981501007387 */ /* 0x000fe20000100800 */
[----:B------:R-:W-:Y:S01]  /*106a0*/  @!P5 IMAD.IADD R14, R14, 0x1, -R3 ;  /* 0x000000010e0ed824 */ /* 0x000fe200078e0a03 */
[----:B------:R-:W-:-:S02]  /*106b0*/  ISETP.GT.U32.AND P4, PT, R3, R16, PT ;  /* 0x000000100300720c */ /* 0x000fc40003f84070 */
[----:B------:R-:W-:Y:S01]  /*106c0*/  STL [R1+0x94], R20 ;  /* 0x0000941401007387 */ /* 0x000fe20000100800 */
[C---:B------:R-:W-:Y:S01]  /*106d0*/  ISETP.GT.U32.AND P6, PT, R3.reuse, R17, PT ;  /* 0x000000110300720c */ /* 0x040fe20003fc4070 */
[C---:B------:R-:W-:Y:S02]  /*106e0*/  IMAD.HI.U32 R13, R4.reuse, R12, RZ ;  /* 0x0000000c040d7227 */ /* 0x040fe400078e00ff */
[----:B------:R0:W-:Y:S01]  /*106f0*/  STL [R1+0x90], R10 ;  /* 0x0000900a01007387 */ /* 0x0001e20000100800 */
[----:B------:R-:W-:Y:S01]  /*10700*/  ISETP.GT.U32.AND P5, PT, R3, R14, PT ;  /* 0x0000000e0300720c */ /* 0x000fe20003fa4070 */
[----:B------:R-:W-:Y:S02]  /*10710*/  IMAD.MOV R13, RZ, RZ, -R13 ;  /* 0x000000ffff0d7224 */ /* 0x000fe400078e0a0d */
[----:B0-----:R-:W-:-:S04]  /*10720*/  IMAD.HI.U32 R10, R4, R15, RZ ;  /* 0x0000000f040a7227 */ /* 0x001fc800078e00ff */
[----:B------:R-:W-:Y:S02]  /*10730*/  IMAD.MOV R10, RZ, RZ, -R10 ;  /* 0x000000ffff0a7224 */ /* 0x000fe400078e0a0a */
[----:B------:R-:W-:Y:S01]  /*10740*/  @!P3 IMAD.IADD R9, R9, 0x1, -R3 ;  /* 0x000000010909b824 */ /* 0x000fe200078e0a03 */
[C---:B------:R-:W-:Y:S01]  /*10750*/  ISETP.GT.U32.AND P3, PT, R3.reuse, R11, PT ;  /* 0x0000000b0300720c */ /* 0x040fe20003f64070 */
[C---:B------:R-:W-:Y:S01]  /*10760*/  IMAD R15, R3.reuse, R10, R15 ;  /* 0x0000000a030f7224 */ /* 0x040fe200078e020f */
[----:B------:R-:W-:Y:S01]  /*10770*/  IABS R18, R249 ;  /* 0x000000f900127213 */ /* 0x000fe20000000000 */
[----:B------:R-:W-:Y:S01]  /*10780*/  IMAD R12, R3, R13, R12 ;  /* 0x0000000d030c7224 */ /* 0x000fe200078e020c */
[----:B------:R-:W-:Y:S01]  /*10790*/  IABS R13, R250 ;  /* 0x000000fa000d7213 */ /* 0x000fe20000000000 */
[--C-:B------:R-:W-:Y:S01]  /*107a0*/  @!P6 IMAD.IADD R17, R17, 0x1, -R3.reuse ;  /* 0x000000011111e824 */ /* 0x100fe200078e0a03 */
[----:B------:R-:W-:Y:S01]  /*107b0*/  ISETP.GE.AND P0, PT, R242, RZ, PT ;  /* 0x000000fff200720c */ /* 0x000fe20003f06270 */
[----:B------:R-:W-:Y:S01]  /*107c0*/  @!P4 IMAD.IADD R16, R16, 0x1, -R3 ;  /* 0x000000011010c824 */ /* 0x000fe200078e0a03 */
[----:B------:R-:W-:Y:S01]  /*107d0*/  ISETP.GT.U32.AND P6, PT, R3, R15, PT ;  /* 0x0000000f0300720c */ /* 0x000fe20003fc4070 */
[----:B------:R-:W-:Y:S01]  /*107e0*/  IMAD.MOV.U32 R19, RZ, RZ, R9 ;  /* 0x000000ffff137224 */ /* 0x000fe200078e0009 */
[----:B------:R-:W-:Y:S01]  /*107f0*/  ISETP.GE.AND P4, PT, R245, RZ, PT ;  /* 0x000000fff500720c */ /* 0x000fe20003f86270 */
[----:B------:R-:W-:Y:S01]  /*10800*/  IMAD.HI.U32 R9, R4, R18, RZ ;  /* 0x0000001204097227 */ /* 0x000fe200078e00ff */
[----:B------:R-:W-:-:S03]  /*10810*/  ISETP.GE.AND P1, PT, R243, RZ, PT ;  /* 0x000000fff300720c */ /* 0x000fc60003f26270 */
[----:B------:R-:W-:-:S04]  /*10820*/  IMAD.HI.U32 R20, R4, R13, RZ ;  /* 0x0000000d04147227 */ /* 0x000fc800078e00ff */
[----:B------:R-:W-:Y:S01]  /*10830*/  @!P5 IMAD.IADD R14, R14, 0x1, -R3 ;  /* 0x000000010e0ed824 */ /* 0x000fe200078e0a03 */
[----:B------:R-:W-:Y:S01]  /*10840*/  ISETP.GT.U32.AND P5, PT, R3, R12, PT ;  /* 0x0000000c0300720c */ /* 0x000fe20003fa4070 */
[----:B------:R-:W-:Y:S02]  /*10850*/  IMAD.MOV R9, RZ, RZ, -R9 ;  /* 0x000000ffff097224 */ /* 0x000fe400078e0a09 */
[----:B------:R-:W-:Y:S01]  /*10860*/  IMAD.MOV R20, RZ, RZ, -R20 ;  /* 0x000000ffff147224 */ /* 0x000fe200078e0a14 */
[----:B------:R-:W-:Y:S01]  /*10870*/  ISETP.GE.AND P2, PT, R244, RZ, PT ;  /* 0x000000fff400720c */ /* 0x000fe20003f46270 */
[----:B------:R-:W-:Y:S02]  /*10880*/  @!P3 IMAD.IADD R11, R11, 0x1, -R3 ;  /* 0x000000010b0bb824 */ /* 0x000fe400078e0a03 */
[C---:B------:R-:W-:Y:S02]  /*10890*/  IMAD R9, R3.reuse, R9, R18 ;  /* 0x0000000903097224 */ /* 0x040fe400078e0212 */
[----:B------:R-:W-:-:S02]  /*108a0*/  IMAD R13, R3, R20, R13 ;  /* 0x00000014030d7224 */ /* 0x000fc400078e020d */
[----:B------:R-:W-:Y:S01]  /*108b0*/  @!P0 IMAD.MOV R19, RZ, RZ, -R19 ;  /* 0x000000ffff138224 */ /* 0x000fe200078e0a13 */
[----:B------:R-:W-:Y:S01]  /*108c0*/  ISETP.GT.U32.AND P0, PT, R3, R11, PT ;  /* 0x0000000b0300720c */ /* 0x000fe20003f04070 */
[--C-:B------:R-:W-:Y:S01]  /*108d0*/  @!P6 IMAD.IADD R15, R15, 0x1, -R3.reuse ;  /* 0x000000010f0fe824 */ /* 0x100fe200078e0a03 */
[C---:B------:R-:W-:Y:S01]  /*108e0*/  ISETP.GT.U32.AND P6, PT, R3.reuse, R9, PT ;  /* 0x000000090300720c */ /* 0x040fe20003fc4070 */
[----:B------:R-:W-:Y:S01]  /*108f0*/  IMAD.MOV.U32 R22, RZ, RZ, R16 ;  /* 0x000000ffff167224 */ /* 0x000fe200078e0010 */
[----:B------:R-:W-:Y:S01]  /*10900*/  IABS R10, R7 ;  /* 0x00000007000a7213 */ /* 0x000fe20000000000 */
[----:B------:R-:W-:Y:S01]  /*10910*/  @!P4 IMAD.MOV R14, RZ, RZ, -R14 ;  /* 0x000000ffff0ec224 */ /* 0x000fe200078e0a0e */
[C---:B------:R-:W-:Y:S01]  /*10920*/  ISETP.GT.U32.AND P4, PT, R3.reuse, R13, PT ;  /* 0x0000000d0300720c */ /* 0x040fe20003f84070 */
[----:B------:R-:W-:Y:S02]  /*10930*/  @!P5 IMAD.IADD R12, R12, 0x1, -R3 ;  /* 0x000000010c0cd824 */ /* 0x000fe400078e0a03 */
[----:B------:R-:W-:Y:S01]  /*10940*/  IMAD.MOV.U32 R21, RZ, RZ, R17 ;  /* 0x000000ffff157224 */ /* 0x000fe200078e0011 */
[----:B------:R-:W-:Y:S01]  /*10950*/  ISETP.GE.AND P3, PT, R246, RZ, PT ;  /* 0x000000fff600720c */ /* 0x000fe20003f66270 */
[----:B------:R-:W-:Y:S01]  /*10960*/  @!P1 IMAD.MOV R22, RZ, RZ, -R22 ;  /* 0x000000ffff169224 */ /* 0x000fe200078e0a16 */
[C---:B------:R-:W-:Y:S01]  /*10970*/  ISETP.GT.U32.AND P1, PT, R3.reuse, R15, PT ;  /* 0x0000000f0300720c */ /* 0x040fe20003f24070 */
[----:B------:R-:W-:Y:S01]  /*10980*/  IMAD.HI.U32 R18, R4, R10, RZ ;  /* 0x0000000a04127227 */ /* 0x000fe200078e00ff */
[----:B------:R0:W-:Y:S03]  /*10990*/  STL [R1+0x8c], R19 ;  /* 0x00008c1301007387 */ /* 0x0001e60000100800 */
[----:B------:R-:W-:Y:S01]  /*109a0*/  @!P2 IMAD.MOV R21, RZ, RZ, -R21 ;  /* 0x000000ffff15a224 */ /* 0x000fe200078e0a15 */
[----:B------:R-:W-:Y:S01]  /*109b0*/  ISETP.GT.U32.AND P2, PT, R3, R12, PT ;  /* 0x0000000c0300720c */ /* 0x000fe20003f44070 */
[----:B------:R-:W-:-:S02]  /*109c0*/  IMAD.MOV R18, RZ, RZ, -R18 ;  /* 0x000000ffff127224 */ /* 0x000fc400078e0a12 */
[--C-:B------:R-:W-:Y:S01]  /*109d0*/  @!P0 IMAD.IADD R11, R11, 0x1, -R3.reuse ;  /* 0x000000010b0b8824 */ /* 0x100fe200078e0a03 */
[----:B------:R-:W-:Y:S02]  /*109e0*/  ISETP.GE.AND P0, PT, R247, RZ, PT ;  /* 0x000000fff700720c */ /* 0x000fe40003f06270 */
[----:B0-----:R-:W-:Y:S01]  /*109f0*/  IABS R19, R8 ;  /* 0x0000000800137213 */ /* 0x001fe20000000000 */
[--C-:B------:R-:W-:Y:S02]  /*10a00*/  @!P6 IMAD.IADD R9, R9, 0x1, -R3.reuse ;  /* 0x000000010909e824 */ /* 0x100fe400078e0a03 */
[----:B------:R-:W-:Y:S02]  /*10a10*/  IMAD R10, R3, R18, R10 ;  /* 0x00000012030a7224 */ /* 0x000fe400078e020a */
[----:B------:R-:W-:Y:S01]  /*10a20*/  @!P4 IMAD.IADD R13, R13, 0x1, -R3 ;  /* 0x000000010d0dc824 */ /* 0x000fe200078e0a03 */
[----:B------:R-:W-:Y:S01]  /*10a30*/  ISETP.GE.AND P5, PT, R248, RZ, PT ;  /* 0x000000fff800720c */ /* 0x000fe20003fa6270 */
[----:B------:R-:W-:Y:S01]  /*10a40*/  IMAD.HI.U32 R16, R4, R19, RZ ;  /* 0x0000001304107227 */ /* 0x000fe200078e00ff */
[C---:B------:R-:W-:Y:S01]  /*10a50*/  ISETP.GT.U32.AND P6, PT, R3.reuse, R9, PT ;  /* 0x000000090300720c */ /* 0x040fe20003fc4070 */
[----:B------:R-:W-:Y:S01]  /*10a60*/  STL [R1+0x88], R22 ;  /* 0x0000881601007387 */ /* 0x000fe20000100800 */
[----:B------:R-:W-:Y:S01]  /*10a70*/  ISETP.GT.U32.AND P4, PT, R3, R13, PT ;  /* 0x0000000d0300720c */ /* 0x000fe20003f84070 */
[----:B------:R-:W-:-:S02]  /*10a80*/  @!P3 IMAD.MOV R11, RZ, RZ, -R11 ;  /* 0x000000ffff0bb224 */ /* 0x000fc400078e0a0b */
[--C-:B------:R-:W-:Y:S01]  /*10a90*/  @!P1 IMAD.IADD R15, R15, 0x1, -R3.reuse ;  /* 0x000000010f0f9824 */ /* 0x100fe200078e0a03 */
[----:B------:R-:W-:Y:S01]  /*10aa0*/  ISETP.GT.U32.AND P1, PT, R3, R10, PT ;  /* 0x0000000a0300720c */ /* 0x000fe20003f24070 */
[----:B------:R-:W-:Y:S01]  /*10ab0*/  IMAD.MOV R16, RZ, RZ, -R16 ;  /* 0x000000ffff107224 */ /* 0x000fe200078e0a10 */
[----:B------:R-:W-:Y:S01]  /*10ac0*/  STL [R1+0x84], R21 ;  /* 0x0000841501007387 */ /* 0x000fe20000100800 */
[----:B------:R-:W-:Y:S01]  /*10ad0*/  @!P2 IMAD.IADD R12, R12, 0x1, -R3 ;  /* 0x000000010c0ca824 */ /* 0x000fe200078e0a03 */
[----:B------:R-:W-:Y:S01]  /*10ae0*/  IABS R18, R2 ;  /* 0x0000000200127213 */ /* 0x000fe20000000000 */
[----:B------:R-:W-:Y:S01]  /*10af0*/  IMAD.MOV.U32 R17, RZ, RZ, R15 ;  /* 0x000000ffff117224 */ /* 0x000fe200078e000f */
[----:B------:R0:W-:Y:S01]  /*10b00*/  STL [R1+0x80], R14 ;  /* 0x0000800e01007387 */ /* 0x0001e20000100800 */
[----:B------:R-:W-:-:S03]  /*10b10*/  ISETP.GE.AND P3, PT, R249, RZ, PT ;  /* 0x000000fff900720c */ /* 0x000fc60003f66270 */
[----:B------:R1:W-:Y:S01]  /*10b20*/  STL [R1+0x7c], R11 ;  /* 0x00007c0b01007387 */ /* 0x0003e20000100800 */
[----:B------:R-:W-:Y:S01]  /*10b30*/  @!P0 IMAD.MOV R17, RZ, RZ, -R17 ;  /* 0x000000ffff118224 */ /* 0x000fe200078e0a11 */
[----:B------:R-:W-:Y:S01]  /*10b40*/  ISETP.GE.AND P2, PT, R250, RZ, PT ;  /* 0x000000fffa00720c */ /* 0x000fe20003f46270 */
[----:B------:R-:W-:Y:S01]  /*10b50*/  IMAD.MOV.U32 R50, RZ, RZ, R48 ;  /* 0x000000ffff327224 */ /* 0x000fe200078e0030 */
[----:B------:R-:W-:Y:S01]  /*10b60*/  ISETP.GE.AND P0, PT, R7, RZ, PT ;  /* 0x000000ff0700720c */ /* 0x000fe20003f06270 */
[----:B0-----:R-:W-:-:S04]  /*10b70*/  IMAD.HI.U32 R14, R4, R18, RZ ;  /* 0x00000012040e7227 */ /* 0x001fc800078e00ff */
[----:B-1----:R-:W-:Y:S02]  /*10b80*/  IMAD R11, R3, R16, R19 ;  /* 0x00000010030b7224 */ /* 0x002fe400078e0213 */
[----:B------:R-:W-:Y:S01]  /*10b90*/  IMAD.MOV.U32 R16, RZ, RZ, R12 ;  /* 0x000000ffff107224 */ /* 0x000fe200078e000c */
[----:B------:R-:W-:Y:S01]  /*10ba0*/  IABS R7, R5 ;  /* 0x0000000500077213 */ /* 0x000fe20000000000 */
[----:B------:R-:W-:Y:S02]  /*10bb0*/  IMAD.MOV.U32 R54, RZ, RZ, R49 ;  /* 0x000000ffff367224 */ /* 0x000fe400078e0031 */
[----:B------:R-:W-:Y:S02]  /*10bc0*/  IMAD.MOV.U32 R48, RZ, RZ, R46 ;  /* 0x000000ffff307224 */ /* 0x000fe400078e002e */
[----:B------:R-:W-:Y:S01]  /*10bd0*/  @!P5 IMAD.MOV R16, RZ, RZ, -R16 ;  /* 0x000000ffff10d224 */ /* 0x000fe200078e0a10 */
[----:B------:R-:W-:Y:S01]  /*10be0*/  STL [R1+0x78], R17 ;  /* 0x0000781101007387 */ /* 0x000fe20000100800 */
[----:B------:R-:W-:-:S02]  /*10bf0*/  IMAD.MOV.U32 R46, RZ, RZ, R45 ;  /* 0x000000ffff2e7224 */ /* 0x000fc400078e002d */
[----:B------:R-:W-:Y:S02]  /*10c00*/  IMAD.MOV.U32 R49, RZ, RZ, R41 ;  /* 0x000000ffff317224 */ /* 0x000fe400078e0029 */
[----:B------:R-:W-:Y:S02]  /*10c10*/  @!P6 IMAD.IADD R9, R9, 0x1, -R3 ;  /* 0x000000010909e824 */ /* 0x000fe400078e0a03 */
[----:B------:R-:W-:Y:S02]  /*10c20*/  IMAD.MOV.U32 R45, RZ, RZ, R44 ;  /* 0x000000ffff2d7224 */ /* 0x000fe400078e002c */
[----:B------:R-:W-:Y:S01]  /*10c30*/  IMAD.MOV.U32 R41, RZ, RZ, R43 ;  /* 0x000000ffff297224 */ /* 0x000fe200078e002b */
[----:B------:R-:W2:Y:S01]  /*10c40*/  LDL.LU R44, [R1+0xd8] ;  /* 0x0000d800012c7983 */ /* 0x000ea20000300800 */
[----:B------:R-:W-:Y:S02]  /*10c50*/  IMAD.MOV R15, RZ, RZ, -R14 ;  /* 0x000000ffff0f7224 */ /* 0x000fe400078e0a0e */
[----:B------:R-:W-:-:S02]  /*10c60*/  IMAD.MOV.U32 R43, RZ, RZ, R40 ;  /* 0x000000ffff2b7224 */ /* 0x000fc400078e0028 */
[--C-:B------:R-:W-:Y:S01]  /*10c70*/  @!P1 IMAD.IADD R10, R10, 0x1, -R3.reuse ;  /* 0x000000010a0a9824 */ /* 0x100fe200078e0a03 */
[----:B------:R-:W3:Y:S01]  /*10c80*/  LDL.LU R40, [R1+0x110] ;  /* 0x0001100001287983 */ /* 0x000ee20000300800 */
[----:B------:R-:W-:Y:S01]  /*10c90*/  @!P4 IMAD.IADD R13, R13, 0x1, -R3 ;  /* 0x000000010d0dc824 */ /* 0x000fe200078e0a03 */
[----:B------:R-:W-:Y:S01]  /*10ca0*/  ISETP.GE.AND P1, PT, R8, RZ, PT ;  /* 0x000000ff0800720c */ /* 0x000fe20003f26270 */
[----:B------:R-:W-:Y:S01]  /*10cb0*/  IMAD.MOV.U32 R8, RZ, RZ, R7 ;  /* 0x000000ffff087224 */ /* 0x000fe200078e0007 */
[----:B------:R0:W-:Y:S01]  /*10cc0*/  STL [R1+0x74], R16 ;  /* 0x0000741001007387 */ /* 0x0001e20000100800 */
[----:B------:R-:W-:Y:S02]  /*10cd0*/  IMAD R7, R3, R15, R18 ;  /* 0x0000000f03077224 */ /* 0x000fe400078e0212 */
[----:B------:R-:W-:Y:S02]  /*10ce0*/  IMAD.MOV.U32 R15, RZ, RZ, R13 ;  /* 0x000000ffff0f7224 */ /* 0x000fe400078e000d */
[----:B0-----:R-:W-:-:S02]  /*10cf0*/  IMAD.MOV.U32 R16, RZ, RZ, R9 ;  /* 0x000000ffff107224 */ /* 0x001fc400078e0009 */
[----:B------:R-:W-:Y:S02]  /*10d00*/  @!P2 IMAD.MOV R15, RZ, RZ, -R15 ;  /* 0x000000ffff0fa224 */ /* 0x000fe400078e0a0f */
[----:B------:R-:W-:Y:S02]  /*10d10*/  @!P3 IMAD.MOV R16, RZ, RZ, -R16 ;  /* 0x000000ffff10b224 */ /* 0x000fe400078e0a10 */
[----:B------:R-:W-:Y:S02]  /*10d20*/  IMAD.MOV.U32 R55, RZ, RZ, R49 ;  /* 0x000000ffff377224 */ /* 0x000fe400078e0031 */
[----:B------:R-:W-:Y:S01]  /*10d30*/  IMAD.MOV.U32 R49, RZ, RZ, R47 ;  /* 0x000000ffff317224 */ /* 0x000fe200078e002f */
[----:B------:R-:W-:Y:S01]  /*10d40*/  STL [R1+0x70], R16 ;  /* 0x0000701001007387 */ /* 0x000fe20000100800 */
[----:B------:R-:W-:Y:S02]  /*10d50*/  IMAD.MOV.U32 R47, RZ, RZ, R46 ;  /* 0x000000ffff2f7224 */ /* 0x000fe400078e002e */
[----:B------:R-:W-:Y:S01]  /*10d60*/  IMAD.MOV.U32 R46, RZ, RZ, R45 ;  /* 0x000000ffff2e7224 */ /* 0x000fe200078e002d */
[----:B------:R0:W-:Y:S04]  /*10d70*/  STL [R1+0x6c], R15 ;  /* 0x00006c0f01007387 */ /* 0x0001e80000100800 */
[----:B------:R-:W2:Y:S01]  /*10d80*/  LDL.LU R45, [R1+0x14] ;  /* 0x00001400012d7983 */ /* 0x000ea20000300800 */
[----:B------:R-:W-:-:S02]  /*10d90*/  ISETP.GT.U32.AND P6, PT, R3, R11, PT ;  /* 0x0000000b0300720c */ /* 0x000fc40003fc4070 */
[----:B------:R-:W-:Y:S02]  /*10da0*/  ISETP.GT.U32.AND P5, PT, R3, R10, PT ;  /* 0x0000000a0300720c */ /* 0x000fe40003fa4070 */
[----:B----4-:R-:W-:-:S09]  /*10db0*/  IABS R14, R6 ;  /* 0x00000006000e7213 */ /* 0x010fd20000000000 */
[----:B------:R-:W-:-:S05]  /*10dc0*/  @!P6 IMAD.IADD R11, R11, 0x1, -R3 ;  /* 0x000000010b0be824 */ /* 0x000fca00078e0a03 */
[----:B------:R-:W-:Y:S01]  /*10dd0*/  ISETP.GT.U32.AND P6, PT, R3, R11, PT ;  /* 0x0000000b0300720c */ /* 0x000fe20003fc4070 */
[----:B------:R-:W-:Y:S01]  /*10de0*/  IMAD.HI.U32 R12, R4, R8, RZ ;  /* 0x00000008040c7227 */ /* 0x000fe200078e00ff */
[----:B------:R-:W-:-:S03]  /*10df0*/  ISETP.GE.AND P3, PT, R2, RZ, PT ;  /* 0x000000ff0200720c */ /* 0x000fc60003f66270 */
[----:B------:R-:W-:Y:S01]  /*10e00*/  IMAD.HI.U32 R2, R4, R14, RZ ;  /* 0x0000000e04027227 */ /* 0x000fe200078e00ff */
[----:B------:R-:W-:-:S03]  /*10e10*/  ISETP.GT.U32.AND P4, PT, R3, R7, PT ;  /* 0x000000070300720c */ /* 0x000fc60003f84070 */
[----:B------:R-:W-:Y:S02]  /*10e20*/  IMAD.MOV R9, RZ, RZ, -R12 ;  /* 0x000000ffff097224 */ /* 0x000fe400078e0a0c */
[--C-:B------:R-:W-:Y:S02]  /*10e30*/  @!P5 IMAD.IADD R10, R10, 0x1, -R3.reuse ;  /* 0x000000010a0ad824 */ /* 0x100fe400078e0a03 */
[----:B------:R-:W-:Y:S01]  /*10e40*/  IMAD.MOV R2, RZ, RZ, -R2 ;  /* 0x000000ffff027224 */ /* 0x000fe200078e0a02 */
[----:B------:R-:W-:Y:S01]  /*10e50*/  ISETP.GE.AND P2, PT, R5, RZ, PT ;  /* 0x000000ff0500720c */ /* 0x000fe20003f46270 */
[----:B------:R-:W-:Y:S02]  /*10e60*/  @!P6 IMAD.IADD R11, R11, 0x1, -R3 ;  /* 0x000000010b0be824 */ /* 0x000fe400078e0a03 */
[----:B------:R-:W-:Y:S02]  /*10e70*/  IMAD R5, R3, R9, R8 ;  /* 0x0000000903057224 */ /* 0x000fe400078e0208 */
[----:B------:R-:W-:-:S02]  /*10e80*/  IMAD.MOV.U32 R51, RZ, RZ, R48 ;  /* 0x000000ffff337224 */ /* 0x000fc400078e0030 */
[----:B------:R-:W-:Y:S02]  /*10e90*/  IMAD R9, R3, R2, R14 ;  /* 0x0000000203097224 */ /* 0x000fe400078e020e */
[----:B0-----:R-:W-:Y:S02]  /*10ea0*/  IMAD.MOV.U32 R15, RZ, RZ, R10 ;  /* 0x000000ffff0f7224 */ /* 0x001fe400078e000a */
[----:B------:R-:W-:Y:S02]  /*10eb0*/  IMAD.MOV.U32 R48, RZ, RZ, R126 ;  /* 0x000000ffff307224 */ /* 0x000fe400078e007e */
[----:B------:R-:W-:Y:S01]  /*10ec0*/  IMAD.MOV.U32 R14, RZ, RZ, R11 ;  /* 0x000000ffff0e7224 */ /* 0x000fe200078e000b */
[----:B------:R-:W4:Y:S01]  /*10ed0*/  LDL.LU R126, [R1+0x1f4] ;  /* 0x0001f400017e7983 */ /* 0x000f220000300800 */
[----:B------:R-:W-:Y:S02]  /*10ee0*/  IMAD.MOV.U32 R53, RZ, RZ, R49 ;  /* 0x000000ffff357224 */ /* 0x000fe400078e0031 */
[----:B------:R-:W-:-:S02]  /*10ef0*/  @!P0 IMAD.MOV R15, RZ, RZ, -R15 ;  /* 0x000000ffff0f8224 */ /* 0x000fc400078e0a0f */
[----:B------:R-:W-:Y:S02]  /*10f00*/  IMAD.MOV.U32 R49, RZ, RZ, R48 ;  /* 0x000000ffff317224 */ /* 0x000fe400078e0030 */
[----:B------:R-:W-:Y:S01]  /*10f10*/  @!P1 IMAD.MOV R14, RZ, RZ, -R14 ;  /* 0x000000ffff0e9224 */ /* 0x000fe200078e0a0e */
[----:B------:R-:W-:Y:S01]  /*10f20*/  IABS R12, R51 ;  /* 0x00000033000c7213 */ /* 0x000fe20000000000 */
[----:B------:R-:W-:Y:S01]  /*10f30*/  @!P4 IMAD.IADD R7, R7, 0x1, -R3 ;  /* 0x000000010707c824 */ /* 0x000fe200078e0a03 */
[----:B------:R-:W-:Y:S01]  /*10f40*/  ISETP.GE.AND P4, PT, R51, RZ, PT ;  /* 0x000000ff3300720c */ /* 0x000fe20003f86270 */
[----:B------:R-:W-:Y:S02]  /*10f50*/  IMAD.MOV.U32 R51, RZ, RZ, R49 ;  /* 0x000000ffff337224 */ /* 0x000fe400078e0031 */
[----:B--2---:R-:W-:Y:S02]  /*10f60*/  IMAD.MOV.U32 R48, RZ, RZ, R45 ;  /* 0x000000ffff307224 */ /* 0x004fe400078e002d */
[----:B------:R-:W-:-:S02]  /*10f70*/  IMAD.MOV.U32 R45, RZ, RZ, R38 ;  /* 0x000000ffff2d7224 */ /* 0x000fc400078e0026 */
[----:B------:R-:W2:Y:S04]  /*10f80*/  LDL.LU R38, [R1+0x28] ;  /* 0x0000280001267983 */ /* 0x000ea80000300800 */
[----:B------:R-:W-:Y:S04]  /*10f90*/  STL [R1+0x68], R15 ;  /* 0x0000680f01007387 */ /* 0x000fe80000100800 */
[----:B------:R0:W-:Y:S04]  /*10fa0*/  STL [R1+0x64], R14 ;  /* 0x0000640e01007387 */ /* 0x0001e80000100800 */
[----:B------:R-:W3:Y:S01]  /*10fb0*/  LDL.LU R49, [R1+0x1c] ;  /* 0x00001c0001317983 */ /* 0x000ee20000300800 */
[----:B------:R-:W-:-:S02]  /*10fc0*/  IMAD.MOV.U32 R52, RZ, RZ, R48 ;  /* 0x000000ffff347224 */ /* 0x000fc400078e0030 */
[----:B------:R-:W-:Y:S02]  /*10fd0*/  IMAD.MOV.U32 R48, RZ, RZ, R47 ;  /* 0x000000ffff307224 */ /* 0x000fe400078e002f */
[----:B------:R-:W-:Y:S02]  /*10fe0*/  IMAD.MOV.U32 R47, RZ, RZ, R46 ;  /* 0x000000ffff2f7224 */ /* 0x000fe400078e002e */
[----:B------:R-:W4:Y:S01]  /*10ff0*/  LDL.LU R46, [R1+0x9c] ;  /* 0x00009c00012e7983 */ /* 0x000f220000300800 */
[----:B------:R-:W-:Y:S02]  /*11000*/  ISETP.GT.U32.AND P6, PT, R3, R5, PT ;  /* 0x000000050300720c */ /* 0x000fe40003fc4070 */
[----:B------:R-:W-:-:S05]  /*11010*/  IABS R2, R252 ;  /* 0x000000fc00027213 */ /* 0x000fca0000000000 */
[----:B------:R-:W-:-:S06]  /*11020*/  IMAD.HI.U32 R13, R4, R2, RZ ;  /* 0x00000002040d7227 */ /* 0x000fcc00078e00ff */
[----:B------:R-:W-:-:S05]  /*11030*/  @!P6 IMAD.IADD R5, R5, 0x1, -R3 ;  /* 0x000000010505e824 */ /* 0x000fca00078e0a03 */
[C---:B------:R-:W-:Y:S01]  /*11040*/  ISETP.GT.U32.AND P6, PT, R3.reuse, R5, PT ;  /* 0x000000050300720c */ /* 0x040fe20003fc4070 */
[----:B------:R-:W-:Y:S01]  /*11050*/  IMAD.MOV R11, RZ, RZ, -R13 ;  /* 0x000000ffff0b7224 */ /* 0x000fe200078e0a0d */
[----:B------:R-:W-:-:S03]  /*11060*/  ISETP.GT.U32.AND P0, PT, R3, R7, PT ;  /* 0x000000070300720c */ /* 0x000fc60003f04070 */
[----:B------:R-:W-:-:S08]  /*11070*/  IMAD R2, R3, R11, R2 ;  /* 0x0000000b03027224 */ /* 0x000fd000078e0202 */
[--C-:B------:R-:W-:Y:S01]  /*11080*/  @!P6 IMAD.IADD R5, R5, 0x1, -R3.reuse ;  /* 0x000000010505e824 */ /* 0x100fe200078e0a03 */
[----:B------:R-:W-:Y:S01]  /*11090*/  ISETP.GT.U32.AND P6, PT, R3, R2, PT ;  /* 0x000000020300720c */ /* 0x000fe20003fc4070 */
[----:B------:R-:W-:-:S04]  /*110a0*/  @!P0 IMAD.IADD R7, R7, 0x1, -R3 ;  /* 0x0000000107078824 */ /* 0x000fc800078e0a03 */
[----:B0-----:R-:W-:-:S04]  /*110b0*/  IMAD.MOV.U32 R14, RZ, RZ, R7 ;  /* 0x000000ffff0e7224 */ /* 0x001fc800078e0007 */
[----:B------:R-:W-:-:S04]  /*110c0*/  @!P3 IMAD.MOV R14, RZ, RZ, -R14 ;  /* 0x000000ffff0eb224 */ /* 0x000fc800078e0a0e */
[----:B------:R-:W-:-:S05]  /*110d0*/  @!P6 IMAD.IADD R2, R2, 0x1, -R3 ;  /* 0x000000010202e824 */ /* 0x000fca00078e0a03 */
[----:B------:R-:W-:Y:S01]  /*110e0*/  ISETP.GT.U32.AND P3, PT, R3, R2, PT ;  /* 0x000000020300720c */ /* 0x000fe20003f64070 */
[----:B------:R-:W-:Y:S01]  /*110f0*/  IMAD.MOV.U32 R7, RZ, RZ, R5 ;  /* 0x000000ffff077224 */ /* 0x000fe200078e0005 */
[----:B------:R-:W-:-:S03]  /*11100*/  IABS R8, R50 ;  /* 0x0000003200087213 */ /* 0x000fc60000000000 */
[----:B------:R-:W-:Y:S01]  /*11110*/  @!P2 IMAD.MOV R7, RZ, RZ, -R7 ;  /* 0x000000ffff07a224 */ /* 0x000fe200078e0a07 */
[----:B------:R-:W-:Y:S07]  /*11120*/  STL [R1+0x60], R14 ;  /* 0x0000600e01007387 */ /* 0x000fee0000100800 */
[----:B------:R-:W-:Y:S01]  /*11130*/  @!P3 IMAD.IADD R2, R2, 0x1, -R3 ;  /* 0x000000010202b824 */ /* 0x000fe200078e0a03 */
[----:B------:R-:W-:Y:S01]  /*11140*/  ISETP.GE.AND P3, PT, R50, RZ, PT ;  /* 0x000000ff3200720c */ /* 0x000fe20003f66270 */
[----:B------:R0:W-:Y:S01]  /*11150*/  STL [R1+0x5c], R7 ;  /* 0x00005c0701007387 */ /* 0x0001e20000100800 */
[----:B---3--:R-:W-:-:S02]  /*11160*/  IMAD.MOV.U32 R56, RZ, RZ, R49 ;  /* 0x000000ffff387224 */ /* 0x008fc400078e0031 */
[----:B------:R-:W-:Y:S02]  /*11170*/  IMAD.MOV.U32 R49, RZ, RZ, R48 ;  /* 0x000000ffff317224 */ /* 0x000fe400078e0030 */
[----:B------:R-:W-:Y:S02]  /*11180*/  IMAD.MOV.U32 R48, RZ, RZ, R45 ;  /* 0x000000ffff307224 */ /* 0x000fe400078e002d */
[----:B------:R-:W-:Y:S02]  /*11190*/  IMAD.MOV.U32 R45, RZ, RZ, R44 ;  /* 0x000000ffff2d7224 */ /* 0x000fe400078e002c */
[----:B------:R-:W-:Y:S02]  /*111a0*/  IMAD.MOV.U32 R44, RZ, RZ, R35 ;  /* 0x000000ffff2c7224 */ /* 0x000fe400078e0023 */
[----:B------:R-:W-:Y:S02]  /*111b0*/  IMAD.MOV.U32 R50, RZ, RZ, R49 ;  /* 0x000000ffff327224 */ /* 0x000fe400078e0031 */
[----:B------:R-:W-:-:S02]  /*111c0*/  IMAD.MOV.U32 R35, RZ, RZ, R34 ;  /* 0x000000ffff237224 */ /* 0x000fc400078e0022 */
[----:B------:R-:W-:Y:S02]  /*111d0*/  IMAD.MOV.U32 R49, RZ, RZ, R48 ;  /* 0x000000ffff317224 */ /* 0x000fe400078e0030 */
[----:B------:R-:W-:Y:S02]  /*111e0*/  IMAD.MOV.U32 R34, RZ, RZ, R33 ;  /* 0x000000ffff227224 */ /* 0x000fe400078e0021 */
[----:B------:R-:W-:Y:S01]  /*111f0*/  IMAD.MOV.U32 R48, RZ, RZ, R47 ;  /* 0x000000ffff307224 */ /* 0x000fe200078e002f */
[----:B------:R-:W3:Y:S01]  /*11200*/  LDL.LU R33, [R1+0x314] ;  /* 0x0003140001217983 */ /* 0x000ee20000300800 */
[----:B----4-:R-:W-:-:S03]  /*11210*/  IMAD.MOV.U32 R47, RZ, RZ, R46 ;  /* 0x000000ffff2f7224 */ /* 0x010fc600078e002e */
[----:B------:R-:W4:Y:S01]  /*11220*/  LDL.LU R46, [R1+0x2c] ;  /* 0x00002c00012e7983 */ /* 0x000f220000300800 */
[----:B------:R-:W-:Y:S01]  /*11230*/  IMAD.HI.U32 R10, R4, R12, RZ ;  /* 0x0000000c040a7227 */ /* 0x000fe200078e00ff */
[----:B------:R-:W-:Y:S02]  /*11240*/  ISETP.GE.AND P5, PT, R6, RZ, PT ;  /* 0x000000ff0600720c */ /* 0x000fe40003fa6270 */
[----:B------:R-:W-:Y:S01]  /*11250*/  IABS R6, R54 ;  /* 0x0000003600067213 */ /* 0x000fe20000000000 */
[----:B------:R-:W-:-:S04]  /*11260*/  IMAD.MOV R10, RZ, RZ, -R10 ;  /* 0x000000ffff0a7224 */ /* 0x000fc800078e0a0a */
[C---:B------:R-:W-:Y:S02]  /*11270*/  IMAD R10, R3.reuse, R10, R12 ;  /* 0x0000000a030a7224 */ /* 0x040fe400078e020c */
[----:B------:R-:W-:Y:S01]  /*11280*/  IMAD.HI.U32 R12, R4, R6, RZ ;  /* 0x00000006040c7227 */ /* 0x000fe200078e00ff */
[----:B------:R-:W-:-:S03]  /*11290*/  ISETP.GT.U32.AND P1, PT, R3, R9, PT ;  /* 0x000000090300720c */ /* 0x000fc60003f24070 */
[----:B------:R-:W-:Y:S01]  /*112a0*/  IMAD.MOV R12, RZ, RZ, -R12 ;  /* 0x000000ffff0c7224 */ /* 0x000fe200078e0a0c */
[----:B------:R-:W-:-:S03]  /*112b0*/  ISETP.GT.U32.AND P0, PT, R3, R10, PT ;  /* 0x0000000a0300720c */ /* 0x000fc60003f04070 */
[----:B------:R-:W-:Y:S01]  /*112c0*/  IMAD R6, R3, R12, R6 ;  /* 0x0000000c03067224 */ /* 0x000fe200078e0206 */
[----:B------:R-:W-:Y:S01]  /*112d0*/  IABS R12, R53 ;  /* 0x00000035000c7213 */ /* 0x000fe20000000000 */
[----:B------:R-:W-:-:S04]  /*112e0*/  IMAD.HI.U32 R13, R4, R8, RZ ;  /* 0x00000008040d7227 */ /* 0x000fc800078e00ff */
[----:B------:R-:W-:Y:S02]  /*112f0*/  IMAD.MOV.U32 R5, RZ, RZ, R12 ;  /* 0x000000ffff057224 */ /* 0x000fe400078e000c */
[----:B------:R-:W-:Y:S02]  /*11300*/  IMAD.MOV R13, RZ, RZ, -R13 ;  /* 0x000000ffff0d7224 */ /* 0x000fe400078e0a0d */
[----:B------:R-:W-:Y:S01]  /*11310*/  @!P1 IMAD.IADD R9, R9, 0x1, -R3 ;  /* 0x0000000109099824 */ /* 0x000fe200078e0a03 */
[----:B------:R-:W-:Y:S01]  /*11320*/  ISETP.GE.AND P1, PT, R252, RZ, PT ;  /* 0x000000fffc00720c */ /* 0x000fe20003f26270 */
[----:B------:R-:W-:-:S04]  /*11330*/  IMAD.HI.U32 R12, R4, R5, RZ ;  /* 0x00000005040c7227 */ /* 0x000fc800078e00ff */
[C---:B------:R-:W-:Y:S02]  /*11340*/  IMAD R8, R3.reuse, R13, R8 ;  /* 0x0000000d03087224 */ /* 0x040fe400078e0208 */
[----:B------:R-:W-:Y:S01]  /*11350*/  @!P0 IMAD.IADD R10, R10, 0x1, -R3 ;  /* 0x000000010a0a8824 */ /* 0x000fe200078e0a03 */
[C---:B------:R-:W-:Y:S01]  /*11360*/  ISETP.GT.U32.AND P0, PT, R3.reuse, R9, PT ;  /* 0x000000090300720c */ /* 0x040fe20003f04070 */
[----:B------:R-:W-:Y:S01]  /*11370*/  IMAD.MOV R12, RZ, RZ, -R12 ;  /* 0x000000ffff0c7224 */ /* 0x000fe200078e0a0c */
[C---:B------:R-:W-:Y:S02]  /*11380*/  ISETP.GT.U32.AND P2, PT, R3.reuse, R8, PT ;  /* 0x000000080300720c */ /* 0x040fe40003f44070 */
[C---:B------:R-:W-:Y:S01]  /*11390*/  ISETP.GT.U32.AND P6, PT, R3.reuse, R10, PT ;  /* 0x0000000a0300720c */ /* 0x040fe20003fc4070 */
[----:B------:R-:W-:Y:S02]  /*113a0*/  IMAD R5, R3, R12, R5 ;  /* 0x0000000c03057224 */ /* 0x000fe400078e0205 */
[----:B------:R-:W-:-:S03]  /*113b0*/  @!P1 IMAD.MOV R2, RZ, RZ, -R2 ;  /* 0x000000ffff029224 */ /* 0x000fc600078e0a02 */
[----:B------:R-:W-:-:S03]  /*113c0*/  ISETP.GT.U32.AND P1, PT, R3, R5, PT ;  /* 0x000000050300720c */ /* 0x000fc60003f24070 */
[--C-:B------:R-:W-:Y:S02]  /*113d0*/  @!P0 IMAD.IADD R9, R9, 0x1, -R3.reuse ;  /* 0x0000000109098824 */ /* 0x100fe400078e0a03 */
[--C-:B------:R-:W-:Y:S01]  /*113e0*/  @!P2 IMAD.IADD R8, R8, 0x1, -R3.reuse ;  /* 0x000000010808a824 */ /* 0x100fe200078e0a03 */
[----:B------:R-:W-:Y:S01]  /*113f0*/  ISETP.GE.AND P2, PT, R54, RZ, PT ;  /* 0x000000ff3600720c */ /* 0x000fe20003f46270 */
[----:B------:R-:W-:Y:S02]  /*11400*/  @!P6 IMAD.IADD R10, R10, 0x1, -R3 ;  /* 0x000000010a0ae824 */ /* 0x000fe400078e0a03 */
[----:B------:R-:W-:Y:S02]  /*11410*/  IMAD.MOV.U32 R54, RZ, RZ, R49 ;  /* 0x000000ffff367224 */ /* 0x000fe400078e0031 */
        /* <DEDUP_REMOVED lines=8> */
[----:B------:R-:W-:Y:S01]  /*114a0*/  IMAD.MOV.U32 R49, RZ, RZ, R42 ;  /* 0x000000ffff317224 */ /* 0x000fe200078e002a */
[----:B------:R-:W-:-:S05]  /*114b0*/  IABS R11, R55 ;  /* 0x00000037000b7213 */ /* 0x000fca0000000000 */
[----:B------:R-:W-:-:S04]  /*114c0*/  IMAD.HI.U32 R13, R4, R11, RZ ;  /* 0x0000000b040d7227 */ /* 0x000fc800078e00ff */
[----:B----4-:R-:W-:Y:S02]  /*114d0*/  IMAD.MOV.U32 R47, RZ, RZ, R46 ;  /* 0x000000ffff2f7224 */ /* 0x010fe400078e002e */
[----:B--2---:R-:W-:Y:S02]  /*114e0*/  IMAD.MOV.U32 R46, RZ, RZ, R38 ;  /* 0x000000ffff2e7224 */ /* 0x004fe400078e0026 */
[----:B------:R-:W2:Y:S04]  /*114f0*/  LDL.LU R38, [R1+0x158] ;  /* 0x0001580001267983 */ /* 0x000ea80000300800 */
[----:B------:R-:W-:Y:S04]  /*11500*/  STL [R1+0x58], R9 ;  /* 0x0000580901007387 */ /* 0x000fe80000100800 */
[----:B------:R-:W-:Y:S04]  /*11510*/  STL [R1+0x54], R10 ;  /* 0x0000540a01007387 */ /* 0x000fe80000100800 */
[----:B------:R1:W-:Y:S04]  /*11520*/  STL [R1+0x50], R2 ;  /* 0x0000500201007387 */ /* 0x0003e80000100800 */
[----:B------:R-:W4:Y:S01]  /*11530*/  LDL.LU R42, [R1+0xdc] ;  /* 0x0000dc00012a7983 */ /* 0x000f220000300800 */
[----:B------:R-:W-:Y:S01]  /*11540*/  IMAD.MOV R13, RZ, RZ, -R13 ;  /* 0x000000ffff0d7224 */ /* 0x000fe200078e0a0d */
[----:B------:R-:W-:-:S03]  /*11550*/  ISETP.GT.U32.AND P0, PT, R3, R6, PT ;  /* 0x000000060300720c */ /* 0x000fc60003f04070 */
[----:B0-----:R-:W-:-:S05]  /*11560*/  IMAD R7, R3, R13, R11 ;  /* 0x0000000d03077224 */ /* 0x001fca00078e020b */
[----:B------:R-:W-:Y:S02]  /*11570*/  ISETP.GT.U32.AND P6, PT, R3, R7, PT ;  /* 0x000000070300720c */ /* 0x000fe40003fc4070 */
[----:B------:R-:W-:-:S03]  /*11580*/  IABS R11, R52 ;  /* 0x00000034000b7213 */ /* 0x000fc60000000000 */
[----:B------:R-:W-:Y:S01]  /*11590*/  @!P0 IMAD.IADD R6, R6, 0x1, -R3 ;  /* 0x0000000106068824 */ /* 0x000fe200078e0a03 */
[----:B------:R-:W-:Y:S01]  /*115a0*/  ISETP.GT.U32.AND P0, PT, R3, R8, PT ;  /* 0x000000080300720c */ /* 0x000fe20003f04070 */
[----:B------:R-:W-:-:S03]  /*115b0*/  IMAD.HI.U32 R13, R4, R11, RZ ;  /* 0x0000000b040d7227 */ /* 0x000fc600078e00ff */
[----:B------:R-:W-:-:S03]  /*115c0*/  ISETP.GT.U32.AND P5, PT, R3, R6, PT ;  /* 0x000000060300720c */ /* 0x000fc60003fa4070 */
[----:B------:R-:W-:Y:S02]  /*115d0*/  @!P6 IMAD.IADD R7, R7, 0x1, -R3 ;  /* 0x000000010707e824 */ /* 0x000fe400078e0a03 */
[----:B------:R-:W-:-:S03]  /*115e0*/  IMAD.MOV R13, RZ, RZ, -R13 ;  /* 0x000000ffff0d7224 */ /* 0x000fc600078e0a0d */
[C---:B------:R-:W-:Y:S01]  /*115f0*/  ISETP.GT.U32.AND P6, PT, R3.reuse, R7, PT ;  /* 0x000000070300720c */ /* 0x040fe20003fc4070 */
[C---:B-1----:R-:W-:Y:S01]  /*11600*/  IMAD R2, R3.reuse, R13, R11 ;  /* 0x0000000d03027224 */ /* 0x042fe200078e020b */
[----:B------:R-:W-:Y:S01]  /*11610*/  IABS R11, R56 ;  /* 0x00000038000b7213 */ /* 0x000fe20000000000 */
[--C-:B------:R-:W-:Y:S02]  /*11620*/  @!P0 IMAD.IADD R8, R8, 0x1, -R3.reuse ;  /* 0x0000000108088824 */ /* 0x100fe400078e0a03 */
[----:B------:R-:W-:Y:S01]  /*11630*/  @!P5 IMAD.IADD R6, R6, 0x1, -R3 ;  /* 0x000000010606d824 */ /* 0x000fe200078e0a03 */
[----:B------:R-:W-:Y:S01]  /*11640*/  ISETP.GT.U32.AND P5, PT, R3, R2, PT ;  /* 0x000000020300720c */ /* 0x000fe20003fa4070 */
[----:B------:R-:W-:Y:S01]  /*11650*/  IMAD.HI.U32 R9, R4, R12, RZ ;  /* 0x0000000c04097227 */ /* 0x000fe200078e00ff */
[----:B------:R-:W-:-:S03]  /*11660*/  ISETP.GE.AND P4, PT, R55, RZ, PT ;  /* 0x000000ff3700720c */ /* 0x000fc60003f86270 */
[----:B------:R-:W-:Y:S01]  /*11670*/  @!P3 IMAD.MOV R8, RZ, RZ, -R8 ;  /* 0x000000ffff08b224 */ /* 0x000fe200078e0a08 */
[----:B------:R-:W-:Y:S01]  /*11680*/  ISETP.GT.U32.AND P3, PT, R3, R5, PT ;  /* 0x000000050300720c */ /* 0x000fe20003f64070 */
[----:B------:R-:W-:Y:S01]  /*11690*/  @!P6 IMAD.IADD R7, R7, 0x1, -R3 ;  /* 0x000000010707e824 */ /* 0x000fe200078e0a03 */
[----:B------:R-:W-:Y:S01]  /*116a0*/  ISETP.GE.AND P0, PT, R53, RZ, PT ;  /* 0x000000ff3500720c */ /* 0x000fe20003f06270 */
[----:B------:R-:W-:Y:S01]  /*116b0*/  IMAD.MOV R9, RZ, RZ, -R9 ;  /* 0x000000ffff097224 */ /* 0x000fe200078e0a09 */
[----:B------:R-:W-:Y:S01]  /*116c0*/  ISETP.GE.AND P6, PT, R52, RZ, PT ;  /* 0x000000ff3400720c */ /* 0x000fe20003fc6270 */
[----:B------:R-:W-:-:S04]  /*116d0*/  IMAD.HI.U32 R14, R4, R11, RZ ;  /* 0x0000000b040e7227 */ /* 0x000fc800078e00ff */
[----:B------:R-:W-:Y:S02]  /*116e0*/  IMAD.MOV.U32 R55, RZ, RZ, R48 ;  /* 0x000000ffff377224 */ /* 0x000fe400078e0030 */
[----:B------:R-:W-:Y:S02]  /*116f0*/  IMAD.MOV.U32 R53, RZ, RZ, R46 ;  /* 0x000000ffff357224 */ /* 0x000fe400078e002e */
[----:B------:R-:W-:Y:S01]  /*11700*/  @!P2 IMAD.MOV R6, RZ, RZ, -R6 ;  /* 0x000000ffff06a224 */ /* 0x000fe200078e0a06 */
[----:B------:R-:W3:Y:S01]  /*11710*/  LDL.LU R46, [R1+0xe8] ;  /* 0x0000e800012e7983 */ /* 0x000ee20000300800 */
[----:B------:R-:W-:Y:S02]  /*11720*/  IMAD.MOV.U32 R52, RZ, RZ, R47 ;  /* 0x000000ffff347224 */ /* 0x000fe400078e002f */
[----:B------:R-:W-:Y:S02]  /*11730*/  IMAD.MOV.U32 R48, RZ, RZ, R45 ;  /* 0x000000ffff307224 */ /* 0x000fe400078e002d */
[----:B------:R-:W-:Y:S01]  /*11740*/  IMAD.MOV.U32 R47, RZ, RZ, R44 ;  /* 0x000000ffff2f7224 */ /* 0x000fe200078e002c */
[----:B------:R-:W2:Y:S01]  /*11750*/  LDL.LU R45, [R1+0xec] ;  /* 0x0000ec00012d7983 */ /* 0x000ea20000300800 */
[----:B------:R-:W-:-:S02]  /*11760*/  IMAD R9, R3, R9, R12 ;  /* 0x0000000903097224 */ /* 0x000fc400078e020c */
[----:B------:R-:W-:Y:S01]  /*11770*/  IMAD.MOV R14, RZ, RZ, -R14 ;  /* 0x000000ffff0e7224 */ /* 0x000fe200078e0a0e */
[----:B------:R-:W2:Y:S01]  /*11780*/  LDL.LU R44, [R1+0x114] ;  /* 0x00011400012c7983 */ /* 0x000ea20000300800 */
[----:B------:R-:W-:-:S03]  /*11790*/  @!P5 IMAD.IADD R2, R2, 0x1, -R3 ;  /* 0x000000010202d824 */ /* 0x000fc600078e0a03 */
[----:B------:R-:W-:Y:S01]  /*117a0*/  STL [R1+0x4c], R8 ;  /* 0x00004c0801007387 */ /* 0x000fe20000100800 */
[----:B------:R-:W-:-:S03]  /*117b0*/  ISETP.GT.U32.AND P5, PT, R3, R9, PT ;  /* 0x000000090300720c */ /* 0x000fc60003fa4070 */
[----:B------:R0:W-:Y:S01]  /*117c0*/  STL [R1+0x48], R6 ;  /* 0x0000480601007387 */ /* 0x0001e20000100800 */
[----:B------:R-:W-:Y:S02]  /*117d0*/  @!P3 IMAD.IADD R5, R5, 0x1, -R3 ;  /* 0x000000010505b824 */ /* 0x000fe400078e0a03 */
[----:B0-----:R-:W-:Y:S02]  /*117e0*/  IMAD.MOV.U32 R6, RZ, RZ, R7 ;  /* 0x000000ffff067224 */ /* 0x001fe400078e0007 */
[C---:B------:R-:W-:Y:S01]  /*117f0*/  IMAD R7, R3.reuse, R14, R11 ;  /* 0x0000000e03077224 */ /* 0x040fe200078e020b */
[----:B------:R-:W-:-:S04]  /*11800*/  ISETP.GT.U32.AND P2, PT, R3, R2, PT ;  /* 0x000000020300720c */ /* 0x000fc80003f44070 */
[----:B------:R-:W-:Y:S01]  /*11810*/  ISETP.GT.U32.AND P3, PT, R3, R7, PT ;  /* 0x000000070300720c */ /* 0x000fe20003f64070 */
[----:B------:R-:W-:Y:S02]  /*11820*/  @!P5 IMAD.IADD R9, R9, 0x1, -R3 ;  /* 0x000000010909d824 */ /* 0x000fe400078e0a03 */
[----:B------:R-:W-:Y:S01]  /*11830*/  IMAD.MOV.U32 R15, RZ, RZ, R5 ;  /* 0x000000ffff0f7224 */ /* 0x000fe200078e0005 */
[----:B------:R-:W-:Y:S01]  /*11840*/  IABS R10, R50 ;  /* 0x00000032000a7213 */ /* 0x000fe20000000000 */
[----:B------:R-:W-:Y:S02]  /*11850*/  @!P4 IMAD.MOV R6, RZ, RZ, -R6 ;  /* 0x000000ffff06c224 */ /* 0x000fe400078e0a06 */
[----:B------:R-:W-:Y:S02]  /*11860*/  @!P0 IMAD.MOV R15, RZ, RZ, -R15 ;  /* 0x000000ffff0f8224 */ /* 0x000fe400078e0a0f */
[----:B------:R-:W-:-:S04]  /*11870*/  @!P2 IMAD.IADD R2, R2, 0x1, -R3 ;  /* 0x000000010202a824 */ /* 0x000fc800078e0a03 */
[----:B------:R-:W-:Y:S01]  /*11880*/  @!P3 IMAD.IADD R7, R7, 0x1, -R3 ;  /* 0x000000010707b824 */ /* 0x000fe200078e0a03 */
[----:B------:R-:W-:Y:S02]  /*11890*/  ISETP.GT.U32.AND P3, PT, R3, R9, PT ;  /* 0x000000090300720c */ /* 0x000fe40003f64070 */
[----:B------:R-:W-:Y:S01]  /*118a0*/  ISETP.GE.AND P2, PT, R50, RZ, PT ;  /* 0x000000ff3200720c */ /* 0x000fe20003f46270 */
[----:B------:R-:W-:Y:S02]  /*118b0*/  IMAD.MOV.U32 R50, RZ, RZ, R49 ;  /* 0x000000ffff327224 */ /* 0x000fe400078e0031 */
[----:B------:R-:W-:Y:S01]  /*118c0*/  IMAD.MOV.U32 R49, RZ, RZ, R47 ;  /* 0x000000ffff317224 */ /* 0x000fe200078e002f */
[----:B------:R-:W-:Y:S01]  /*118d0*/  STL [R1+0x44], R6 ;  /* 0x0000440601007387 */ /* 0x000fe20000100800 */
[----:B------:R-:W-:Y:S02]  /*118e0*/  IMAD.MOV.U32 R47, RZ, RZ, R35 ;  /* 0x000000ffff2f7224 */ /* 0x000fe400078e0023 */
[----:B------:R-:W-:-:S02]  /*118f0*/  IMAD.MOV.U32 R35, RZ, RZ, R129 ;  /* 0x000000ffff237224 */ /* 0x000fc400078e0081 */
[----:B------:R-:W2:Y:S01]  /*11900*/  LDL.LU R129, [R1+0x2bc] ;  /* 0x0002bc0001817983 */ /* 0x000ea20000300800 */
[----:B------:R-:W-:-:S03]  /*11910*/  IABS R13, R54 ;  /* 0x00000036000d7213 */ /* 0x000fc60000000000 */
[----:B------:R0:W-:Y:S01]  /*11920*/  STL [R1+0x40], R15 ;  /* 0x0000400f01007387 */ /* 0x0001e20000100800 */
[----:B------:R-:W-:Y:S01]  /*11930*/  @!P3 IMAD.IADD R9, R9, 0x1, -R3 ;  /* 0x000000010909b824 */ /* 0x000fe200078e0a03 */
[----:B------:R-:W-:Y:S01]  /*11940*/  ISETP.GE.AND P3, PT, R54, RZ, PT ;  /* 0x000000ff3600720c */ /* 0x000fe20003f66270 */
[----:B------:R-:W-:Y:S02]  /*11950*/  IMAD.MOV.U32 R54, RZ, RZ, R49 ;  /* 0x000000ffff367224 */ /* 0x000fe400078e0031 */
[----:B------:R-:W-:Y:S02]  /*11960*/  IMAD.MOV.U32 R49, RZ, RZ, R48 ;  /* 0x000000ffff317224 */ /* 0x000fe400078e0030 */
[----:B0-----:R-:W-:Y:S02]  /*11970*/  IMAD.MOV.U32 R15, RZ, RZ, R2 ;  /* 0x000000ffff0f7224 */ /* 0x001fe400078e0002 */
[----:B------:R-:W-:Y:S02]  /*11980*/  @!P1 IMAD.MOV R9, RZ, RZ, -R9 ;  /* 0x000000ffff099224 */ /* 0x000fe400078e0a09 */
[----:B------:R-:W-:Y:S01]  /*11990*/  @!P6 IMAD.MOV R15, RZ, RZ, -R15 ;  /* 0x000000ffff0fe224 */ /* 0x000fe200078e0a0f */
[----:B------:R-:W-:Y:S01]  /*119a0*/  ISETP.GE.AND P1, PT, R53, RZ, PT ;  /* 0x000000ff3500720c */ /* 0x000fe20003f26270 */
[----:B------:R-:W-:Y:S01]  /*119b0*/  IMAD.MOV.U32 R8, RZ, RZ, R13 ;  /* 0x000000ffff087224 */ /* 0x000fe200078e000d */
[----:B------:R-:W-:Y:S01]  /*119c0*/  IABS R13, R53 ;  /* 0x00000035000d7213 */ /* 0x000fe20000000000 */
[----:B------:R-:W-:Y:S01]  /*119d0*/  IMAD.MOV.U32 R53, RZ, RZ, R49 ;  /* 0x000000ffff357224 */ /* 0x000fe200078e0031 */
[----:B------:R-:W-:Y:S01]  /*119e0*/  STL [R1+0x3c], R15 ;  /* 0x00003c0f01007387 */ /* 0x000fe20000100800 */
[----:B----4-:R-:W-:-:S02]  /*119f0*/  IMAD.MOV.U32 R48, RZ, RZ, R42 ;  /* 0x000000ffff307224 */ /* 0x010fc400078e002a */
[----:B------:R-:W-:Y:S02]  /*11a00*/  IMAD.MOV.U32 R42, RZ, RZ, R39 ;  /* 0x000000ffff2a7224 */ /* 0x000fe400078e0027 */
[----:B------:R-:W-:Y:S02]  /*11a10*/  IMAD.MOV.U32 R39, RZ, RZ, R30 ;  /* 0x000000ffff277224 */ /* 0x000fe400078e001e */
[----:B------:R-:W4:Y:S01]  /*11a20*/  LDL.LU R30, [R1+0x274] ;  /* 0x00027400011e7983 */ /* 0x000f220000300800 */
[----:B------:R-:W-:Y:S02]  /*11a30*/  IMAD.MOV.U32 R49, RZ, RZ, R48 ;  /* 0x000000ffff317224 */ /* 0x000fe400078e0030 */
[----:B------:R-:W-:Y:S01]  /*11a40*/  IMAD.MOV.U32 R48, RZ, RZ, R47 ;  /* 0x000000ffff307224 */ /* 0x000fe200078e002f */
[----:B------:R0:W-:Y:S04]  /*11a50*/  STL [R1+0x38], R9 ;  /* 0x0000380901007387 */ /* 0x0001e80000100800 */
[----:B------:R-:W3:Y:S01]  /*11a60*/  LDL.LU R47, [R1+0xe0] ;  /* 0x0000e000012f7983 */ /* 0x000ee20000300800 */
[----:B------:R-:W-:-:S04]  /*11a70*/  IMAD.HI.U32 R12, R4, R10, RZ ;  /* 0x0000000a040c7227 */ /* 0x000fc800078e00ff */
[----:B------:R-:W-:Y:S01]  /*11a80*/  IMAD.MOV R12, RZ, RZ, -R12 ;  /* 0x000000ffff0c7224 */ /* 0x000fe200078e0a0c */
[----:B------:R-:W-:-:S03]  /*11a90*/  ISETP.GT.U32.AND P0, PT, R3, R7, PT ;  /* 0x000000070300720c */ /* 0x000fc60003f04070 */
[----:B------:R-:W-:Y:S01]  /*11aa0*/  IMAD R6, R3, R12, R10 ;  /* 0x0000000c03067224 */ /* 0x000fe200078e020a */
[----:B------:R-:W-:Y:S01]  /*11ab0*/  IABS R10, R52 ;  /* 0x00000034000a7213 */ /* 0x000fe20000000000 */
[----:B------:R-:W-:-:S04]  /*11ac0*/  IMAD.HI.U32 R14, R4, R13, RZ ;  /* 0x0000000d040e7227 */ /* 0x000fc800078e00ff */
[----:B------:R-:W-:-:S04]  /*11ad0*/  IMAD.HI.U32 R5, R4, R10, RZ ;  /* 0x0000000a04057227 */ /* 0x000fc800078e00ff */
[----:B------:R-:W-:Y:S02]  /*11ae0*/  IMAD.MOV R14, RZ, RZ, -R14 ;  /* 0x000000ffff0e7224 */ /* 0x000fe400078e0a0e */
[----:B------:R-:W-:Y:S02]  /*11af0*/  IMAD.MOV R2, RZ, RZ, -R5 ;  /* 0x000000ffff027224 */ /* 0x000fe400078e0a05 */
[----:B------:R-:W-:Y:S02]  /*11b00*/  IMAD R5, R3, R14, R13 ;  /* 0x0000000e03057224 */ /* 0x000fe400078e020d */
[----:B------:R-:W-:-:S03]  /*11b10*/  @!P0 IMAD.IADD R7, R7, 0x1, -R3 ;  /* 0x0000000107078824 */ /* 0x000fc600078e0a03 */
[----:B------:R-:W-:-:S13]  /*11b20*/  ISETP.GT.U32.AND P0, PT, R3, R5, PT ;  /* 0x000000050300720c */ /* 0x000fda0003f04070 */
[----:B------:R-:W-:Y:S01]  /*11b30*/  @!P0 IMAD.IADD R5, R5, 0x1, -R3 ;  /* 0x0000000105058824 */ /* 0x000fe200078e0a03 */
[----:B------:R-:W-:Y:S01]  /*11b40*/  ISETP.GE.AND P0, PT, R52, RZ, PT ;  /* 0x000000ff3400720c */ /* 0x000fe20003f06270 */
[----:B------:R-:W-:Y:S02]  /*11b50*/  IMAD.MOV.U32 R52, RZ, RZ, R49 ;  /* 0x000000ffff347224 */ /* 0x000fe400078e0031 */
[----:B------:R-:W-:Y:S02]  /*11b60*/  IMAD.MOV.U32 R49, RZ, RZ, R48 ;  /* 0x000000ffff317224 */ /* 0x000fe400078e0030 */
[----:B------:R-:W-:-:S04]  /*11b70*/  IMAD.HI.U32 R11, R4, R8, RZ ;  /* 0x00000008040b7227 */ /* 0x000fc800078e00ff */
[----:B------:R-:W-:Y:S02]  /*11b80*/  IMAD.MOV R11, RZ, RZ, -R11 ;  /* 0x000000ffff0b7224 */ /* 0x000fe400078e0a0b */
[----:B---3--:R-:W-:Y:S02]  /*11b90*/  IMAD.MOV.U32 R48, RZ, RZ, R47 ;  /* 0x000000ffff307224 */ /* 0x008fe400078e002f */
[----:B------:R-:W-:Y:S02]  /*11ba0*/  IMAD.MOV.U32 R47, RZ, RZ, R46 ;  /* 0x000000ffff2f7224 */ /* 0x000fe400078e002e */
[----:B--2---:R-:W-:Y:S02]  /*11bb0*/  IMAD.MOV.U32 R46, RZ, RZ, R45 ;  /* 0x000000ffff2e7224 */ /* 0x004fe400078e002d */
[----:B------:R-:W-:Y:S02]  /*11bc0*/  IMAD.MOV.U32 R45, RZ, RZ, R44 ;  /* 0x000000ffff2d7224 */ /* 0x000fe400078e002c */
[----:B------:R-:W-:-:S02]  /*11bd0*/  IMAD.MOV.U32 R44, RZ, RZ, R41 ;  /* 0x000000ffff2c7224 */ /* 0x000fc400078e0029 */
[----:B------:R-:W-:Y:S02]  /*11be0*/  IMAD.MOV.U32 R41, RZ, RZ, R43 ;  /* 0x000000ffff297224 */ /* 0x000fe400078e002b */
[----:B------:R-:W2:Y:S01]  /*11bf0*/  LDL.LU R43, [R1+0x190] ;  /* 0x00019000012b7983 */ /* 0x000ea20000300800 */
[----:B------:R-:W-:-:S05]  /*11c00*/  IMAD R8, R3, R11, R8 ;  /* 0x0000000b03087224 */ /* 0x000fca00078e0208 */
[C---:B------:R-:W-:Y:S02]  /*11c10*/  ISETP.GT.U32.AND P6, PT, R3.reuse, R8, PT ;  /* 0x000000080300720c */ /* 0x040fe40003fc4070 */
[----:B------:R-:W-:Y:S02]  /*11c20*/  ISETP.GT.U32.AND P5, PT, R3, R6, PT ;  /* 0x000000060300720c */ /* 0x000fe40003fa4070 */
[----:B------:R-:W-:-:S09]  /*11c30*/  IABS R12, R55 ;  /* 0x00000037000c7213 */ /* 0x000fd20000000000 */
[----:B------:R-:W-:Y:S02]  /*11c40*/  @!P6 IMAD.IADD R8, R8, 0x1, -R3 ;  /* 0x000000010808e824 */ /* 0x000fe400078e0a03 */
[----:B------:R-:W-:-:S03]  /*11c50*/  IMAD.HI.U32 R13, R4, R12, RZ ;  /* 0x0000000c040d7227 */ /* 0x000fc600078e00ff */
[C---:B------:R-:W-:Y:S01]  /*11c60*/  ISETP.GT.U32.AND P6, PT, R3.reuse, R8, PT ;  /* 0x000000080300720c */ /* 0x040fe20003fc4070 */
[----:B------:R-:W-:Y:S02]  /*11c70*/  @!P5 IMAD.IADD R6, R6, 0x1, -R3 ;  /* 0x000000010606d824 */ /* 0x000fe400078e0a03 */
[----:B------:R-:W-:Y:S01]  /*11c80*/  IMAD.MOV R13, RZ, RZ, -R13 ;  /* 0x000000ffff0d7224 */ /* 0x000fe200078e0a0d */
[----:B------:R-:W-:Y:S02]  /*11c90*/  IABS R11, R51 ;  /* 0x00000033000b7213 */ /* 0x000fe40000000000 */
[C---:B------:R-:W-:Y:S01]  /*11ca0*/  ISETP.GT.U32.AND P5, PT, R3.reuse, R6, PT ;  /* 0x000000060300720c */ /* 0x040fe20003fa4070 */
[C---:B------:R-:W-:Y:S01]  /*11cb0*/  IMAD R12, R3.reuse, R13, R12 ;  /* 0x0000000d030c7224 */ /* 0x040fe200078e020c */
[----:B------:R-:W-:Y:S01]  /*11cc0*/  ISETP.GE.AND P4, PT, R56, RZ, PT ;  /* 0x000000ff3800720c */ /* 0x000fe20003f86270 */
[----:B------:R-:W-:Y:S02]  /*11cd0*/  IMAD R2, R3, R2, R10 ;  /* 0x0000000203027224 */ /* 0x000fe400078e020a */
[----:B------:R-:W-:-:S04]  /*11ce0*/  IMAD.HI.U32 R10, R4, R11, RZ ;  /* 0x0000000b040a7227 */ /* 0x000fc800078e00ff */
[----:B------:R-:W-:Y:S01]  /*11cf0*/  @!P6 IMAD.IADD R8, R8, 0x1, -R3 ;  /* 0x000000010808e824 */ /* 0x000fe200078e0a03 */
[C---:B------:R-:W-:Y:S01]  /*11d00*/  ISETP.GT.U32.AND P6, PT, R3.reuse, R12, PT ;  /* 0x0000000c0300720c */ /* 0x040fe20003fc4070 */
[----:B------:R-:W-:Y:S02]  /*11d10*/  IMAD.MOV R10, RZ, RZ, -R10 ;  /* 0x000000ffff0a7224 */ /* 0x000fe400078e0a0a */
[----:B------:R-:W-:Y:S02]  /*11d20*/  IMAD.MOV.U32 R14, RZ, RZ, R7 ;  /* 0x000000ffff0e7224 */ /* 0x000fe400078e0007 */
[----:B------:R-:W-:Y:S02]  /*11d30*/  @!P5 IMAD.IADD R6, R6, 0x1, -R3 ;  /* 0x000000010606d824 */ /* 0x000fe400078e0a03 */
[----:B------:R-:W-:Y:S02]  /*11d40*/  IMAD R11, R3, R10, R11 ;  /* 0x0000000a030b7224 */ /* 0x000fe400078e020b */
[----:B------:R-:W-:-:S02]  /*11d50*/  IMAD.MOV.U32 R10, RZ, RZ, R8 ;  /* 0x000000ffff0a7224 */ /* 0x000fc400078e0008 */
[----:B------:R-:W-:Y:S02]  /*11d60*/  @!P4 IMAD.MOV R14, RZ, RZ, -R14 ;  /* 0x000000ffff0ec224 */ /* 0x000fe400078e0a0e */
[----:B------:R-:W-:Y:S01]  /*11d70*/  @!P2 IMAD.MOV R6, RZ, RZ, -R6 ;  /* 0x000000ffff06a224 */ /* 0x000fe200078e0a06 */
[----:B0-----:R-:W-:Y:S01]  /*11d80*/  IABS R9, R50 ;  /* 0x0000003200097213 */ /* 0x001fe20000000000 */
[----:B------:R-:W-:Y:S02]  /*11d90*/  @!P3 IMAD.MOV R10, RZ, RZ, -R10 ;  /* 0x000000ffff0ab224 */ /* 0x000fe400078e0a0a */
[----:B------:R-:W-:Y:S01]  /*11da0*/  @!P6 IMAD.IADD R12, R12, 0x1, -R3 ;  /* 0x000000010c0ce824 */ /* 0x000fe200078e0a03 */
[----:B------:R-:W-:Y:S01]  /*11db0*/  ISETP.GE.AND P6, PT, R50, RZ, PT ;  /* 0x000000ff3200720c */ /* 0x000fe20003fc6270 */
[----:B------:R-:W-:Y:S01]  /*11dc0*/  IMAD.MOV.U32 R50, RZ, RZ, R46 ;  /* 0x000000ffff327224 */ /* 0x000fe200078e002e */
[----:B------:R-:W-:Y:S01]  /*11dd0*/  STL [R1+0x34], R14 ;  /* 0x0000340e01007387 */ /* 0x000fe20000100800 */
[----:B------:R-:W-:-:S03]  /*11de0*/  IMAD.MOV.U32 R46, RZ, RZ, R45 ;  /* 0x000000ffff2e7224 */ /* 0x000fc600078e002d */
[----:B------:R0:W-:Y:S04]  /*11df0*/  STL [R1+0x30], R6 ;  /* 0x0000300601007387 */ /* 0x0001e80000100800 */
[----:B------:R-:W-:Y:S01]  /*11e00*/  STL [R1+0x2c], R10 ;  /* 0x00002c0a01007387 */ /* 0x000fe20000100800 */
[C---:B------:R-:W-:Y:S01]  /*11e10*/  ISETP.GT.U32.AND P5, PT, R3.reuse, R2, PT ;  /* 0x000000020300720c */ /* 0x040fe20003fa4070 */
[----:B------:R-:W-:Y:S01]  /*11e20*/  IMAD.HI.U32 R7, R4, R9, RZ ;  /* 0x0000000904077227 */ /* 0x000fe200078e00ff */
[----:B------:R-:W-:-:S03]  /*11e30*/  ISETP.GT.U32.AND P4, PT, R3, R5, PT ;  /* 0x000000050300720c */ /* 0x000fc60003f84070 */
[----:B--2---:R-:W-:Y:S02]  /*11e40*/  IMAD.MOV.U32 R45, RZ, RZ, R43 ;  /* 0x000000ffff2d7224 */ /* 0x004fe400078e002b */
[----:B------:R-:W-:Y:S02]  /*11e50*/  IMAD.MOV.U32 R43, RZ, RZ, R42 ;  /* 0x000000ffff2b7224 */ /* 0x000fe400078e002a */
[----:B------:R-:W2:Y:S01]  /*11e60*/  LDL.LU R42, [R1+0x104] ;  /* 0x00010400012a7983 */ /* 0x000ea20000300800 */
[----:B------:R-:W-:-:S03]  /*11e70*/  IMAD.MOV R7, RZ, RZ, -R7 ;  /* 0x000000ffff077224 */ /* 0x000fc600078e0a07 */
[----:B------:R-:W-:Y:S01]  /*11e80*/  @!P5 IMAD.IADD R2, R2, 0x1, -R3 ;  /* 0x000000010202d824 */ /* 0x000fe200078e0a03 */
[C---:B------:R-:W-:Y:S01]  /*11e90*/  ISETP.GT.U32.AND P3, PT, R3.reuse, R11, PT ;  /* 0x0000000b0300720c */ /* 0x040fe20003f64070 */
[----:B------:R-:W-:Y:S02]  /*11ea0*/  IMAD R9, R3, R7, R9 ;  /* 0x0000000703097224 */ /* 0x000fe400078e0209 */
[----:B------:R-:W-:Y:S01]  /*11eb0*/  @!P4 IMAD.IADD R5, R5, 0x1, -R3 ;  /* 0x000000010505c824 */ /* 0x000fe200078e0a03 */
[C---:B------:R-:W-:Y:S02]  /*11ec0*/  ISETP.GT.U32.AND P5, PT, R3.reuse, R2, PT ;  /* 0x000000020300720c */ /* 0x040fe40003fa4070 */
[----:B------:R-:W-:Y:S02]  /*11ed0*/  ISETP.GT.U32.AND P4, PT, R3, R9, PT ;  /* 0x000000090300720c */ /* 0x000fe40003f84070 */
[----:B0-----:R-:W-:-:S05]  /*11ee0*/  IABS R6, R54 ;  /* 0x0000003600067213 */ /* 0x001fca0000000000 */
[----:B------:R-:W-:Y:S01]  /*11ef0*/  @!P3 IMAD.IADD R11, R11, 0x1, -R3 ;  /* 0x000000010b0bb824 */ /* 0x000fe200078e0a03 */
[----:B------:R-:W-:-:S03]  /*11f00*/  ISETP.GE.AND P2, PT, R55, RZ, PT ;  /* 0x000000ff3700720c */ /* 0x000fc60003f46270 */
[--C-:B------:R-:W-:Y:S01]  /*11f10*/  @!P5 IMAD.IADD R2, R2, 0x1, -R3.reuse ;  /* 0x000000010202d824 */ /* 0x100fe200078e0a03 */
[----:B------:R-:W-:Y:S01]  /*11f20*/  ISETP.GE.AND P5, PT, R51, RZ, PT ;  /* 0x000000ff3300720c */ /* 0x000fe20003fa6270 */
[----:B------:R-:W-:Y:S01]  /*11f30*/  @!P4 IMAD.IADD R9, R9, 0x1, -R3 ;  /* 0x000000010909c824 */ /* 0x000fe200078e0a03 */
[----:B------:R-:W-:Y:S01]  /*11f40*/  ISETP.GT.U32.AND P4, PT, R3, R11, PT ;  /* 0x0000000b0300720c */ /* 0x000fe20003f84070 */
[----:B------:R-:W-:Y:S02]  /*11f50*/  IMAD.MOV.U32 R51, RZ, RZ, R48 ;  /* 0x000000ffff337224 */ /* 0x000fe400078e0030 */
[----:B------:R-:W-:Y:S02]  /*11f60*/  IMAD.MOV.U32 R48, RZ, RZ, R44 ;  /* 0x000000ffff307224 */ /* 0x000fe400078e002c */
[----:B------:R-:W-:-:S04]  /*11f70*/  IMAD.HI.U32 R8, R4, R6, RZ ;  /* 0x0000000604087227 */ /* 0x000fc800078e00ff */
[----:B------:R-:W-:Y:S02]  /*11f80*/  IMAD.MOV.U32 R55, RZ, RZ, R49 ;  /* 0x000000ffff377224 */ /* 0x000fe400078e0031 */
[----:B------:R-:W-:Y:S02]  /*11f90*/  IMAD.MOV.U32 R56, RZ, RZ, R47 ;  /* 0x000000ffff387224 */ /* 0x000fe400078e002f */
[----:B------:R-:W-:Y:S02]  /*11fa0*/  IMAD.MOV.U32 R44, RZ, RZ, R39 ;  /* 0x000000ffff2c7224 */ /* 0x000fe400078e0027 */
[----:B------:R-:W-:Y:S02]  /*11fb0*/  @!P1 IMAD.MOV R5, RZ, RZ, -R5 ;  /* 0x000000ffff059224 */ /* 0x000fe400078e0a05 */
[----:B------:R-:W-:Y:S02]  /*11fc0*/  IMAD.MOV.U32 R49, RZ, RZ, R41 ;  /* 0x000000ffff317224 */ /* 0x000fe400078e0029 */
[----:B------:R-:W-:-:S02]  /*11fd0*/  IMAD.MOV.U32 R47, RZ, RZ, R40 ;  /* 0x000000ffff2f7224 */ /* 0x000fc400078e0028 */
[----:B------:R-:W-:Y:S02]  /*11fe0*/  IMAD.MOV.U32 R39, RZ, RZ, R127 ;  /* 0x000000ffff277224 */ /* 0x000fe400078e007f */
[----:B------:R-:W-:Y:S01]  /*11ff0*/  @!P0 IMAD.MOV R2, RZ, RZ, -R2 ;  /* 0x000000ffff028224 */ /* 0x000fe200078e0a02 */
[----:B------:R-:W3:Y:S01]  /*12000*/  LDL.LU R127, [R1+0x25c] ;  /* 0x00025c00017f7983 */ /* 0x000ee20000300800 */
[----:B------:R-:W-:Y:S02]  /*12010*/  IMAD.MOV.U32 R41, RZ, RZ, R38 ;  /* 0x000000ffff297224 */ /* 0x000fe400078e0026 */
[----:B------:R-:W-:Y:S01]  /*12020*/  IMAD.MOV.U32 R40, RZ, RZ, R35 ;  /* 0x000000ffff287224 */ /* 0x000fe200078e0023 */
[----:B------:R-:W4:Y:S01]  /*12030*/  LDL.LU R38, [R1+0x254] ;  /* 0x0002540001267983 */ /* 0x000f220000300800 */
[----:B------:R-:W-:Y:S02]  /*12040*/  IMAD.MOV.U32 R35, RZ, RZ, R32 ;  /* 0x000000ffff237224 */ /* 0x000fe400078e0020 */
[----:B------:R-:W-:Y:S01]  /*12050*/  IMAD.MOV R8, RZ, RZ, -R8 ;  /* 0x000000ffff087224 */ /* 0x000fe200078e0a08 */
[----:B------:R-:W3:Y:S04]  /*12060*/  LDL.LU R32, [R1+0x1f0] ;  /* 0x0001f00001207983 */ /* 0x000ee80000300800 */
[----:B------:R-:W-:Y:S04]  /*12070*/  STL [R1+0x28], R5 ;  /* 0x0000280501007387 */ /* 0x000fe80000100800 */
[----:B------:R0:W-:Y:S01]  /*12080*/  STL [R1+0x24], R2 ;  /* 0x0000240201007387 */ /* 0x0001e20000100800 */
[----:B------:R-:W-:-:S02]  /*12090*/  @!P4 IMAD.IADD R11, R11, 0x1, -R3 ;  /* 0x000000010b0bc824 */ /* 0x000fc400078e0a03 */
[----:B0-----:R-:W-:-:S05]  /*120a0*/  IMAD R2, R3, R8, R6 ;  /* 0x0000000803027224 */ /* 0x001fca00078e0206 */
[C---:B------:R-:W-:Y:S02]  /*120b0*/  ISETP.GT.U32.AND P4, PT, R3.reuse, R2, PT ;  /* 0x000000020300720c */ /* 0x040fe40003f84070 */
[C---:B------:R-:W-:Y:S02]  /*120c0*/  ISETP.GT.U32.AND P3, PT, R3.reuse, R12, PT ;  /* 0x0000000c0300720c */ /* 0x040fe40003f64070 */
[----:B------:R-:W-:-:S09]  /*120d0*/  ISETP.GT.U32.AND P1, PT, R3, R9, PT ;  /* 0x000000090300720c */ /* 0x000fd20003f24070 */
[--C-:B------:R-:W-:Y:S02]  /*120e0*/  @!P4 IMAD.IADD R2, R2, 0x1, -R3.reuse ;  /* 0x000000010202c824 */ /* 0x100fe400078e0a03 */
[----:B------:R-:W-:-:S03]  /*120f0*/  @!P3 IMAD.IADD R12, R12, 0x1, -R3 ;  /* 0x000000010c0cb824 */ /* 0x000fc600078e0a03 */
[----:B------:R-:W-:Y:S01]  /*12100*/  ISETP.GT.U32.AND P4, PT, R3, R2, PT ;  /* 0x000000020300720c */ /* 0x000fe20003f84070 */
[----:B------:R-:W-:Y:S01]  /*12110*/  IMAD.MOV.U32 R15, RZ, RZ, R12 ;  /* 0x000000ffff0f7224 */ /* 0x000fe200078e000c */
[----:B------:R-:W-:Y:S02]  /*12120*/  IABS R10, R52 ;  /* 0x00000034000a7213 */ /* 0x000fe40000000000 */
[----:B------:R-:W-:Y:S02]  /*12130*/  IABS R7, R53 ;  /* 0x0000003500077213 */ /* 0x000fe40000000000 */
[----:B------:R-:W-:Y:S01]  /*12140*/  ISETP.GE.AND P0, PT, R54, RZ, PT ;  /* 0x000000ff3600720c */ /* 0x000fe20003f06270 */
[----:B------:R-:W-:Y:S02]  /*12150*/  IMAD.MOV.U32 R5, RZ, RZ, R10 ;  /* 0x000000ffff057224 */ /* 0x000fe400078e000a */
[----:B------:R-:W-:Y:S02]  /*12160*/  @!P2 IMAD.MOV R15, RZ, RZ, -R15 ;  /* 0x000000ffff0fa224 */ /* 0x000fe400078e0a0f */
[----:B------:R-:W-:Y:S01]  /*12170*/  IMAD.HI.U32 R10, R4, R7, RZ ;  /* 0x00000007040a7227 */ /* 0x000fe200078e00ff */
[----:B------:R-:W-:-:S03]  /*12180*/  ISETP.GE.AND P3, PT, R53, RZ, PT ;  /* 0x000000ff3500720c */ /* 0x000fc60003f66270 */
[--C-:B------:R-:W-:Y:S01]  /*12190*/  @!P4 IMAD.IADD R2, R2, 0x1, -R3.reuse ;  /* 0x000000010202c824 */ /* 0x100fe200078e0a03 */
[----:B------:R0:W-:Y:S01]  /*121a0*/  STL [R1+0x20], R15 ;  /* 0x0000200f01007387 */ /* 0x0001e20000100800 */
[----:B------:R-:W-:Y:S02]  /*121b0*/  IMAD.MOV R10, RZ, RZ, -R10 ;  /* 0x000000ffff0a7224 */ /* 0x000fe400078e0a0a */
[----:B------:R-:W-:Y:S02]  /*121c0*/  @!P1 IMAD.IADD R9, R9, 0x1, -R3 ;  /* 0x0000000109099824 */ /* 0x000fe400078e0a03 */
[----:B------:R-:W-:Y:S02]  /*121d0*/  IMAD.MOV.U32 R53, RZ, RZ, R49 ;  /* 0x000000ffff357224 */ /* 0x000fe400078e0031 */
[----:B------:R-:W-:Y:S02]  /*121e0*/  IMAD.MOV.U32 R54, RZ, RZ, R48 ;  /* 0x000000ffff367224 */ /* 0x000fe400078e0030 */
[----:B0-----:R-:W-:-:S02]  /*121f0*/  IMAD.MOV.U32 R15, RZ, RZ, R2 ;  /* 0x000000ffff0f7224 */ /* 0x001fc400078e0002 */
[----:B------:R-:W-:Y:S02]  /*12200*/  @!P5 IMAD.MOV R11, RZ, RZ, -R11 ;  /* 0x000000ffff0bd224 */ /* 0x000fe400078e0a0b */
[----:B------:R-:W-:Y:S01]  /*12210*/  IMAD R7, R3, R10, R7 ;  /* 0x0000000a03077224 */ /* 0x000fe200078e0207 */
[----:B------:R-:W-:Y:S01]  /*12220*/  IABS R10, R51 ;  /* 0x00000033000a7213 */ /* 0x000fe20000000000 */
[----:B------:R-:W-:Y:S02]  /*12230*/  IMAD.MOV.U32 R48, RZ, RZ, R39 ;  /* 0x000000ffff307224 */ /* 0x000fe400078e0027 */
[----:B------:R-:W-:Y:S01]  /*12240*/  @!P6 IMAD.MOV R9, RZ, RZ, -R9 ;  /* 0x000000ffff09e224 */ /* 0x000fe200078e0a09 */
[----:B------:R-:W-:Y:S01]  /*12250*/  ISETP.GE.AND P6, PT, R51, RZ, PT ;  /* 0x000000ff3300720c */ /* 0x000fe20003fc6270 */
[----:B------:R-:W-:Y:S01]  /*12260*/  @!P0 IMAD.MOV R15, RZ, RZ, -R15 ;  /* 0x000000ffff0f8224 */ /* 0x000fe200078e0a0f */
[----:B------:R-:W-:Y:S01]  /*12270*/  ISETP.GE.AND P1, PT, R52, RZ, PT ;  /* 0x000000ff3400720c */ /* 0x000fe20003f26270 */
[----:B------:R-:W-:-:S02]  /*12280*/  IMAD.MOV.U32 R39, RZ, RZ, R27 ;  /* 0x000000ffff277224 */ /* 0x000fc400078e001b */
[----:B------:R-:W-:Y:S02]  /*12290*/  IMAD.MOV.U32 R52, RZ, RZ, R48 ;  /* 0x000000ffff347224 */ /* 0x000fe400078e0030 */
[----:B------:R-:W-:Y:S02]  /*122a0*/  IMAD.MOV.U32 R48, RZ, RZ, R46 ;  /* 0x000000ffff307224 */ /* 0x000fe400078e002e */
[----:B------:R-:W-:Y:S02]  /*122b0*/  IMAD.MOV.U32 R46, RZ, RZ, R41 ;  /* 0x000000ffff2e7224 */ /* 0x000fe400078e0029 */
[----:B------:R-:W-:Y:S02]  /*122c0*/  IMAD.MOV.U32 R41, RZ, RZ, R40 ;  /* 0x000000ffff297224 */ /* 0x000fe400078e0028 */
[----:B--2---:R-:W-:Y:S02]  /*122d0*/  IMAD.MOV.U32 R49, RZ, RZ, R42 ;  /* 0x000000ffff317224 */ /* 0x004fe400078e002a */
[----:B------:R-:W-:-:S02]  /*122e0*/  IMAD.MOV.U32 R42, RZ, RZ, R28 ;  /* 0x000000ffff2a7224 */ /* 0x000fc400078e001c */
[----:B------:R-:W2:Y:S01]  /*122f0*/  LDL.LU R28, [R1+0x18c] ;  /* 0x00018c00011c7983 */ /* 0x000ea20000300800 */
[----:B------:R-:W-:Y:S02]  /*12300*/  IMAD.MOV.U32 R51, RZ, RZ, R49 ;  /* 0x000000ffff337224 */ /* 0x000fe400078e0031 */
[----:B------:R-:W-:Y:S01]  /*12310*/  IMAD.MOV.U32 R49, RZ, RZ, R45 ;  /* 0x000000ffff317224 */ /* 0x000fe200078e002d */
[----:B------:R-:W2:Y:S01]  /*12320*/  LDL.LU R27, [R1+0x244] ;  /* 0x00024400011b7983 */ /* 0x000ea20000300800 */
[----:B------:R-:W-:Y:S02]  /*12330*/  IMAD.MOV.U32 R45, RZ, RZ, R44 ;  /* 0x000000ffff2d7224 */ /* 0x000fe400078e002c */
[----:B------:R-:W-:Y:S01]  /*12340*/  IMAD.MOV.U32 R44, RZ, RZ, R26 ;  /* 0x000000ffff2c7224 */ /* 0x000fe200078e001a */
[----:B------:R0:W-:Y:S01]  /*12350*/  STL [R1+0x1c], R11 ;  /* 0x00001c0b01007387 */ /* 0x0001e20000100800 */
[----:B------:R-:W-:-:S03]  /*12360*/  IMAD.MOV.U32 R26, RZ, RZ, R251 ;  /* 0x000000ffff1a7224 */ /* 0x000fc600078e00fb */
[----:B------:R1:W-:Y:S04]  /*12370*/  STL [R1+0x18], R9 ;  /* 0x0000180901007387 */ /* 0x0003e80000100800 */
[----:B------:R-:W-:Y:S04]  /*12380*/  STL [R1+0x14], R15 ;  /* 0x0000140f01007387 */ /* 0x000fe80000100800 */
[----:B------:R-:W2:Y:S04]  /*12390*/  LDL.LU R251, [R1+0x6fc] ;  /* 0x0006fc0001fb7983 */ /* 0x000ea80000300800 */
[----:B------:R-:W4:Y:S01]  /*123a0*/  LDL.LU R40, [R1+0x108] ;  /* 0x0001080001287983 */ /* 0x000f220000300800 */
[----:B------:R-:W-:-:S04]  /*123b0*/  IMAD.HI.U32 R13, R4, R5, RZ ;  /* 0x00000005040d7227 */ /* 0x000fc800078e00ff */
[----:B------:R-:W-:-:S04]  /*123c0*/  IMAD.MOV R13, RZ, RZ, -R13 ;  /* 0x000000ffff0d7224 */ /* 0x000fc800078e0a0d */
[C---:B------:R-:W-:Y:S01]  /*123d0*/  IMAD R5, R3.reuse, R13, R5 ;  /* 0x0000000d03057224 */ /* 0x040fe200078e0205 */
[----:B------:R-:W-:-:S04]  /*123e0*/  ISETP.GT.U32.AND P2, PT, R3, R7, PT ;  /* 0x000000070300720c */ /* 0x000fc80003f44070 */
[----:B------:R-:W-:Y:S01]  /*123f0*/  ISETP.GT.U32.AND P5, PT, R3, R5, PT ;  /* 0x000000050300720c */ /* 0x000fe20003fa4070 */
[C---:B------:R-:W-:Y:S01]  /*12400*/  IMAD.HI.U32 R14, R4.reuse, R10, RZ ;  /* 0x0000000a040e7227 */ /* 0x040fe200078e00ff */
[----:B------:R-:W-:Y:S02]  /*12410*/  IABS R13, R56 ;  /* 0x00000038000d7213 */ /* 0x000fe40000000000 */
[----:B------:R-:W-:Y:S01]  /*12420*/  IABS R6, R55 ;  /* 0x0000003700067213 */ /* 0x000fe20000000000 */
[----:B------:R-:W-:Y:S01]  /*12430*/  IMAD.MOV R14, RZ, RZ, -R14 ;  /* 0x000000ffff0e7224 */ /* 0x000fe200078e0a0e */
[----:B------:R-:W-:Y:S01]  /*12440*/  IABS R8, R50 ;  /* 0x0000003200087213 */ /* 0x000fe20000000000 */
[----:B------:R-:W-:-:S04]  /*12450*/  IMAD.HI.U32 R12, R4, R13, RZ ;  /* 0x0000000d040c7227 */ /* 0x000fc800078e00ff */
[--C-:B------:R-:W-:Y:S02]  /*12460*/  @!P2 IMAD.IADD R7, R7, 0x1, -R3.reuse ;  /* 0x000000010707a824 */ /* 0x100fe400078e0a03 */
[----:B------:R-:W-:Y:S02]  /*12470*/  IMAD R10, R3, R14, R10 ;  /* 0x0000000e030a7224 */ /* 0x000fe400078e020a */
[----:B------:R-:W-:Y:S02]  /*12480*/  @!P5 IMAD.IADD R5, R5, 0x1, -R3 ;  /* 0x000000010505d824 */ /* 0x000fe400078e0a03 */
[----:B------:R-:W-:Y:S01]  /*12490*/  IMAD.MOV.U32 R252, RZ, RZ, R6 ;  /* 0x000000fffffc7224 */ /* 0x000fe200078e0006 */
[C---:B------:R-:W-:Y:S01]  /*124a0*/  ISETP.GT.U32.AND P2, PT, R3.reuse, R7, PT ;  /* 0x000000070300720c */ /* 0x040fe20003f44070 */
[----:B------:R-:W-:Y:S01]  /*124b0*/  IMAD.MOV R12, RZ, RZ, -R12 ;  /* 0x000000ffff0c7224 */ /* 0x000fe200078e0a0c */
[C---:B------:R-:W-:Y:S01]  /*124c0*/  ISETP.GT.U32.AND P4, PT, R3.reuse, R10, PT ;  /* 0x0000000a0300720c */ /* 0x040fe20003f84070 */
[----:B0-----:R-:W-:Y:S01]  /*124d0*/  IMAD.HI.U32 R11, R4, R8, RZ ;  /* 0x00000008040b7227 */ /* 0x001fe200078e00ff */
[----:B------:R-:W-:-:S03]  /*124e0*/  ISETP.GT.U32.AND P5, PT, R3, R5, PT ;  /* 0x000000050300720c */ /* 0x000fc60003fa4070 */
[----:B-1----:R-:W-:-:S04]  /*124f0*/  IMAD.HI.U32 R9, R4, R252, RZ ;  /* 0x000000fc04097227 */ /* 0x002fc800078e00ff */
[C---:B------:R-:W-:Y:S02]  /*12500*/  IMAD R6, R3.reuse, R12, R13 ;  /* 0x0000000c03067224 */ /* 0x040fe400078e020d */
[----:B------:R-:W-:Y:S02]  /*12510*/  IMAD.MOV R11, RZ, RZ, -R11 ;  /* 0x000000ffff0b7224 */ /* 0x000fe400078e0a0b */
[----:B------:R-:W-:Y:S01]  /*12520*/  IMAD.MOV R9, RZ, RZ, -R9 ;  /* 0x000000ffff097224 */ /* 0x000fe200078e0a09 */
[C---:B------:R-:W-:Y:S01]  /*12530*/  ISETP.GT.U32.AND P0, PT, R3.reuse, R6, PT ;  /* 0x000000060300720c */ /* 0x040fe20003f04070 */
[C---:B------:R-:W-:Y:S02]  /*12540*/  IMAD R2, R3.reuse, R11, R8 ;  /* 0x0000000b03027224 */ /* 0x040fe400078e0208 */
[----:B------:R-:W-:Y:S02]  /*12550*/  IMAD R252, R3, R9, R252 ;  /* 0x0000000903fc7224 */ /* 0x000fe400078e02fc */
[--C-:B------:R-:W-:Y:S01]  /*12560*/  @!P2 IMAD.IADD R7, R7, 0x1, -R3.reuse ;  /* 0x000000010707a824 */ /* 0x100fe200078e0a03 */
[----:B------:R-:W-:Y:S01]  /*12570*/  ISETP.GT.U32.AND P2, PT, R3, R2, PT ;  /* 0x000000020300720c */ /* 0x000fe20003f44070 */
[----:B------:R-:W-:-:S02]  /*12580*/  @!P4 IMAD.IADD R10, R10, 0x1, -R3 ;  /* 0x000000010a0ac824 */ /* 0x000fc400078e0a03 */
[----:B------:R-:W-:Y:S01]  /*12590*/  @!P5 IMAD.IADD R5, R5, 0x1, -R3 ;  /* 0x000000010505d824 */ /* 0x000fe200078e0a03 */
[C---:B------:R-:W-:Y:S02]  /*125a0*/  ISETP.GT.U32.AND P5, PT, R3.reuse, R252, PT ;  /* 0x000000fc0300720c */ /* 0x040fe40003fa4070 */
[C---:B------:R-:W-:Y:S01]  /*125b0*/  ISETP.GT.U32.AND P4, PT, R3.reuse, R10, PT ;  /* 0x0000000a0300720c */ /* 0x040fe20003f84070 */
[----:B------:R-:W-:Y:S02]  /*125c0*/  IMAD.MOV.U32 R11, RZ, RZ, R7 ;  /* 0x000000ffff0b7224 */ /* 0x000fe400078e0007 */
[----:B------:R-:W-:Y:S01]  /*125d0*/  @!P0 IMAD.IADD R6, R6, 0x1, -R3 ;  /* 0x0000000106068824 */ /* 0x000fe200078e0a03 */
[----:B------:R-:W-:Y:S01]  /*125e0*/  IABS R9, R53 ;  /* 0x0000003500097213 */ /* 0x000fe20000000000 */
[----:B------:R-:W-:Y:S02]  /*125f0*/  @!P3 IMAD.MOV R11, RZ, RZ, -R11 ;  /* 0x000000ffff0bb224 */ /* 0x000fe400078e0a0b */
[----:B------:R-:W-:Y:S01]  /*12600*/  @!P2 IMAD.IADD R2, R2, 0x1, -R3 ;  /* 0x000000010202a824 */ /* 0x000fe200078e0a03 */
[----:B------:R-:W-:-:S03]  /*12610*/  ISETP.GT.U32.AND P3, PT, R3, R6, PT ;  /* 0x000000060300720c */ /* 0x000fc60003f64070 */
[----:B------:R-:W-:Y:S01]  /*12620*/  @!P5 IMAD.IADD R252, R252, 0x1, -R3 ;  /* 0x00000001fcfcd824 */ /* 0x000fe200078e0a03 */
[----:B------:R-:W-:Y:S01]  /*12630*/  ISETP.GT.U32.AND P5, PT, R3, R2, PT ;  /* 0x000000020300720c */ /* 0x000fe20003fa4070 */
[----:B------:R-:W-:Y:S01]  /*12640*/  IMAD.HI.U32 R7, R4, R9, RZ ;  /* 0x0000000904077227 */ /* 0x000fe200078e00ff */
[----:B------:R-:W-:-:S03]  /*12650*/  ISETP.GE.AND P0, PT, R56, RZ, PT ;  /* 0x000000ff3800720c */ /* 0x000fc60003f06270 */
[----:B------:R-:W-:Y:S01]  /*12660*/  @!P4 IMAD.IADD R10, R10, 0x1, -R3 ;  /* 0x000000010a0ac824 */ /* 0x000fe200078e0a03 */
[----:B------:R-:W-:Y:S01]  /*12670*/  ISETP.GE.AND P4, PT, R50, RZ, PT ;  /* 0x000000ff3200720c */ /* 0x000fe20003f86270 */
[----:B------:R-:W-:Y:S01]  /*12680*/  @!P1 IMAD.MOV R5, RZ, RZ, -R5 ;  /* 0x000000ffff059224 */ /* 0x000fe200078e0a05 */
[----:B------:R-:W-:Y:S01]  /*12690*/  ISETP.GT.U32.AND P1, PT, R3, R252, PT ;  /* 0x000000fc0300720c */ /* 0x000fe20003f24070 */
[----:B------:R-:W-:Y:S02]  /*126a0*/  IMAD.MOV.U32 R50, RZ, RZ, R49 ;  /* 0x000000ffff327224 */ /* 0x000fe400078e0031 */
[----:B------:R-:W-:Y:S02]  /*126b0*/  IMAD.MOV.U32 R49, RZ, RZ, R48 ;  /* 0x000000ffff317224 */ /* 0x000fe400078e0030 */
[----:B------:R-:W-:Y:S01]  /*126c0*/  IMAD.MOV R7, RZ, RZ, -R7 ;  /* 0x000000ffff077224 */ /* 0x000fe200078e0a07 */
[----:B------:R-:W-:Y:S01]  /*126d0*/  ISETP.GE.AND P2, PT, R55, RZ, PT ;  /* 0x000000ff3700720c */ /* 0x000fe20003f46270 */
[----:B------:R-:W-:-:S02]  /*126e0*/  IMAD.MOV.U32 R48, RZ, RZ, R47 ;  /* 0x000000ffff307224 */ /* 0x000fc400078e002f */
[----:B------:R-:W-:Y:S02]  /*126f0*/  IMAD.MOV.U32 R47, RZ, RZ, R43 ;  /* 0x000000ffff2f7224 */ /* 0x000fe400078e002b */
[----:B------:R-:W-:Y:S01]  /*12700*/  IMAD.MOV.U32 R43, RZ, RZ, R42 ;  /* 0x000000ffff2b7224 */ /* 0x000fe200078e002a */
[----:B------:R-:W-:Y:S01]  /*12710*/  IABS R8, R54 ;  /* 0x0000003600087213 */ /* 0x000fe20000000000 */
[----:B------:R-:W-:Y:S01]  /*12720*/  IMAD.MOV.U32 R42, RZ, RZ, R35 ;  /* 0x000000ffff2a7224 */ /* 0x000fe200078e0023 */
[----:B------:R-:W-:Y:S01]  /*12730*/  STL [R1+0x10], R11 ;  /* 0x0000100b01007387 */ /* 0x000fe20000100800 */
[----:B------:R-:W-:Y:S02]  /*12740*/  IMAD R9, R3, R7, R9 ;  /* 0x0000000703097224 */ /* 0x000fe400078e0209 */
[----:B------:R-:W-:Y:S02]  /*12750*/  @!P3 IMAD.IADD R6, R6, 0x1, -R3 ;  /* 0x000000010606b824 */ /* 0x000fe400078e0a03 */
[----:B------:R-:W-:-:S02]  /*12760*/  IMAD.MOV.U32 R35, RZ, RZ, R34 ;  /* 0x000000ffff237224 */ /* 0x000fc400078e0022 */
[----:B------:R-:W-:Y:S01]  /*12770*/  IMAD.MOV.U32 R7, RZ, RZ, R10 ;  /* 0x000000ffff077224 */ /* 0x000fe200078e000a */
[----:B------:R-:W2:Y:S01]  /*12780*/  LDL.LU R34, [R1+0x2a4] ;  /* 0x0002a40001227983 */ /* 0x000ea20000300800 */
[----:B------:R-:W-:Y:S02]  /*12790*/  IMAD.MOV.U32 R56, RZ, RZ, R49 ;  /* 0x000000ffff387224 */ /* 0x000fe400078e0031 */
[----:B------:R-:W-:Y:S01]  /*127a0*/  IMAD.MOV.U32 R49, RZ, RZ, R47 ;  /* 0x000000ffff317224 */ /* 0x000fe200078e002f */
[----:B------:R0:W-:Y:S01]  /*127b0*/  STL [R1+0xc], R5 ;  /* 0x00000c0501007387 */ /* 0x0001e20000100800 */
[----:B------:R-:W-:Y:S02]  /*127c0*/  IMAD.MOV.U32 R47, RZ, RZ, R46 ;  /* 0x000000ffff2f7224 */ /* 0x000fe400078e002e */
[----:B------:R-:W-:Y:S02]  /*127d0*/  @!P6 IMAD.MOV R7, RZ, RZ, -R7 ;  /* 0x000000ffff07e224 */ /* 0x000fe400078e0a07 */
[----:B------:R-:W-:-:S02]  /*127e0*/  IMAD.MOV.U32 R57, RZ, RZ, R48 ;  /* 0x000000ffff397224 */ /* 0x000fc400078e0030 */
[----:B------:R-:W-:Y:S02]  /*127f0*/  IMAD.MOV.U32 R46, RZ, RZ, R45 ;  /* 0x000000ffff2e7224 */ /* 0x000fe400078e002d */
[----:B0-----:R-:W-:Y:S02]  /*12800*/  IMAD.MOV.U32 R5, RZ, RZ, R6 ;  /* 0x000000ffff057224 */ /* 0x001fe400078e0006 */
[----:B------:R-:W-:-:S04]  /*12810*/  IMAD.HI.U32 R11, R4, R8, RZ ;  /* 0x00000008040b7227 */ /* 0x000fc800078e00ff */
[----:B------:R-:W-:Y:S02]  /*12820*/  IMAD.MOV.U32 R45, RZ, RZ, R44 ;  /* 0x000000ffff2d7224 */ /* 0x000fe400078e002c */
[----:B------:R-:W-:Y:S02]  /*12830*/  IMAD.MOV.U32 R48, RZ, RZ, R41 ;  /* 0x000000ffff307224 */ /* 0x000fe400078e0029 */
[--C-:B------:R-:W-:Y:S02]  /*12840*/  @!P5 IMAD.IADD R2, R2, 0x1, -R3.reuse ;  /* 0x000000010202d824 */ /* 0x100fe400078e0a03 */
[----:B------:R-:W-:Y:S02]  /*12850*/  @!P1 IMAD.IADD R252, R252, 0x1, -R3 ;  /* 0x00000001fcfc9824 */ /* 0x000fe400078e0a03 */
[----:B------:R-:W-:Y:S01]  /*12860*/  @!P0 IMAD.MOV R5, RZ, RZ, -R5 ;  /* 0x000000ffff058224 */ /* 0x000fe200078e0a05 */
[----:B------:R-:W-:Y:S01]  /*12870*/  STL [R1+0x8], R7 ;  /* 0x0000080701007387 */ /* 0x000fe20000100800 */
[----:B------:R-:W-:-:S02]  /*12880*/  IMAD.MOV.U32 R55, RZ, RZ, R49 ;  /* 0x000000ffff377224 */ /* 0x000fc400078e0031 */
[----:B------:R-:W-:Y:S02]  /*12890*/  IMAD.MOV R11, RZ, RZ, -R11 ;  /* 0x000000ffff0b7224 */ /* 0x000fe400078e0a0b */
[----:B------:R-:W-:Y:S02]  /*128a0*/  IMAD.MOV.U32 R49, RZ, RZ, R48 ;  /* 0x000000ffff317224 */ /* 0x000fe400078e0030 */
[----:B------:R-:W-:Y:S02]  /*128b0*/  @!P4 IMAD.MOV R2, RZ, RZ, -R2 ;  /* 0x000000ffff02c224 */ /* 0x000fe400078e0a02 */
[----:B------:R-:W-:Y:S01]  /*128c0*/  @!P2 IMAD.MOV R252, RZ, RZ, -R252 ;  /* 0x000000fffffca224 */ /* 0x000fe200078e0afc */
[----:B------:R-:W-:Y:S01]  /*128d0*/  IABS R12, R50 ;  /* 0x00000032000c7213 */ /* 0x000fe20000000000 */
[C---:B------:R-:W-:Y:S01]  /*128e0*/  IMAD R8, R3.reuse, R11, R8 ;  /* 0x0000000b03087224 */ /* 0x040fe200078e0208 */
[----:B------:R-:W-:Y:S02]  /*128f0*/  ISETP.GE.AND P2, PT, R50, RZ, PT ;  /* 0x000000ff3200720c */ /* 0x000fe40003f46270 */
[----:B------:R-:W-:-:S02]  /*12900*/  ISETP.GT.U32.AND P0, PT, R3, R9, PT ;  /* 0x000000090300720c */ /* 0x000fc40003f04070 */
[----:B------:R-:W-:Y:S02]  /*12910*/  ISETP.GT.U32.AND P3, PT, R3, R8, PT ;  /* 0x000000080300720c */ /* 0x000fe40003f64070 */
[----:B------:R-:W-:-:S09]  /*12920*/  ISETP.GE.AND P6, PT, R54, RZ, PT ;  /* 0x000000ff3600720c */ /* 0x000fd20003fc6270 */
[--C-:B------:R-:W-:Y:S02]  /*12930*/  @!P0 IMAD.IADD R9, R9, 0x1, -R3.reuse ;  /* 0x0000000109098824 */ /* 0x100fe400078e0a03 */
[----:B------:R-:W-:-:S03]  /*12940*/  @!P3 IMAD.IADD R8, R8, 0x1, -R3 ;  /* 0x000000010808b824 */ /* 0x000fc600078e0a03 */
[C---:B------:R-:W-:Y:S02]  /*12950*/  ISETP.GT.U32.AND P4, PT, R3.reuse, R9, PT ;  /* 0x000000090300720c */ /* 0x040fe40003f84070 */
[----:B------:R-:W-:Y:S02]  /*12960*/  ISETP.GT.U32.AND P0, PT, R3, R8, PT ;  /* 0x000000080300720c */ /* 0x000fe40003f04070 */
[----:B------:R-:W-:Y:S01]  /*12970*/  ISETP.GE.AND P5, PT, R53, RZ, PT ;  /* 0x000000ff3500720c */ /* 0x000fe20003fa6270 */
[----:B------:R-:W-:-:S08]  /*12980*/  IMAD.MOV.U32 R54, RZ, RZ, R49 ;  /* 0x000000ffff367224 */ /* 0x000fd000078e0031 */
[--C-:B------:R-:W-:Y:S02]  /*12990*/  @!P4 IMAD.IADD R9, R9, 0x1, -R3.reuse ;  /* 0x000000010909c824 */ /* 0x100fe400078e0a03 */
[----:B------:R-:W-:Y:S02]  /*129a0*/  @!P0 IMAD.IADD R8, R8, 0x1, -R3 ;  /* 0x0000000108088824 */ /* 0x000fe400078e0a03 */
[----:B------:R-:W-:Y:S02]  /*129b0*/  @!P5 IMAD.MOV R9, RZ, RZ, -R9 ;  /* 0x000000ffff09d224 */ /* 0x000fe400078e0a09 */
[----:B------:R-:W-:Y:S01]  /*129c0*/  @!P6 IMAD.MOV R8, RZ, RZ, -R8 ;  /* 0x000000ffff08e224 */ /* 0x000fe200078e0a08 */
[----:B------:R-:W-:Y:S02]  /*129d0*/  IABS R11, R51 ;  /* 0x00000033000b7213 */ /* 0x000fe40000000000 */
[----:B------:R-:W-:Y:S01]  /*129e0*/  ISETP.GE.AND P3, PT, R51, RZ, PT ;  /* 0x000000ff3300720c */ /* 0x000fe20003f66270 */
[----:B------:R-:W-:-:S02]  /*129f0*/  IMAD.MOV.U32 R51, RZ, RZ, R47 ;  /* 0x000000ffff337224 */ /* 0x000fc400078e002f */
[----:B----4-:R-:W-:Y:S02]  /*12a00*/  IMAD.MOV.U32 R44, RZ, RZ, R40 ;  /* 0x000000ffff2c7224 */ /* 0x010fe400078e0028 */
[----:B------:R-:W-:Y:S02]  /*12a10*/  IMAD.MOV.U32 R40, RZ, RZ, R26 ;  /* 0x000000ffff287224 */ /* 0x000fe400078e001a */
[----:B------:R-:W-:Y:S02]  /*12a20*/  IMAD.MOV.U32 R26, RZ, RZ, R126 ;  /* 0x000000ffff1a7224 */ /* 0x000fe400078e007e */
[----:B------:R-:W4:Y:S01]  /*12a30*/  LDL.LU R126, [R1+0x320] ;  /* 0x00032000017e7983 */ /* 0x000f220000300800 */
[----:B------:R-:W-:Y:S02]  /*12a40*/  IMAD.MOV.U32 R48, RZ, RZ, R44 ;  /* 0x000000ffff307224 */ /* 0x000fe400078e002c */
[----:B------:R-:W-:Y:S01]  /*12a50*/  IMAD.MOV.U32 R44, RZ, RZ, R37 ;  /* 0x000000ffff2c7224 */ /* 0x000fe200078e0025 */
[----:B------:R-:W2:Y:S01]  /*12a60*/  LDL.LU R41, [R1+0x1dc] ;  /* 0x0001dc0001297983 */ /* 0x000ea20000300800 */
[----:B------:R-:W-:-:S03]  /*12a70*/  IMAD.MOV.U32 R37, RZ, RZ, R29 ;  /* 0x000000ffff257224 */ /* 0x000fc600078e001d */
[----:B------:R0:W-:Y:S01]  /*12a80*/  STL [R1+0x4], R5 ;  /* 0x0000040501007387 */ /* 0x0001e20000100800 */
[----:B------:R-:W-:-:S03]  /*12a90*/  IMAD.MOV.U32 R50, RZ, RZ, R48 ;  /* 0x000000ffff327224 */ /* 0x000fc600078e0030 */
[----:B------:R-:W4:Y:S04]  /*12aa0*/  LDL.LU R29, [R1+0x1ac] ;  /* 0x0001ac00011d7983 */ /* 0x000f280000300800 */
[----:B------:R1:W-:Y:S04]  /*12ab0*/  STL [R1], R2 ;  /* 0x0000000201007387 */ /* 0x0003e80000100800 */
[----:B------:R-:W-:Y:S04]  /*12ac0*/  STL [R1+0x1ddc], R252 ;  /* 0x001ddcfc01007387 */ /* 0x000fe80000100800 */
[----:B------:R-:W2:Y:S04]  /*12ad0*/  LDL.LU R48, [R1+0x150] ;  /* 0x0001500001307983 */ /* 0x000ea80000300800 */
[----:B------:R-:W4:Y:S04]  /*12ae0*/  LDL.LU R49, [R1+0x15c] ;  /* 0x00015c0001317983 */ /* 0x000f280000300800 */
[----:B------:R-:W-:Y:S04]  /*12af0*/  STL [R1+0x1de0], R8 ;  /* 0x001de00801007387 */ /* 0x000fe80000100800 */
[----:B------:R-:W-:Y:S04]  /*12b00*/  STL [R1+0x1de4], R9 ;  /* 0x001de40901007387 */ /* 0x000fe80000100800 */
[----:B------:R-:W4:Y:S01]  /*12b10*/  LDL.LU R47, [R1+0x200] ;  /* 0x00020000012f7983 */ /* 0x000f220000300800 */
[----:B------:R-:W-:Y:S01]  /*12b20*/  IABS R10, R52 ;  /* 0x00000034000a7213 */ /* 0x000fe20000000000 */
[----:B0-----:R-:W-:-:S04]  /*12b30*/  IMAD.HI.U32 R5, R4, R11, RZ ;  /* 0x0000000b04057227 */ /* 0x001fc800078e00ff */
[----:B------:R-:W-:-:S04]  /*12b40*/  IMAD.HI.U32 R6, R4, R10, RZ ;  /* 0x0000000a04067227 */ /* 0x000fc800078e00ff */
[----:B------:R-:W-:Y:S02]  /*12b50*/  IMAD.MOV R6, RZ, RZ, -R6 ;  /* 0x000000ffff067224 */ /* 0x000fe400078e0a06 */
[----:B------:R-:W-:Y:S02]  /*12b60*/  IMAD.MOV R5, RZ, RZ, -R5 ;  /* 0x000000ffff057224 */ /* 0x000fe400078e0a05 */
[C---:B------:R-:W-:Y:S02]  /*12b70*/  IMAD R10, R3.reuse, R6, R10 ;  /* 0x00000006030a7224 */ /* 0x040fe400078e020a */
[C---:B------:R-:W-:Y:S02]  /*12b80*/  IMAD R11, R3.reuse, R5, R11 ;  /* 0x00000005030b7224 */ /* 0x040fe400078e020b */
[----:B------:R-:W-:Y:S01]  /*12b90*/  IMAD.HI.U32 R13, R4, R12, RZ ;  /* 0x0000000c040d7227 */ /* 0x000fe200078e00ff */
[C---:B------:R-:W-:Y:S02]  /*12ba0*/  ISETP.GT.U32.AND P0, PT, R3.reuse, R10, PT ;  /* 0x0000000a0300720c */ /* 0x040fe40003f04070 */
[----:B------:R-:W-:Y:S01]  /*12bb0*/  ISETP.GT.U32.AND P4, PT, R3, R11, PT ;  /* 0x0000000b0300720c */ /* 0x000fe20003f84070 */
[----:B------:R-:W-:-:S04]  /*12bc0*/  IMAD.MOV R13, RZ, RZ, -R13 ;  /* 0x000000ffff0d7224 */ /* 0x000fc800078e0a0d */
[----:B------:R-:W-:Y:S01]  /*12bd0*/  IMAD R12, R3, R13, R12 ;  /* 0x0000000d030c7224 */ /* 0x000fe200078e020c */
[----:B------:R-:W-:-:S05]  /*12be0*/  IABS R5, R57 ;  /* 0x0000003900057213 */ /* 0x000fca0000000000 */
[--C-:B------:R-:W-:Y:S01]  /*12bf0*/  @!P0 IMAD.IADD R10, R10, 0x1, -R3.reuse ;  /* 0x000000010a0a8824 */ /* 0x100fe200078e0a03 */
[----:B------:R-:W-:Y:S01]  /*12c00*/  ISETP.GT.U32.AND P0, PT, R3, R12, PT ;  /* 0x0000000c0300720c */ /* 0x000fe20003f04070 */
[----:B------:R-:W-:Y:S01]  /*12c10*/  @!P4 IMAD.IADD R11, R11, 0x1, -R3 ;  /* 0x000000010b0bc824 */ /* 0x000fe200078e0a03 */
[----:B------:R-:W-:Y:S01]  /*12c20*/  IABS R6, R56 ;  /* 0x0000003800067213 */ /* 0x000fe20000000000 */
[C---:B------:R-:W-:Y:S01]  /*12c30*/  IMAD.HI.U32 R15, R4.reuse, R5, RZ ;  /* 0x00000005040f7227 */ /* 0x040fe200078e00ff */
[C---:B------:R-:W-:Y:S02]  /*12c40*/  ISETP.GT.U32.AND P4, PT, R3.reuse, R10, PT ;  /* 0x0000000a0300720c */ /* 0x040fe40003f84070 */
[----:B------:R-:W-:Y:S01]  /*12c50*/  ISETP.GT.U32.AND P6, PT, R3, R11, PT ;  /* 0x0000000b0300720c */ /* 0x000fe20003fc4070 */
[----:B------:R-:W-:Y:S01]  /*12c60*/  IMAD.HI.U32 R14, R4, R6, RZ ;  /* 0x00000006040e7227 */ /* 0x000fe200078e00ff */
[----:B------:R-:W-:Y:S02]  /*12c70*/  ISETP.GE.AND P1, PT, R52, RZ, PT ;  /* 0x000000ff3400720c */ /* 0x000fe40003f26270 */
[----:B------:R-:W-:Y:S01]  /*12c80*/  IABS R7, R50 ;  /* 0x0000003200077213 */ /* 0x000fe20000000000 */
[----:B------:R-:W-:Y:S01]  /*12c90*/  IMAD.MOV R15, RZ, RZ, -R15 ;  /* 0x000000ffff0f7224 */ /* 0x000fe200078e0a0f */
[----:B-1----:R-:W-:Y:S01]  /*12ca0*/  IABS R2, R55 ;  /* 0x0000003700027213 */ /* 0x002fe20000000000 */
[----:B------:R-:W-:-:S02]  /*12cb0*/  @!P0 IMAD.IADD R12, R12, 0x1, -R3 ;  /* 0x000000010c0c8824 */ /* 0x000fc400078e0a03 */
[----:B------:R-:W-:Y:S02]  /*12cc0*/  IMAD.MOV R14, RZ, RZ, -R14 ;  /* 0x000000ffff0e7224 */ /* 0x000fe400078e0a0e */
[C---:B------:R-:W-:Y:S02]  /*12cd0*/  IMAD R5, R3.reuse, R15, R5 ;  /* 0x0000000f03057224 */ /* 0x040fe400078e0205 */
[----:B------:R-:W-:Y:S01]  /*12ce0*/  IMAD.HI.U32 R16, R4, R7, RZ ;  /* 0x0000000704107227 */ /* 0x000fe200078e00ff */
[----:B------:R-:W-:-:S03]  /*12cf0*/  ISETP.GT.U32.AND P0, PT, R3, R12, PT ;  /* 0x0000000c0300720c */ /* 0x000fc60003f04070 */
[----:B------:R-:W-:Y:S02]  /*12d00*/  IMAD R6, R3, R14, R6 ;  /* 0x0000000e03067224 */ /* 0x000fe400078e0206 */
[--C-:B------:R-:W-:Y:S02]  /*12d10*/  @!P4 IMAD.IADD R10, R10, 0x1, -R3.reuse ;  /* 0x000000010a0ac824 */ /* 0x100fe400078e0a03 */
[----:B------:R-:W-:Y:S01]  /*12d20*/  @!P6 IMAD.IADD R11, R11, 0x1, -R3 ;  /* 0x000000010b0be824 */ /* 0x000fe200078e0a03 */
[----:B------:R-:W-:Y:S01]  /*12d30*/  ISETP.GT.U32.AND P6, PT, R3, R5, PT ;  /* 0x000000050300720c */ /* 0x000fe20003fc4070 */
[----:B------:R-:W-:-:S04]  /*12d40*/  IMAD.HI.U32 R13, R4, R2, RZ ;  /* 0x00000002040d7227 */ /* 0x000fc800078e00ff */
[----:B------:R-:W-:Y:S02]  /*12d50*/  IMAD.MOV R16, RZ, RZ, -R16 ;  /* 0x000000ffff107224 */ /* 0x000fe400078e0a10 */
[----:B------:R-:W-:Y:S01]  /*12d60*/  @!P1 IMAD.MOV R10, RZ, RZ, -R10 ;  /* 0x000000ffff0a9224 */ /* 0x000fe200078e0a0a */
[C---:B------:R-:W-:Y:S01]  /*12d70*/  ISETP.GT.U32.AND P1, PT, R3.reuse, R6, PT ;  /* 0x000000060300720c */ /* 0x040fe20003f24070 */
[----:B------:R-:W-:Y:S02]  /*12d80*/  IMAD.MOV R13, RZ, RZ, -R13 ;  /* 0x000000ffff0d7224 */ /* 0x000fe400078e0a0d */
[C---:B------:R-:W-:Y:S02]  /*12d90*/  IMAD R7, R3.reuse, R16, R7 ;  /* 0x0000001003077224 */ /* 0x040fe400078e0207 */
[----:B------:R-:W-:-:S03]  /*12da0*/  IMAD R2, R3, R13, R2 ;  /* 0x0000000d03027224 */ /* 0x000fc600078e0202 */
[----:B------:R-:W-:Y:S01]  /*12db0*/  ISETP.GT.U32.AND P4, PT, R3, R7, PT ;  /* 0x000000070300720c */ /* 0x000fe20003f84070 */
[--C-:B------:R-:W-:Y:S01]  /*12dc0*/  @!P0 IMAD.IADD R12, R12, 0x1, -R3.reuse ;  /* 0x000000010c0c8824 */ /* 0x100fe200078e0a03 */
[----:B------:R-:W-:Y:S01]  /*12dd0*/  IABS R13, R54 ;  /* 0x00000036000d7213 */ /* 0x000fe20000000000 */
[--C-:B------:R-:W-:Y:S01]  /*12de0*/  @!P6 IMAD.IADD R5, R5, 0x1, -R3.reuse ;  /* 0x000000010505e824 */ /* 0x100fe200078e0a03 */
[C---:B------:R-:W-:Y:S01]  /*12df0*/  ISETP.GT.U32.AND P0, PT, R3.reuse, R2, PT ;  /* 0x000000020300720c */ /* 0x040fe20003f04070 */
[----:B------:R-:W-:Y:S02]  /*12e00*/  @!P1 IMAD.IADD R6, R6, 0x1, -R3 ;  /* 0x0000000106069824 */ /* 0x000fe400078e0a03 */
[----:B------:R-:W-:Y:S01]  /*12e10*/  IMAD.HI.U32 R17, R4, R13, RZ ;  /* 0x0000000d04117227 */ /* 0x000fe200078e00ff */
[----:B------:R-:W-:-:S03]  /*12e20*/  ISETP.GT.U32.AND P1, PT, R3, R5, PT ;  /* 0x000000050300720c */ /* 0x000fc60003f24070 */
[----:B------:R-:W-:Y:S02]  /*12e30*/  IMAD.MOV R17, RZ, RZ, -R17 ;  /* 0x000000ffff117224 */ /* 0x000fe400078e0a11 */
[----:B------:R-:W-:Y:S02]  /*12e40*/  @!P4 IMAD.IADD R7, R7, 0x1, -R3 ;  /* 0x000000010707c824 */ /* 0x000fe400078e0a03 */
[----:B------:R-:W-:Y:S02]  /*12e50*/  IMAD.MOV.U32 R52, RZ, RZ, R46 ;  /* 0x000000ffff347224 */ /* 0x000fe400078e002e */
[C---:B------:R-:W-:Y:S02]  /*12e60*/  IMAD R17, R3.reuse, R17, R13 ;  /* 0x0000001103117224 */ /* 0x040fe400078e020d */
[--C-:B------:R-:W-:Y:S01]  /*12e70*/  @!P0 IMAD.IADD R2, R2, 0x1, -R3.reuse ;  /* 0x0000000102028824 */ /* 0x100fe200078e0a03 */
[C---:B------:R-:W-:Y:S02]  /*12e80*/  ISETP.GT.U32.AND P0, PT, R3.reuse, R6, PT ;  /* 0x000000060300720c */ /* 0x040fe40003f04070 */
[----:B------:R-:W-:Y:S01]  /*12e90*/  ISETP.GT.U32.AND P6, PT, R3, R7, PT ;  /* 0x000000070300720c */ /* 0x000fe20003fc4070 */
[----:B------:R-:W-:Y:S01]  /*12ea0*/  @!P1 IMAD.IADD R5, R5, 0x1, -R3 ;  /* 0x0000000105059824 */ /* 0x000fe200078e0a03 */
[----:B------:R-:W-:-:S02]  /*12eb0*/  IABS R19, R52 ;  /* 0x0000003400137213 */ /* 0x000fc40000000000 */
[C---:B------:R-:W-:Y:S02]  /*12ec0*/  ISETP.GT.U32.AND P1, PT, R3.reuse, R17, PT ;  /* 0x000000110300720c */ /* 0x040fe40003f24070 */
[----:B------:R-:W-:Y:S01]  /*12ed0*/  ISETP.GE.AND P5, PT, R50, RZ, PT ;  /* 0x000000ff3200720c */ /* 0x000fe20003fa6270 */
[----:B------:R-:W-:Y:S01]  /*12ee0*/  @!P2 IMAD.MOV R12, RZ, RZ, -R12 ;  /* 0x000000ffff0ca224 */ /* 0x000fe200078e0a0c */
[----:B------:R-:W-:-:S03]  /*12ef0*/  ISETP.GT.U32.AND P2, PT, R3, R2, PT ;  /* 0x000000020300720c */ /* 0x000fc60003f44070 */
[--C-:B------:R-:W-:Y:S02]  /*12f00*/  @!P0 IMAD.IADD R6, R6, 0x1, -R3.reuse ;  /* 0x0000000106068824 */ /* 0x100fe400078e0a03 */
[----:B------:R-:W-:-:S04]  /*12f10*/  @!P6 IMAD.IADD R7, R7, 0x1, -R3 ;  /* 0x000000010707e824 */ /* 0x000fc800078e0a03 */
[----:B------:R-:W-:Y:S02]  /*12f20*/  @!P1 IMAD.IADD R17, R17, 0x1, -R3 ;  /* 0x0000000111119824 */ /* 0x000fe400078e0a03 */
[----:B------:R-:W-:Y:S01]  /*12f30*/  @!P3 IMAD.MOV R11, RZ, RZ, -R11 ;  /* 0x000000ffff0bb224 */ /* 0x000fe200078e0a0b */
[----:B------:R-:W-:Y:S01]  /*12f40*/  ISETP.GE.AND P3, PT, R57, RZ, PT ;  /* 0x000000ff3900720c */ /* 0x000fe20003f66270 */
[----:B------:R-:W-:Y:S01]  /*12f50*/  @!P2 IMAD.IADD R2, R2, 0x1, -R3 ;  /* 0x000000010202a824 */ /* 0x000fe200078e0a03 */
[----:B------:R-:W-:Y:S02]  /*12f60*/  ISETP.GE.AND P4, PT, R56, RZ, PT ;  /* 0x000000ff3800720c */ /* 0x000fe40003f86270 */
[----:B------:R-:W-:Y:S02]  /*12f70*/  IABS R20, R51 ;  /* 0x0000003300147213 */ /* 0x000fe40000000000 */
[----:B------:R-:W-:Y:S01]  /*12f80*/  ISETP.GE.AND P2, PT, R54, RZ, PT ;  /* 0x000000ff3600720c */ /* 0x000fe20003f46270 */
[----:B------:R-:W-:Y:S01]  /*12f90*/  IMAD.MOV.U32 R46, RZ, RZ, R40 ;  /* 0x000000ffff2e7224 */ /* 0x000fe200078e0028 */
[----:B------:R-:W-:Y:S01]  /*12fa0*/  ISETP.GE.AND P6, PT, R55, RZ, PT ;  /* 0x000000ff3700720c */ /* 0x000fe20003fc6270 */
[----:B------:R-:W-:-:S04]  /*12fb0*/  IMAD.HI.U32 R22, R4, R20, RZ ;  /* 0x0000001404167227 */ /* 0x000fc800078e00ff */
[----:B------:R-:W-:Y:S02]  /*12fc0*/  IMAD.MOV.U32 R40, RZ, RZ, R38 ;  /* 0x000000ffff287224 */ /* 0x000fe400078e0026 */
[----:B------:R-:W-:Y:S02]  /*12fd0*/  IMAD.MOV.U32 R14, RZ, RZ, R5 ;  /* 0x000000ffff0e7224 */ /* 0x000fe400078e0005 */
[----:B---3--:R-:W-:Y:S02]  /*12fe0*/  IMAD.MOV.U32 R38, RZ, RZ, R127 ;  /* 0x000000ffff267224 */ /* 0x008fe400078e007f */
[----:B------:R-:W-:Y:S01]  /*12ff0*/  IMAD.MOV R22, RZ, RZ, -R22 ;  /* 0x000000ffff167224 */ /* 0x000fe200078e0a16 */
[----:B------:R-:W3:Y:S01]  /*13000*/  LDL.LU R127, [R1+0x650] ;  /* 0x00065000017f7983 */ /* 0x000ee20000300800 */
[----:B------:R-:W-:Y:S02]  /*13010*/  IMAD.MOV.U32 R15, RZ, RZ, R6 ;  /* 0x000000ffff0f7224 */ /* 0x000fe400078e0006 */
[----:B------:R-:W-:-:S02]  /*13020*/  IMAD.MOV.U32 R16, RZ, RZ, R2 ;  /* 0x000000ffff107224 */ /* 0x000fc400078e0002 */
[----:B------:R-:W-:Y:S02]  /*13030*/  @!P3 IMAD.MOV R14, RZ, RZ, -R14 ;  /* 0x000000ffff0eb224 */ /* 0x000fe400078e0a0e */
[----:B------:R-:W-:Y:S02]  /*13040*/  @!P4 IMAD.MOV R15, RZ, RZ, -R15 ;  /* 0x000000ffff0fc224 */ /* 0x000fe400078e0a0f */
[----:B------:R-:W-:Y:S02]  /*13050*/  IMAD R20, R3, R22, R20 ;  /* 0x0000001603147224 */ /* 0x000fe400078e0214 */
[----:B------:R-:W-:Y:S02]  /*13060*/  @!P6 IMAD.MOV R16, RZ, RZ, -R16 ;  /* 0x000000ffff10e224 */ /* 0x000fe400078e0a10 */
[----:B--2---:R-:W-:-:S05]  /*13070*/  IMAD.MOV.U32 R53, RZ, RZ, R48 ;  /* 0x000000ffff357224 */ /* 0x004fca00078e0030 */
[----:B------:R-:W-:-:S05]  /*13080*/  IABS R18, R53 ;  /* 0x0000003500127213 */ /* 0x000fca0000000000 */
[----:B------:R-:W-:-:S04]  /*13090*/  IMAD.HI.U32 R13, R4, R18, RZ ;  /* 0x00000012040d7227 */ /* 0x000fc800078e00ff */
[----:B------:R-:W-:-:S04]  /*130a0*/  IMAD.MOV R13, RZ, RZ, -R13 ;  /* 0x000000ffff0d7224 */ /* 0x000fc800078e0a0d */
[----:B------:R-:W-:Y:S02]  /*130b0*/  IMAD R18, R3, R13, R18 ;  /* 0x0000000d03127224 */ /* 0x000fe400078e0212 */
[----:B------:R-:W-:-:S03]  /*130c0*/  IMAD.HI.U32 R13, R4, R19, RZ ;  /* 0x00000013040d7227 */ /* 0x000fc600078e00ff */
[----:B------:R-:W-:Y:S01]  /*130d0*/  ISETP.GT.U32.AND P0, PT, R3, R18, PT ;  /* 0x000000120300720c */ /* 0x000fe20003f04070 */
[----:B------:R-:W-:-:S04]  /*130e0*/  IMAD.MOV R13, RZ, RZ, -R13 ;  /* 0x000000ffff0d7224 */ /* 0x000fc800078e0a0d */
[----:B------:R-:W-:Y:S02]  /*130f0*/  IMAD R19, R3, R13, R19 ;  /* 0x0000000d03137224 */ /* 0x000fe400078e0213 */
[----:B------:R-:W-:-:S04]  /*13100*/  IMAD.MOV.U32 R13, RZ, RZ, R7 ;  /* 0x000000ffff0d7224 */ /* 0x000fc800078e0007 */
[----:B------:R-:W-:Y:S01]  /*13110*/  @!P5 IMAD.MOV R13, RZ, RZ, -R13 ;  /* 0x000000ffff0dd224 */ /* 0x000fe200078e0a0d */
[C---:B------:R-:W-:Y:S01]  /*13120*/  ISETP.GT.U32.AND P5, PT, R3.reuse, R17, PT ;  /* 0x000000110300720c */ /* 0x040fe20003fa4070 */
[----:B------:R-:W-:Y:S02]  /*13130*/  @!P0 IMAD.IADD R18, R18, 0x1, -R3 ;  /* 0x0000000112128824 */ /* 0x000fe400078e0a03 */
[----:B----4-:R-:W-:Y:S02]  /*13140*/  IMAD.MOV.U32 R50, RZ, RZ, R49 ;  /* 0x000000ffff327224 */ /* 0x010fe400078e0031 */
[----:B------:R-:W-:Y:S01]  /*13150*/  IMAD.MOV.U32 R49, RZ, RZ, R128 ;  /* 0x000000ffff317224 */ /* 0x000fe200078e0080 */
[----:B------:R-:W-:Y:S01]  /*13160*/  ISETP.GT.U32.AND P0, PT, R3, R18, PT ;  /* 0x000000120300720c */ /* 0x000fe20003f04070 */
[----:B------:R-:W-:Y:S01]  /*13170*/  IMAD.MOV.U32 R48, RZ, RZ, R45 ;  /* 0x000000ffff307224 */ /* 0x000fe200078e002d */
[----:B------:R-:W-:Y:S01]  /*13180*/  ISETP.GE.AND P1, PT, R53, RZ, PT ;  /* 0x000000ff3500720c */ /* 0x000fe20003f26270 */
[----:B------:R-:W-:Y:S01]  /*13190*/  IMAD.MOV.U32 R45, RZ, RZ, R41 ;  /* 0x000000ffff2d7224 */ /* 0x000fe200078e0029 */
[----:B------:R-:W-:Y:S01]  /*131a0*/  IABS R21, R50 ;  /* 0x0000003200157213 */ /* 0x000fe20000000000 */
[----:B------:R-:W-:Y:S01]  /*131b0*/  IMAD.MOV.U32 R65, RZ, RZ, R49 ;  /* 0x000000ffff417224 */ /* 0x000fe200078e0031 */
[----:B------:R-:W2:Y:S01]  /*131c0*/  LDL.LU R128, [R1+0x1e8] ;  /* 0x0001e80001807983 */ /* 0x000ea20000300800 */
[----:B------:R-:W-:-:S02]  /*131d0*/  IMAD.MOV.U32 R49, RZ, RZ, R47 ;  /* 0x000000ffff317224 */ /* 0x000fc400078e002f */
[----:B------:R-:W-:Y:S02]  /*131e0*/  IMAD.MOV.U32 R64, RZ, RZ, R48 ;  /* 0x000000ffff407224 */ /* 0x000fe400078e0030 */
[----:B------:R-:W-:Y:S02]  /*131f0*/  IMAD.MOV.U32 R48, RZ, RZ, R46 ;  /* 0x000000ffff307224 */ /* 0x000fe400078e002e */
[----:B------:R-:W-:Y:S01]  /*13200*/  @!P5 IMAD.IADD R17, R17, 0x1, -R3 ;  /* 0x000000011111d824 */ /* 0x000fe200078e0a03 */
[----:B------:R-:W-:Y:S01]  /*13210*/  ISETP.GE.AND P5, PT, R50, RZ, PT ;  /* 0x000000ff3200720c */ /* 0x000fe20003fa6270 */
[----:B------:R-:W-:Y:S02]  /*13220*/  IMAD.MOV.U32 R47, RZ, RZ, R45 ;  /* 0x000000ffff2f7224 */ /* 0x000fe400078e002d */
[----:B------:R-:W-:Y:S02]  /*13230*/  IMAD.MOV.U32 R46, RZ, RZ, R44 ;  /* 0x000000ffff2e7224 */ /* 0x000fe400078e002c */
[----:B------:R-:W-:-:S02]  /*13240*/  IMAD.MOV.U32 R50, RZ, RZ, R49 ;  /* 0x000000ffff327224 */ /* 0x000fc400078e0031 */
[----:B------:R-:W-:Y:S02]  /*13250*/  IMAD.MOV.U32 R45, RZ, RZ, R37 ;  /* 0x000000ffff2d7224 */ /* 0x000fe400078e0025 */
[----:B------:R-:W-:Y:S02]  /*13260*/  IMAD.MOV.U32 R41, RZ, RZ, R124 ;  /* 0x000000ffff297224 */ /* 0x000fe400078e007c */
[----:B------:R-:W-:Y:S01]  /*13270*/  IMAD.MOV.U32 R44, RZ, RZ, R29 ;  /* 0x000000ffff2c7224 */ /* 0x000fe200078e001d */
[----:B------:R-:W4:Y:S01]  /*13280*/  LDL.LU R124, [R1+0x3f0] ;  /* 0x0003f000017c7983 */ /* 0x000f220000300800 */
[----:B------:R-:W-:Y:S02]  /*13290*/  IMAD.MOV.U32 R49, RZ, RZ, R48 ;  /* 0x000000ffff317224 */ /* 0x000fe400078e0030 */
[----:B------:R-:W-:Y:S01]  /*132a0*/  IMAD.MOV.U32 R37, RZ, RZ, R28 ;  /* 0x000000ffff257224 */ /* 0x000fe200078e001c */
[----:B------:R-:W-:Y:S01]  /*132b0*/  STL [R1+0x1de8], R10 ;  /* 0x001de80a01007387 */ /* 0x000fe20000100800 */
[----:B------:R-:W-:Y:S01]  /*132c0*/  IMAD.MOV.U32 R48, RZ, RZ, R47 ;  /* 0x000000ffff307224 */ /* 0x000fe200078e002f */
[----:B------:R-:W-:Y:S01]  /*132d0*/  IABS R22, R50 ;  /* 0x0000003200167213 */ /* 0x000fe20000000000 */
[----:B------:R-:W-:Y:S01]  /*132e0*/  IMAD.MOV.U32 R47, RZ, RZ, R46 ;  /* 0x000000ffff2f7224 */ /* 0x000fe200078e002e */
[----:B------:R-:W-:Y:S01]  /*132f0*/  STL [R1+0x1dec], R11 ;  /* 0x001dec0b01007387 */ /* 0x000fe20000100800 */
[----:B------:R-:W-:Y:S01]  /*13300*/  @!P2 IMAD.MOV R17, RZ, RZ, -R17 ;  /* 0x000000ffff11a224 */ /* 0x000fe200078e0a11 */
[----:B------:R-:W-:Y:S01]  /*13310*/  ISETP.GE.AND P2, PT, R50, RZ, PT ;  /* 0x000000ff3200720c */ /* 0x000fe20003f46270 */
[----:B------:R-:W-:Y:S01]  /*13320*/  IMAD.MOV.U32 R46, RZ, RZ, R45 ;  /* 0x000000ffff2e7224 */ /* 0x000fe200078e002d */
[----:B------:R-:W-:Y:S01]  /*13330*/  STL [R1+0x1df0], R12 ;  /* 0x001df00c01007387 */ /* 0x000fe20000100800 */
[----:B------:R-:W-:-:S02]  /*13340*/  IMAD.MOV.U32 R45, RZ, RZ, R44 ;  /* 0x000000ffff2d7224 */ /* 0x000fc400078e002c */
[----:B------:R-:W-:Y:S01]  /*13350*/  IMAD.MOV.U32 R50, RZ, RZ, R49 ;  /* 0x000000ffff327224 */ /* 0x000fe200078e0031 */
[----:B------:R-:W-:Y:S01]  /*13360*/  STL [R1+0x1df4], R13 ;  /* 0x001df40d01007387 */ /* 0x000fe20000100800 */
[----:B------:R-:W-:Y:S02]  /*13370*/  IMAD.MOV.U32 R44, RZ, RZ, R37 ;  /* 0x000000ffff2c7224 */ /* 0x000fe400078e0025 */
[----:B------:R-:W-:Y:S01]  /*13380*/  @!P0 IMAD.IADD R18, R18, 0x1, -R3 ;  /* 0x0000000112128824 */ /* 0x000fe200078e0a03 */
[----:B------:R-:W-:Y:S01]  /*13390*/  STL [R1+0x1df8], R14 ;  /* 0x001df80e01007387 */ /* 0x000fe20000100800 */
[----:B------:R-:W-:Y:S02]  /*133a0*/  IMAD.MOV.U32 R49, RZ, RZ, R48 ;  /* 0x000000ffff317224 */ /* 0x000fe400078e0030 */
[----:B------:R-:W-:Y:S01]  /*133b0*/  IMAD.MOV.U32 R48, RZ, RZ, R47 ;  /* 0x000000ffff307224 */ /* 0x000fe200078e002f */
[----:B------:R-:W-:Y:S01]  /*133c0*/  STL [R1+0x1dfc], R15 ;  /* 0x001dfc0f01007387 */ /* 0x000fe20000100800 */
[----:B------:R-:W-:-:S02]  /*133d0*/  IMAD.MOV.U32 R47, RZ, RZ, R46 ;  /* 0x000000ffff2f7224 */ /* 0x000fc400078e002e */
[----:B------:R-:W-:Y:S01]  /*133e0*/  IMAD.MOV.U32 R28, RZ, RZ, R129 ;  /* 0x000000ffff1c7224 */ /* 0x000fe200078e0081 */
[----:B------:R-:W3:Y:S01]  /*133f0*/  LDL.LU R29, [R1+0x28c] ;  /* 0x00028c00011d7983 */ /* 0x000ee20000300800 */
[----:B------:R-:W-:Y:S02]  /*13400*/  IMAD.MOV.U32 R46, RZ, RZ, R45 ;  /* 0x000000ffff2e7224 */ /* 0x000fe400078e002d */
[----:B------:R-:W-:Y:S01]  /*13410*/  IMAD.MOV.U32 R45, RZ, RZ, R44 ;  /* 0x000000ffff2d7224 */ /* 0x000fe200078e002c */
[----:B------:R-:W4:Y:S01]  /*13420*/  LDL.LU R129, [R1+0x414] ;  /* 0x0004140001817983 */ /* 0x000f220000300800 */
[----:B------:R-:W-:Y:S02]  /*13430*/  @!P1 IMAD.MOV R18, RZ, RZ, -R18 ;  /* 0x000000ffff129224 */ /* 0x000fe400078e0a12 */
[----:B------:R-:W-:Y:S01]  /*13440*/  IMAD.MOV.U32 R44, RZ, RZ, R43 ;  /* 0x000000ffff2c7224 */ /* 0x000fe200078e002b */
[----:B------:R-:W-:Y:S01]  /*13450*/  STL [R1+0x1e00], R16 ;  /* 0x001e001001007387 */ /* 0x000fe20000100800 */
[----:B------:R-:W-:-:S02]  /*13460*/  IMAD.MOV.U32 R43, RZ, RZ, R42 ;  /* 0x000000ffff2b7224 */ /* 0x000fc400078e002a */
[----:B------:R-:W-:Y:S01]  /*13470*/  IMAD.MOV.U32 R42, RZ, RZ, R36 ;  /* 0x000000ffff2a7224 */ /* 0x000fe200078e0024 */
[----:B------:R-:W4:Y:S01]  /*13480*/  LDL.LU R37, [R1+0x410] ;  /* 0x0004100001257983 */ /* 0x000f220000300800 */
[----:B------:R-:W-:-:S03]  /*13490*/  IMAD.MOV.U32 R61, RZ, RZ, R49 ;  /* 0x000000ffff3d7224 */ /* 0x000fc600078e0031 */
[----:B------:R-:W-:Y:S01]  /*134a0*/  STL [R1+0x1e04], R17 ;  /* 0x001e041101007387 */ /* 0x000fe20000100800 */
[----:B------:R-:W-:-:S03]  /*134b0*/  IMAD.MOV.U32 R62, RZ, RZ, R48 ;  /* 0x000000ffff3e7224 */ /* 0x000fc600078e0030 */
[----:B------:R-:W3:Y:S04]  /*134c0*/  LDL.LU R36, [R1+0x214] ;  /* 0x0002140001247983 */ /* 0x000ee80000300800 */
[----:B------:R-:W-:Y:S04]  /*134d0*/  STL [R1+0x1e08], R18 ;  /* 0x001e081201007387 */ /* 0x000fe80000100800 */
[----:B------:R-:W4:Y:S04]  /*134e0*/  LDL.LU R49, [R1+0x1e4] ;  /* 0x0001e40001317983 */ /* 0x000f280000300800 */
[----:B------:R-:W4:Y:S01]  /*134f0*/  LDL.LU R48, [R1+0x1e0] ;  /* 0x0001e00001307983 */ /* 0x000f220000300800 */
[----:B------:R-:W-:Y:S01]  /*13500*/  ISETP.GT.U32.AND P3, PT, R3, R19, PT ;  /* 0x000000130300720c */ /* 0x000fe20003f64070 */
[----:B------:R-:W-:-:S12]  /*13510*/  IMAD.HI.U32 R7, R4, R21, RZ ;  /* 0x0000001504077227 */ /* 0x000fd800078e00ff */
[----:B------:R-:W-:-:S05]  /*13520*/  @!P3 IMAD.IADD R19, R19, 0x1, -R3 ;  /* 0x000000011313b824 */ /* 0x000fca00078e0a03 */
[----:B------:R-:W-:Y:S01]  /*13530*/  ISETP.GT.U32.AND P3, PT, R3, R19, PT ;  /* 0x000000130300720c */ /* 0x000fe20003f64070 */
[----:B------:R-:W-:-:S04]  /*13540*/  IMAD.MOV R7, RZ, RZ, -R7 ;  /* 0x000000ffff077224 */ /* 0x000fc800078e0a07 */
[----:B------:R-:W-:-:S08]  /*13550*/  IMAD R21, R3, R7, R21 ;  /* 0x0000000703157224 */ /* 0x000fd000078e0215 */
[----:B------:R-:W-:Y:S01]  /*13560*/  @!P3 IMAD.IADD R19, R19, 0x1, -R3 ;  /* 0x000000011313b824 */ /* 0x000fe200078e0a03 */
[----:B------:R-:W-:Y:S01]  /*13570*/  ISETP.GT.U32.AND P3, PT, R3, R21, PT ;  /* 0x000000150300720c */ /* 0x000fe20003f64070 */
[----:B------:R-:W-:Y:S01]  /*13580*/  IMAD.MOV.U32 R60, RZ, RZ, R47 ;  /* 0x000000ffff3c7224 */ /* 0x000fe200078e002f */
[----:B------:R-:W-:Y:S01]  /*13590*/  ISETP.GE.AND P6, PT, R51, RZ, PT ;  /* 0x000000ff3300720c */ /* 0x000fe20003fc6270 */
[----:B------:R-:W-:Y:S01]  /*135a0*/  IMAD.MOV.U32 R63, RZ, RZ, R46 ;  /* 0x000000ffff3f7224 */ /* 0x000fe200078e002e */
[----:B------:R-:W-:Y:S01]  /*135b0*/  ISETP.GE.AND P1, PT, R50, RZ, PT ;  /* 0x000000ff3200720c */ /* 0x000fe20003f26270 */
[----:B------:R-:W-:Y:S01]  /*135c0*/  IMAD.MOV.U32 R51, RZ, RZ, R45 ;  /* 0x000000ffff337224 */ /* 0x000fe200078e002d */
[----:B------:R-:W-:Y:S01]  /*135d0*/  IABS R23, R50 ;  /* 0x0000003200177213 */ /* 0x000fe20000000000 */
[----:B------:R-:W-:Y:S01]  /*135e0*/  IMAD.MOV.U32 R46, RZ, RZ, R42 ;  /* 0x000000ffff2e7224 */ /* 0x000fe200078e002a */
[----:B------:R-:W-:Y:S02]  /*135f0*/  ISETP.GE.AND P4, PT, R52, RZ, PT ;  /* 0x000000ff3400720c */ /* 0x000fe40003f86270 */
[----:B------:R-:W-:-:S03]  /*13600*/  IABS R24, R51 ;  /* 0x0000003300187213 */ /* 0x000fc60000000000 */
[----:B------:R-:W-:Y:S01]  /*13610*/  @!P3 IMAD.IADD R21, R21, 0x1, -R3 ;  /* 0x000000011515b824 */ /* 0x000fe200078e0a03 */
[----:B------:R-:W-:Y:S01]  /*13620*/  ISETP.GE.AND P3, PT, R51, RZ, PT ;  /* 0x000000ff3300720c */ /* 0x000fe20003f66270 */
[----:B--2---:R-:W-:Y:S02]  /*13630*/  IMAD.MOV.U32 R50, RZ, RZ, R128 ;  /* 0x000000ffff327224 */ /* 0x004fe400078e0080 */
[----:B---3--:R-:W-:Y:S02]  /*13640*/  IMAD.MOV.U32 R47, RZ, RZ, R36 ;  /* 0x000000ffff2f7224 */ /* 0x008fe400078e0024 */
[----:B------:R-:W2:Y:S04]  /*13650*/  LDL.LU R36, [R1+0x2c0] ;  /* 0x0002c00001247983 */ /* 0x000ea80000300800 */
[----:B------:R-:W3:Y:S04]  /*13660*/  LDL.LU R42, [R1+0x2b8] ;  /* 0x0002b800012a7983 */ /* 0x000ee80000300800 */
[----:B------:R-:W3:Y:S01]  /*13670*/  LDL.LU R128, [R1+0x404] ;  /* 0x0004040001807983 */ /* 0x000ee20000300800 */
[----:B----4-:R-:W-:-:S02]  /*13680*/  IMAD.MOV.U32 R59, RZ, RZ, R48 ;  /* 0x000000ffff3b7224 */ /* 0x010fc400078e0030 */
[----:B------:R-:W-:Y:S02]  /*13690*/  IMAD.MOV.U32 R48, RZ, RZ, R33 ;  /* 0x000000ffff307224 */ /* 0x000fe400078e0021 */
[----:B------:R-:W4:Y:S04]  /*136a0*/  LDL.LU R33, [R1+0x3e0] ;  /* 0x0003e00001217983 */ /* 0x000f280000300800 */
[----:B------:R-:W2:Y:S04]  /*136b0*/  LDL.LU R52, [R1+0x1fc] ;  /* 0x0001fc0001347983 */ /* 0x000ea80000300800 */
[----:B------:R-:W3:Y:S01]  /*136c0*/  LDL.LU R51, [R1+0x290] ;  /* 0x0002900001337983 */ /* 0x000ee20000300800 */
[----:B------:R-:W-:Y:S01]  /*136d0*/  ISETP.GT.U32.AND P0, PT, R3, R20, PT ;  /* 0x000000140300720c */ /* 0x000fe20003f04070 */
[----:B------:R-:W-:-:S12]  /*136e0*/  IMAD.HI.U32 R2, R4, R22, RZ ;  /* 0x0000001604027227 */ /* 0x000fd800078e00ff */
[----:B------:R-:W-:-:S05]  /*136f0*/  @!P0 IMAD.IADD R20, R20, 0x1, -R3 ;  /* 0x0000000114148824 */ /* 0x000fca00078e0a03 */
[----:B------:R-:W-:Y:S01]  /*13700*/  ISETP.GT.U32.AND P0, PT, R3, R20, PT ;  /* 0x000000140300720c */ /* 0x000fe20003f04070 */
[----:B------:R-:W-:-:S04]  /*13710*/  IMAD.MOV R2, RZ, RZ, -R2 ;  /* 0x000000ffff027224 */ /* 0x000fc800078e0a02 */
[----:B------:R-:W-:Y:S02]  /*13720*/  IMAD R22, R3, R2, R22 ;  /* 0x0000000203167224 */ /* 0x000fe400078e0216 */
[----:B------:R-:W-:-:S06]  /*13730*/  IMAD.HI.U32 R7, R4, R23, RZ ;  /* 0x0000001704077227 */ /* 0x000fcc00078e00ff */
[----:B------:R-:W-:Y:S01]  /*13740*/  @!P0 IMAD.IADD R20, R20, 0x1, -R3 ;  /* 0x0000000114148824 */ /* 0x000fe200078e0a03 */
[C---:B------:R-:W-:Y:S01]  /*13750*/  ISETP.GT.U32.AND P0, PT, R3.reuse, R22, PT ;  /* 0x000000160300720c */ /* 0x040fe20003f04070 */
[----:B------:R-:W-:Y:S02]  /*13760*/  IMAD.MOV.U32 R45, RZ, RZ, R43 ;  /* 0x000000ffff2d7224 */ /* 0x000fe400078e002b */
[----:B------:R-:W-:Y:S01]  /*13770*/  @!P4 IMAD.MOV R19, RZ, RZ, -R19 ;  /* 0x000000ffff13c224 */ /* 0x000fe200078e0a13 */
[----:B------:R-:W-:Y:S01]  /*13780*/  ISETP.GT.U32.AND P4, PT, R3, R21, PT ;  /* 0x000000150300720c */ /* 0x000fe20003f84070 */
[----:B------:R-:W-:Y:S01]  /*13790*/  IMAD.MOV.U32 R43, RZ, RZ, R26 ;  /* 0x000000ffff2b7224 */ /* 0x000fe200078e001a */
[----:B------:R-:W-:Y:S01]  /*137a0*/  IABS R26, R64 ;  /* 0x00000040001a7213 */ /* 0x000fe20000000000 */
[----:B------:R-:W-:-:S04]  /*137b0*/  IMAD.HI.U32 R6, R4, R24, RZ ;  /* 0x0000001804067227 */ /* 0x000fc800078e00ff */
[----:B------:R-:W-:Y:S02]  /*137c0*/  IMAD.MOV R7, RZ, RZ, -R7 ;  /* 0x000000ffff077224 */ /* 0x000fe400078e0a07 */
[----:B------:R-:W-:Y:S02]  /*137d0*/  IMAD.MOV R6, RZ, RZ, -R6 ;  /* 0x000000ffff067224 */ /* 0x000fe400078e0a06 */
[----:B------:R-:W-:Y:S02]  /*137e0*/  IMAD R23, R3, R7, R23 ;  /* 0x0000000703177224 */ /* 0x000fe400078e0217 */
[----:B------:R-:W-:Y:S01]  /*137f0*/  IMAD.HI.U32 R2, R4, R26, RZ ;  /* 0x0000001a04027227 */ /* 0x000fe200078e00ff */
[----:B------:R-:W-:-:S03]  /*13800*/  IABS R25, R65 ;  /* 0x0000004100197213 */ /* 0x000fc60000000000 */
[----:B------:R-:W-:Y:S01]  /*13810*/  IMAD.MOV.U32 R53, RZ, RZ, R27 ;  /* 0x000000ffff357224 */ /* 0x000fe200078e001b */
[----:B------:R-:W-:Y:S01]  /*13820*/  IABS R27, R63 ;  /* 0x0000003f001b7213 */ /* 0x000fe20000000000 */
[C---:B------:R-:W-:Y:S02]  /*13830*/  IMAD R24, R3.reuse, R6, R24 ;  /* 0x0000000603187224 */ /* 0x040fe400078e0218 */
[--C-:B------:R-:W-:Y:S02]  /*13840*/  @!P0 IMAD.IADD R22, R22, 0x1, -R3.reuse ;  /* 0x0000000116168824 */ /* 0x100fe400078e0a03 */
[----:B------:R-:W-:Y:S01]  /*13850*/  @!P6 IMAD.MOV R20, RZ, RZ, -R20 ;  /* 0x000000ffff14e224 */ /* 0x000fe200078e0a14 */
[C---:B------:R-:W-:Y:S01]  /*13860*/  ISETP.GT.U32.AND P6, PT, R3.reuse, R23, PT ;  /* 0x000000170300720c */ /* 0x040fe20003fc4070 */
[----:B------:R-:W-:Y:S01]  /*13870*/  IMAD.MOV R2, RZ, RZ, -R2 ;  /* 0x000000ffff027224 */ /* 0x000fe200078e0a02 */
[----:B------:R-:W-:Y:S01]  /*13880*/  ISETP.GT.U32.AND P0, PT, R3, R22, PT ;  /* 0x000000160300720c */ /* 0x000fe20003f04070 */
[----:B------:R-:W-:Y:S01]  /*13890*/  @!P4 IMAD.IADD R21, R21, 0x1, -R3 ;  /* 0x000000011515c824 */ /* 0x000fe200078e0a03 */
[C---:B------:R-:W-:Y:S01]  /*138a0*/  ISETP.GT.U32.AND P4, PT, R3.reuse, R24, PT ;  /* 0x000000180300720c */ /* 0x040fe20003f84070 */
[----:B------:R-:W-:-:S02]  /*138b0*/  IMAD R26, R3, R2, R26 ;  /* 0x00000002031a7224 */ /* 0x000fc400078e021a */
[----:B------:R-:W-:-:S04]  /*138c0*/  IMAD.HI.U32 R5, R4, R25, RZ ;  /* 0x0000001904057227 */ /* 0x000fc800078e00ff */
[----:B------:R-:W-:-:S04]  /*138d0*/  IMAD.HI.U32 R2, R4, R27, RZ ;  /* 0x0000001b04027227 */ /* 0x000fc800078e00ff */
[----:B------:R-:W-:Y:S02]  /*138e0*/  IMAD.MOV R5, RZ, RZ, -R5 ;  /* 0x000000ffff057224 */ /* 0x000fe400078e0a05 */
[----:B------:R-:W-:Y:S02]  /*138f0*/  IMAD.MOV R2, RZ, RZ, -R2 ;  /* 0x000000ffff027224 */ /* 0x000fe400078e0a02 */
[----:B------:R-:W-:Y:S02]  /*13900*/  IMAD R25, R3, R5, R25 ;  /* 0x0000000503197224 */ /* 0x000fe400078e0219 */
[----:B------:R-:W-:Y:S01]  /*13910*/  @!P6 IMAD.IADD R23, R23, 0x1, -R3 ;  /* 0x000000011717e824 */ /* 0x000fe200078e0a03 */
[C---:B------:R-:W-:Y:S01]  /*13920*/  ISETP.GT.U32.AND P6, PT, R3.reuse, R26, PT ;  /* 0x0000001a0300720c */ /* 0x040fe20003fc4070 */
[C---:B------:R-:W-:Y:S02]  /*13930*/  IMAD R27, R3.reuse, R2, R27 ;  /* 0x00000002031b7224 */ /* 0x040fe400078e021b */
[--C-:B------:R-:W-:Y:S01]  /*13940*/  @!P0 IMAD.IADD R22, R22, 0x1, -R3.reuse ;  /* 0x0000000116168824 */ /* 0x100fe200078e0a03 */
[C---:B------:R-:W-:Y:S01]  /*13950*/  ISETP.GT.U32.AND P0, PT, R3.reuse, R25, PT ;  /* 0x000000190300720c */ /* 0x040fe20003f04070 */
[----:B------:R-:W-:Y:S01]  /*13960*/  @!P4 IMAD.IADD R24, R24, 0x1, -R3 ;  /* 0x000000011818c824 */ /* 0x000fe200078e0a03 */
[----:B------:R-:W-:Y:S01]  /*13970*/  ISETP.GT.U32.AND P4, PT, R3, R27, PT ;  /* 0x0000001b0300720c */ /* 0x000fe20003f84070 */
[----:B------:R-:W-:-:S02]  /*13980*/  IMAD.MOV.U32 R57, RZ, RZ, R50 ;  /* 0x000000ffff397224 */ /* 0x000fc400078e0032 */
[----:B------:R-:W-:Y:S02]  /*13990*/  IMAD.MOV.U32 R50, RZ, RZ, R46 ;  /* 0x000000ffff327224 */ /* 0x000fe400078e002e */
[----:B------:R-:W-:Y:S02]  /*139a0*/  IMAD.MOV.U32 R55, RZ, RZ, R44 ;  /* 0x000000ffff377224 */ /* 0x000fe400078e002c */
[----:B------:R-:W-:Y:S02]  /*139b0*/  IMAD.MOV.U32 R44, RZ, RZ, R38 ;  /* 0x000000ffff2c7224 */ /* 0x000fe400078e0026 */
[----:B------:R-:W-:Y:S02]  /*139c0*/  IMAD.MOV.U32 R46, RZ, RZ, R35 ;  /* 0x000000ffff2e7224 */ /* 0x000fe400078e0023 */
[----:B------:R-:W-:Y:S01]  /*139d0*/  IMAD.MOV.U32 R38, RZ, RZ, R30 ;  /* 0x000000ffff267224 */ /* 0x000fe200078e001e */
[----:B------:R-:W-:Y:S01]  /*139e0*/  IABS R30, R61 ;  /* 0x0000003d001e7213 */ /* 0x000fe20000000000 */
[----:B------:R-:W-:Y:S01]  /*139f0*/  IMAD.MOV.U32 R35, RZ, RZ, R28 ;  /* 0x000000ffff237224 */ /* 0x000fe200078e001c */
[----:B------:R-:W-:Y:S01]  /*13a00*/  IABS R28, R60 ;  /* 0x0000003c001c7213 */ /* 0x000fe20000000000 */
[----:B------:R-:W-:-:S02]  /*13a10*/  @!P6 IMAD.IADD R26, R26, 0x1, -R3 ;  /* 0x000000011a1ae824 */ /* 0x000fc400078e0a03 */
[----:B------:R-:W-:Y:S02]  /*13a20*/  IMAD.MOV.U32 R58, RZ, RZ, R49 ;  /* 0x000000ffff3a7224 */ /* 0x000fe400078e0031 */
[--C-:B------:R-:W-:Y:S01]  /*13a30*/  @!P0 IMAD.IADD R25, R25, 0x1, -R3.reuse ;  /* 0x0000000119198824 */ /* 0x100fe200078e0a03 */
[----:B------:R-:W-:Y:S01]  /*13a40*/  ISETP.GT.U32.AND P0, PT, R3, R23, PT ;  /* 0x000000170300720c */ /* 0x000fe20003f04070 */
[----:B------:R-:W-:Y:S01]  /*13a50*/  @!P4 IMAD.IADD R27, R27, 0x1, -R3 ;  /* 0x000000011b1bc824 */ /* 0x000fe200078e0a03 */
[----:B------:R-:W-:Y:S01]  /*13a60*/  ISETP.GT.U32.AND P4, PT, R3, R26, PT ;  /* 0x0000001a0300720c */ /* 0x000fe20003f84070 */
[----:B------:R-:W-:Y:S01]  /*13a70*/  IMAD.MOV.U32 R49, RZ, RZ, R29 ;  /* 0x000000ffff317224 */ /* 0x000fe200078e001d */
[----:B------:R-:W-:Y:S01]  /*13a80*/  IABS R29, R62 ;  /* 0x0000003e001d7213 */ /* 0x000fe20000000000 */
[----:B------:R-:W-:-:S04]  /*13a90*/  IMAD.HI.U32 R6, R4, R28, RZ ;  /* 0x0000001c04067227 */ /* 0x000fc800078e00ff */
[----:B------:R-:W-:Y:S01]  /*13aa0*/  IMAD.HI.U32 R2, R4, R30, RZ ;  /* 0x0000001e04027227 */ /* 0x000fe200078e00ff */
[----:B------:R-:W-:-:S03]  /*13ab0*/  ISETP.GT.U32.AND P6, PT, R3, R24, PT ;  /* 0x000000180300720c */ /* 0x000fc60003fc4070 */
[----:B------:R-:W-:Y:S02]  /*13ac0*/  IMAD.MOV R6, RZ, RZ, -R6 ;  /* 0x000000ffff067224 */ /* 0x000fe400078e0a06 */
[----:B------:R-:W-:Y:S02]  /*13ad0*/  IMAD.MOV R2, RZ, RZ, -R2 ;  /* 0x000000ffff027224 */ /* 0x000fe400078e0a02 */
[----:B------:R-:W-:-:S04]  /*13ae0*/  IMAD.HI.U32 R5, R4, R29, RZ ;  /* 0x0000001d04057227 */ /* 0x000fc800078e00ff */
[----:B------:R-:W-:Y:S02]  /*13af0*/  IMAD.MOV.U32 R54, RZ, RZ, R45 ;  /* 0x000000ffff367224 */ /* 0x000fe400078e002d */
[----:B------:R-:W-:Y:S02]  /*13b00*/  IMAD.MOV.U32 R45, RZ, RZ, R37 ;  /* 0x000000ffff2d7224 */ /* 0x000fe400078e0025 */
[----:B------:R-:W-:Y:S01]  /*13b10*/  IMAD.MOV.U32 R37, RZ, RZ, R31 ;  /* 0x000000ffff257224 */ /* 0x000fe200078e001f */
[----:B------:R-:W-:Y:S01]  /*13b20*/  IABS R31, R59 ;  /* 0x0000003b001f7213 */ /* 0x000fe20000000000 */
[C---:B------:R-:W-:Y:S02]  /*13b30*/  IMAD R28, R3.reuse, R6, R28 ;  /* 0x00000006031c7224 */ /* 0x040fe400078e021c */
[----:B------:R-:W-:Y:S02]  /*13b40*/  IMAD R30, R3, R2, R30 ;  /* 0x00000002031e7224 */ /* 0x000fe400078e021e */
[----:B------:R-:W-:-:S02]  /*13b50*/  IMAD.MOV R5, RZ, RZ, -R5 ;  /* 0x000000ffff057224 */ /* 0x000fc400078e0a05 */
[----:B------:R-:W-:Y:S01]  /*13b60*/  @!P5 IMAD.MOV R21, RZ, RZ, -R21 ;  /* 0x000000ffff15d224 */ /* 0x000fe200078e0a15 */
[C---:B------:R-:W-:Y:S01]  /*13b70*/  ISETP.GT.U32.AND P5, PT, R3.reuse, R25, PT ;  /* 0x000000190300720c */ /* 0x040fe20003fa4070 */
[----:B------:R-:W-:Y:S01]  /*13b80*/  @!P2 IMAD.MOV R22, RZ, RZ, -R22 ;  /* 0x000000ffff16a224 */ /* 0x000fe200078e0a16 */
[----:B------:R-:W-:Y:S01]  /*13b90*/  ISETP.GT.U32.AND P2, PT, R3, R27, PT ;  /* 0x0000001b0300720c */ /* 0x000fe20003f44070 */
[--C-:B------:R-:W-:Y:S01]  /*13ba0*/  @!P0 IMAD.IADD R23, R23, 0x1, -R3.reuse ;  /* 0x0000000117178824 */ /* 0x100fe200078e0a03 */
[C---:B------:R-:W-:Y:S01]  /*13bb0*/  ISETP.GT.U32.AND P0, PT, R3.reuse, R28, PT ;  /* 0x0000001c0300720c */ /* 0x040fe20003f04070 */
[----:B------:R-:W-:Y:S01]  /*13bc0*/  @!P4 IMAD.IADD R26, R26, 0x1, -R3 ;  /* 0x000000011a1ac824 */ /* 0x000fe200078e0a03 */
[C---:B------:R-:W-:Y:S01]  /*13bd0*/  ISETP.GT.U32.AND P4, PT, R3.reuse, R30, PT ;  /* 0x0000001e0300720c */ /* 0x040fe20003f84070 */
[----:B------:R-:W-:Y:S02]  /*13be0*/  IMAD R29, R3, R5, R29 ;  /* 0x00000005031d7224 */ /* 0x000fe400078e021d */
[----:B------:R-:W-:-:S04]  /*13bf0*/  IMAD.HI.U32 R5, R4, R31, RZ ;  /* 0x0000001f04057227 */ /* 0x000fc800078e00ff */
[----:B------:R-:W-:Y:S01]  /*13c00*/  @!P6 IMAD.IADD R24, R24, 0x1, -R3 ;  /* 0x000000011818e824 */ /* 0x000fe200078e0a03 */
[----:B------:R-:W-:Y:S01]  /*13c10*/  ISETP.GT.U32.AND P6, PT, R3, R29, PT ;  /* 0x0000001d0300720c */ /* 0x000fe20003fc4070 */
[----:B------:R-:W-:Y:S02]  /*13c20*/  IMAD.MOV R5, RZ, RZ, -R5 ;  /* 0x000000ffff057224 */ /* 0x000fe400078e0a05 */
[----:B------:R-:W-:Y:S02]  /*13c30*/  @!P5 IMAD.IADD R25, R25, 0x1, -R3 ;  /* 0x000000011919d824 */ /* 0x000fe400078e0a03 */
[----:B------:R-:W-:Y:S01]  /*13c40*/  IMAD R31, R3, R5, R31 ;  /* 0x00000005031f7224 */ /* 0x000fe200078e021f */
[----:B------:R-:W-:Y:S01]  /*13c50*/  ISETP.GE.AND P5, PT, R65, RZ, PT ;  /* 0x000000ff4100720c */ /* 0x000fe20003fa6270 */
[--C-:B------:R-:W-:Y:S01]  /*13c60*/  @!P2 IMAD.IADD R27, R27, 0x1, -R3.reuse ;  /* 0x000000011b1ba824 */ /* 0x100fe200078e0a03 */
[----:B------:R-:W-:Y:S01]  /*13c70*/  ISETP.GE.AND P2, PT, R64, RZ, PT ;  /* 0x000000ff4000720c */ /* 0x000fe20003f46270 */
[--C-:B------:R-:W-:Y:S01]  /*13c80*/  @!P0 IMAD.IADD R28, R28, 0x1, -R3.reuse ;  /* 0x000000011c1c8824 */ /* 0x100fe200078e0a03 */
[----:B------:R-:W-:Y:S01]  /*13c90*/  ISETP.GE.AND P0, PT, R63, RZ, PT ;  /* 0x000000ff3f00720c */ /* 0x000fe20003f06270 */
[--C-:B------:R-:W-:Y:S01]  /*13ca0*/  @!P4 IMAD.IADD R30, R30, 0x1, -R3.reuse ;  /* 0x000000011e1ec824 */ /* 0x100fe200078e0a03 */
[----:B------:R-:W-:Y:S01]  /*13cb0*/  ISETP.GT.U32.AND P4, PT, R3, R31, PT ;  /* 0x0000001f0300720c */ /* 0x000fe20003f84070 */
[----:B------:R-:W-:Y:S01]  /*13cc0*/  IMAD.MOV.U32 R56, RZ, RZ, R32 ;  /* 0x000000ffff387224 */ /* 0x000fe200078e0020 */
[----:B------:R-:W-:Y:S01]  /*13cd0*/  IABS R32, R58 ;  /* 0x0000003a00207213 */ /* 0x000fe20000000000 */
[----:B------:R-:W-:Y:S01]  /*13ce0*/  @!P6 IMAD.IADD R29, R29, 0x1, -R3 ;  /* 0x000000011d1de824 */ /* 0x000fe200078e0a03 */
[----:B------:R-:W-:Y:S01]  /*13cf0*/  ISETP.GE.AND P6, PT, R60, RZ, PT ;  /* 0x000000ff3c00720c */ /* 0x000fe20003fc6270 */
[----:B------:R-:W-:-:S02]  /*13d00*/  IMAD.MOV.U32 R60, RZ, RZ, R56 ;  /* 0x000000ffff3c7224 */ /* 0x000fc400078e0038 */
[----:B------:R-:W-:Y:S01]  /*13d10*/  IMAD.MOV.U32 R56, RZ, RZ, R54 ;  /* 0x000000ffff387224 */ /* 0x000fe200078e0036 */
[----:B------:R-:W-:Y:S01]  /*13d20*/  STL [R1+0x1e0c], R19 ;  /* 0x001e0c1301007387 */ /* 0x000fe20000100800 */
[----:B------:R-:W-:-:S03]  /*13d30*/  IMAD.HI.U32 R2, R4, R32, RZ ;  /* 0x0000002004027227 */ /* 0x000fc600078e00ff */
[----:B------:R0:W-:Y:S01]  /*13d40*/  STL [R1+0x1e10], R20 ;  /* 0x001e101401007387 */ /* 0x0001e20000100800 */
[----:B------:R-:W-:Y:S02]  /*13d50*/  @!P1 IMAD.MOV R23, RZ, RZ, -R23 ;  /* 0x000000ffff179224 */ /* 0x000fe400078e0a17 */
[----:B------:R-:W-:Y:S01]  /*13d60*/  @!P3 IMAD.MOV R24, RZ, RZ, -R24 ;  /* 0x000000ffff18b224 */ /* 0x000fe200078e0a18 */
[----:B------:R-:W-:Y:S01]  /*13d70*/  STL [R1+0x1e14], R21 ;  /* 0x001e141501007387 */ /* 0x000fe20000100800 */
[----:B------:R-:W-:Y:S02]  /*13d80*/  @!P5 IMAD.MOV R25, RZ, RZ, -R25 ;  /* 0x000000ffff19d224 */ /* 0x000fe400078e0a19 */
[----:B------:R-:W-:Y:S01]  /*13d90*/  @!P2 IMAD.MOV R26, RZ, RZ, -R26 ;  /* 0x000000ffff1aa224 */ /* 0x000fe200078e0a1a */
[----:B------:R-:W-:Y:S01]  /*13da0*/  STL [R1+0x1e18], R22 ;  /* 0x001e181601007387 */ /* 0x000fe20000100800 */
[----:B------:R-:W-:Y:S01]  /*13db0*/  IMAD.MOV R6, RZ, RZ, -R2 ;  /* 0x000000ffff067224 */ /* 0x000fe200078e0a02 */
[----:B------:R-:W-:Y:S01]  /*13dc0*/  IABS R2, R57 ;  /* 0x0000003900027213 */ /* 0x000fe20000000000 */
[----:B------:R-:W-:-:S02]  /*13dd0*/  @!P0 IMAD.MOV R27, RZ, RZ, -R27 ;  /* 0x000000ffff1b8224 */ /* 0x000fc400078e0a1b */
[----:B------:R-:W-:Y:S01]  /*13de0*/  @!P4 IMAD.IADD R31, R31, 0x1, -R3 ;  /* 0x000000011f1fc824 */ /* 0x000fe200078e0a03 */
[----:B------:R-:W-:Y:S01]  /*13df0*/  ISETP.GE.AND P4, PT, R57, RZ, PT ;  /* 0x000000ff3900720c */ /* 0x000fe20003f86270 */
[----:B------:R-:W-:Y:S02]  /*13e00*/  IMAD.MOV.U32 R57, RZ, RZ, R56 ;  /* 0x000000ffff397224 */ /* 0x000fe400078e0038 */
[----:B------:R-:W-:Y:S02]  /*13e10*/  IMAD.MOV.U32 R56, RZ, RZ, R55 ;  /* 0x000000ffff387224 */ /* 0x000fe400078e0037 */
[----:B--2---:R-:W-:Y:S02]  /*13e20*/  IMAD.MOV.U32 R54, RZ, RZ, R52 ;  /* 0x000000ffff367224 */ /* 0x004fe400078e0034 */
[----:B---3--:R-:W-:Y:S02]  /*13e30*/  IMAD.MOV.U32 R52, RZ, RZ, R51 ;  /* 0x000000ffff347224 */ /* 0x008fe400078e0033 */
[----:B------:R-:W-:-:S02]  /*13e40*/  IMAD.MOV.U32 R51, RZ, RZ, R49 ;  /* 0x000000ffff337224 */ /* 0x000fc400078e0031 */
[----:B------:R-:W-:Y:S02]  /*13e50*/  IMAD.MOV.U32 R49, RZ, RZ, R38 ;  /* 0x000000ffff317224 */ /* 0x000fe400078e0026 */
[----:B------:R-:W-:Y:S02]  /*13e60*/  IMAD.MOV.U32 R38, RZ, RZ, R129 ;  /* 0x000000ffff267224 */ /* 0x000fe400078e0081 */
[----:B------:R-:W2:Y:S01]  /*13e70*/  LDL.LU R129, [R1+0x408] ;  /* 0x0004080001817983 */ /* 0x000ea20000300800 */
[----:B------:R-:W-:-:S03]  /*13e80*/  IMAD.MOV.U32 R55, RZ, RZ, R54 ;  /* 0x000000ffff377224 */ /* 0x000fc600078e0036 */
[----:B------:R1:W-:Y:S01]  /*13e90*/  STL [R1+0x1e1c], R23 ;  /* 0x001e1c1701007387 */ /* 0x0003e20000100800 */
[----:B------:R-:W-:-:S03]  /*13ea0*/  IMAD.MOV.U32 R54, RZ, RZ, R53 ;  /* 0x000000ffff367224 */ /* 0x000fc600078e0035 */
[----:B------:R-:W-:Y:S04]  /*13eb0*/  STL [R1+0x1e20], R24 ;  /* 0x001e201801007387 */ /* 0x000fe80000100800 */
[----:B------:R-:W-:Y:S04]  /*13ec0*/  STL [R1+0x1e24], R25 ;  /* 0x001e241901007387 */ /* 0x000fe80000100800 */
[----:B------:R-:W-:Y:S04]  /*13ed0*/  STL [R1+0x1e28], R26 ;  /* 0x001e281a01007387 */ /* 0x000fe80000100800 */
[----:B------:R-:W-:Y:S04]  /*13ee0*/  STL [R1+0x1e2c], R27 ;  /* 0x001e2c1b01007387 */ /* 0x000fe80000100800 */
[----:B------:R-:W3:Y:S01]  /*13ef0*/  LDL.LU R53, [R1+0x210] ;  /* 0x0002100001357983 */ /* 0x000ee20000300800 */
[----:B------:R-:W-:-:S02]  /*13f00*/  ISETP.GT.U32.AND P1, PT, R3, R28, PT ;  /* 0x0000001c0300720c */ /* 0x000fc40003f24070 */
[----:B------:R-:W-:Y:S02]  /*13f10*/  ISETP.GT.U32.AND P3, PT, R3, R29, PT ;  /* 0x0000001d0300720c */ /* 0x000fe40003f64070 */
[----:B------:R-:W-:-:S09]  /*13f20*/  ISETP.GE.AND P2, PT, R62, RZ, PT ;  /* 0x000000ff3e00720c */ /* 0x000fd20003f46270 */
[--C-:B------:R-:W-:Y:S02]  /*13f30*/  @!P1 IMAD.IADD R28, R28, 0x1, -R3.reuse ;  /* 0x000000011c1c9824 */ /* 0x100fe400078e0a03 */
[----:B------:R-:W-:Y:S02]  /*13f40*/  @!P3 IMAD.IADD R29, R29, 0x1, -R3 ;  /* 0x000000011d1db824 */ /* 0x000fe400078e0a03 */
[----:B------:R-:W-:Y:S02]  /*13f50*/  @!P6 IMAD.MOV R28, RZ, RZ, -R28 ;  /* 0x000000ffff1ce224 */ /* 0x000fe400078e0a1c */
[----:B------:R-:W-:Y:S01]  /*13f60*/  @!P2 IMAD.MOV R29, RZ, RZ, -R29 ;  /* 0x000000ffff1da224 */ /* 0x000fe200078e0a1d */
[----:B------:R-:W-:Y:S01]  /*13f70*/  ISETP.GE.AND P3, PT, R59, RZ, PT ;  /* 0x000000ff3b00720c */ /* 0x000fe20003f66270 */
[----:B------:R-:W-:Y:S01]  /*13f80*/  IMAD.MOV.U32 R59, RZ, RZ, R55 ;  /* 0x000000ffff3b7224 */ /* 0x000fe200078e0037 */
[----:B------:R-:W-:Y:S01]  /*13f90*/  STL [R1+0x1e30], R28 ;  /* 0x001e301c01007387 */ /* 0x000fe20000100800 */
[----:B------:R-:W-:-:S02]  /*13fa0*/  IMAD.MOV.U32 R72, RZ, RZ, R57 ;  /* 0x000000ffff487224 */ /* 0x000fc400078e0039 */
[----:B------:R-:W-:Y:S01]  /*13fb0*/  IMAD.MOV.U32 R55, RZ, RZ, R47 ;  /* 0x000000ffff377224 */ /* 0x000fe200078e002f */
[----:B------:R-:W-:Y:S04]  /*13fc0*/  STL [R1+0x1e34], R29 ;  /* 0x001e341d01007387 */ /* 0x000fe80000100800 */
[----:B------:R-:W2:Y:S01]  /*13fd0*/  LDL.LU R47, [R1+0x52c] ;  /* 0x00052c00012f7983 */ /* 0x000ea20000300800 */
[----:B---3--:R-:W-:-:S03]  /*13fe0*/  IMAD.MOV.U32 R57, RZ, RZ, R53 ;  /* 0x000000ffff397224 */ /* 0x008fc600078e0035 */
[----:B------:R-:W3:Y:S01]  /*13ff0*/  LDL.LU R53, [R1+0x2a0] ;  /* 0x0002a00001357983 */ /* 0x000ee20000300800 */
[----:B------:R-:W-:Y:S02]  /*14000*/  ISETP.GT.U32.AND P5, PT, R3, R30, PT ;  /* 0x0000001e0300720c */ /* 0x000fe40003fa4070 */
[----:B------:R-:W-:Y:S01]  /*14010*/  ISETP.GE.AND P1, PT, R61, RZ, PT ;  /* 0x000000ff3d00720c */ /* 0x000fe20003f26270 */
[----:B------:R-:W-:Y:S02]  /*14020*/  IMAD.MOV.U32 R61, RZ, RZ, R56 ;  /* 0x000000ffff3d7224 */ /* 0x000fe400078e0038 */
[----:B------:R-:W-:Y:S02]  /*14030*/  IMAD.MOV.U32 R56, RZ, RZ, R50 ;  /* 0x000000ffff387224 */ /* 0x000fe400078e0032 */
[----:B------:R-:W-:-:S06]  /*14040*/  IMAD.MOV.U32 R71, RZ, RZ, R59 ;  /* 0x000000ffff477224 */ /* 0x000fcc00078e003b */
[----:B------:R-:W-:Y:S01]  /*14050*/  @!P5 IMAD.IADD R30, R30, 0x1, -R3 ;  /* 0x000000011e1ed824 */ /* 0x000fe200078e0a03 */
[----:B------:R-:W-:Y:S01]  /*14060*/  ISETP.GE.AND P5, PT, R58, RZ, PT ;  /* 0x000000ff3a00720c */ /* 0x000fe20003fa6270 */
[----:B------:R-:W-:Y:S02]  /*14070*/  IMAD.MOV.U32 R58, RZ, RZ, R54 ;  /* 0x000000ffff3a7224 */ /* 0x000fe400078e0036 */
[----:B------:R-:W-:Y:S02]  /*14080*/  IMAD.MOV.U32 R54, RZ, RZ, R43 ;  /* 0x000000ffff367224 */ /* 0x000fe400078e002b */
[----:B------:R-:W-:Y:S02]  /*14090*/  IMAD.MOV.U32 R59, RZ, RZ, R58 ;  /* 0x000000ffff3b7224 */ /* 0x000fe400078e003a */
[----:B------:R-:W-:Y:S02]  /*140a0*/  IMAD.MOV.U32 R58, RZ, RZ, R57 ;  /* 0x000000ffff3a7224 */ /* 0x000fe400078e0039 */
[----:B------:R-:W-:-:S02]  /*140b0*/  IMAD.MOV.U32 R57, RZ, RZ, R56 ;  /* 0x000000ffff397224 */ /* 0x000fc400078e0038 */
[----:B------:R-:W-:Y:S02]  /*140c0*/  IMAD.MOV.U32 R56, RZ, RZ, R55 ;  /* 0x000000ffff387224 */ /* 0x000fe400078e0037 */
[----:B------:R-:W-:Y:S02]  /*140d0*/  IMAD.MOV.U32 R55, RZ, RZ, R54 ;  /* 0x000000ffff377224 */ /* 0x000fe400078e0036 */
[----:B------:R-:W-:-:S05]  /*140e0*/  @!P1 IMAD.MOV R30, RZ, RZ, -R30 ;  /* 0x000000ffff1e9224 */ /* 0x000fca00078e0a1e */
[----:B------:R-:W-:Y:S01]  /*140f0*/  STL [R1+0x1e38], R30 ;  /* 0x001e381e01007387 */ /* 0x000fe20000100800 */
[----:B------:R-:W-:Y:S02]  /*14100*/  IMAD.MOV.U32 R68, RZ, RZ, R56 ;  /* 0x000000ffff447224 */ /* 0x000fe400078e0038 */
[----:B------:R-:W-:Y:S02]  /*14110*/  IMAD.MOV.U32 R66, RZ, RZ, R55 ;  /* 0x000000ffff427224 */ /* 0x000fe400078e0037 */
[----:B------:R-:W-:Y:S02]  /*14120*/  IMAD.MOV.U32 R70, RZ, RZ, R57 ;  /* 0x000000ffff467224 */ /* 0x000fe400078e0039 */
[----:B------:R-:W-:Y:S02]  /*14130*/  IMAD R32, R3, R6, R32 ;  /* 0x0000000603207224 */ /* 0x000fe400078e0220 */
[----:B---3--:R-:W-:Y:S02]  /*14140*/  IMAD.MOV.U32 R54, RZ, RZ, R53 ;  /* 0x000000ffff367224 */ /* 0x008fe400078e0035 */
[----:B------:R-:W-:-:S02]  /*14150*/  IMAD.MOV.U32 R53, RZ, RZ, R52 ;  /* 0x000000ffff357224 */ /* 0x000fc400078e0034 */
        /* <DEDUP_REMOVED lines=8> */
[----:B------:R-:W-:Y:S02]  /*141e0*/  IMAD.MOV.U32 R40, RZ, RZ, R39 ;  /* 0x000000ffff287224 */ /* 0x000fe400078e0027 */
[----:B------:R-:W3:Y:S01]  /*141f0*/  LDL.LU R39, [R1+0x3cc] ;  /* 0x0003cc0001277983 */ /* 0x000ee20000300800 */
[----:B------:R-:W-:Y:S02]  /*14200*/  IMAD.MOV.U32 R64, RZ, RZ, R44 ;  /* 0x000000ffff407224 */ /* 0x000fe400078e002c */
[----:B------:R-:W-:Y:S01]  /*14210*/  IMAD.MOV.U32 R63, RZ, RZ, R45 ;  /* 0x000000ffff3f7224 */ /* 0x000fe200078e002d */
[----:B------:R-:W2:Y:S01]  /*14220*/  LDL.LU R44, [R1+0x4e0] ;  /* 0x0004e000012c7983 */ /* 0x000ea20000300800 */
[----:B------:R-:W-:-:S03]  /*14230*/  IMAD.MOV.U32 R56, RZ, RZ, R54 ;  /* 0x000000ffff387224 */ /* 0x000fc600078e0036 */
[----:B------:R-:W2:Y:S01]  /*14240*/  LDL.LU R45, [R1+0x518] ;  /* 0x00051800012d7983 */ /* 0x000ea20000300800 */
[----:B------:R-:W-:-:S03]  /*14250*/  IMAD.MOV.U32 R57, RZ, RZ, R53 ;  /* 0x000000ffff397224 */ /* 0x000fc600078e0035 */
[----:B------:R-:W2:Y:S04]  /*14260*/  LDL.LU R55, [R1+0x520] ;  /* 0x0005200001377983 */ /* 0x000ea80000300800 */
[----:B------:R-:W2:Y:S04]  /*14270*/  LDL.LU R54, [R1+0x328] ;  /* 0x0003280001367983 */ /* 0x000ea80000300800 */
[----:B------:R-:W2:Y:S01]  /*14280*/  LDL.LU R53, [R1+0x5a4] ;  /* 0x0005a40001357983 */ /* 0x000ea20000300800 */
[----:B------:R-:W-:Y:S01]  /*14290*/  IMAD.HI.U32 R5, R4, R2, RZ ;  /* 0x0000000204057227 */ /* 0x000fe200078e00ff */
[----:B------:R-:W-:-:S03]  /*142a0*/  ISETP.GT.U32.AND P0, PT, R3, R32, PT ;  /* 0x000000200300720c */ /* 0x000fc60003f04070 */
[----:B------:R-:W-:-:S04]  /*142b0*/  IMAD.MOV R5, RZ, RZ, -R5 ;  /* 0x000000ffff057224 */ /* 0x000fc800078e0a05 */
[----:B------:R-:W-:Y:S01]  /*142c0*/  IMAD R2, R3, R5, R2 ;  /* 0x0000000503027224 */ /* 0x000fe200078e0202 */
[----:B------:R-:W-:-:S04]  /*142d0*/  ISETP.GE.AND P2, PT, R34, RZ, PT ;  /* 0x000000ff2200720c */ /* 0x000fc80003f46270 */
[C---:B------:R-:W-:Y:S01]  /*142e0*/  ISETP.GT.U32.AND P1, PT, R3.reuse, R2, PT ;  /* 0x000000020300720c */ /* 0x040fe20003f24070 */
[----:B------:R-:W-:Y:S01]  /*142f0*/  @!P0 IMAD.IADD R32, R32, 0x1, -R3 ;  /* 0x0000000120208824 */ /* 0x000fe200078e0a03 */
[C---:B------:R-:W-:Y:S01]  /*14300*/  ISETP.GT.U32.AND P0, PT, R3.reuse, R31, PT ;  /* 0x0000001f0300720c */ /* 0x040fe20003f04070 */
[----:B------:R-:W-:Y:S01]  /*14310*/  IMAD.MOV.U32 R50, RZ, RZ, R35 ;  /* 0x000000ffff327224 */ /* 0x000fe200078e0023 */
[----:B------:R-:W-:Y:S02]  /*14320*/  IABS R34, R34 ;  /* 0x0000002200227213 */ /* 0x000fe40000000000 */
[----:B------:R-:W-:Y:S02]  /*14330*/  IABS R35, R61 ;  /* 0x0000003d00237213 */ /* 0x000fe40000000000 */
[----:B------:R-:W-:Y:S01]  /*14340*/  ISETP.GT.U32.AND P6, PT, R3, R32, PT ;  /* 0x000000200300720c */ /* 0x000fe20003fc4070 */
[----:B------:R-:W-:-:S04]  /*14350*/  IMAD.HI.U32 R5, R4, R34, RZ ;  /* 0x0000002204057227 */ /* 0x000fc800078e00ff */
[----:B------:R-:W-:-:S04]  /*14360*/  IMAD.HI.U32 R6, R4, R35, RZ ;  /* 0x0000002304067227 */ /* 0x000fc800078e00ff */
[----:B------:R-:W-:Y:S02]  /*14370*/  IMAD.MOV R5, RZ, RZ, -R5 ;  /* 0x000000ffff057224 */ /* 0x000fe400078e0a05 */
[----:B------:R-:W-:Y:S01]  /*14380*/  IMAD.MOV.U32 R43, RZ, RZ, R36 ;  /* 0x000000ffff2b7224 */ /* 0x000fe200078e0024 */
[----:B------:R-:W-:Y:S01]  /*14390*/  IABS R36, R60 ;  /* 0x0000003c00247213 */ /* 0x000fe20000000000 */
[--C-:B------:R-:W-:Y:S02]  /*143a0*/  @!P1 IMAD.IADD R2, R2, 0x1, -R3.reuse ;  /* 0x0000000102029824 */ /* 0x100fe400078e0a03 */
[----:B------:R-:W-:Y:S02]  /*143b0*/  IMAD.MOV R6, RZ, RZ, -R6 ;  /* 0x000000ffff067224 */ /* 0x000fe400078e0a06 */
[--C-:B------:R-:W-:Y:S02]  /*143c0*/  @!P0 IMAD.IADD R31, R31, 0x1, -R3.reuse ;  /* 0x000000011f1f8824 */ /* 0x100fe400078e0a03 */
[C---:B------:R-:W-:Y:S01]  /*143d0*/  IMAD R34, R3.reuse, R5, R34 ;  /* 0x0000000503227224 */ /* 0x040fe200078e0222 */
[----:B------:R-:W-:Y:S01]  /*143e0*/  ISETP.GT.U32.AND P1, PT, R3, R2, PT ;  /* 0x000000020300720c */ /* 0x000fe20003f24070 */
[----:B------:R-:W-:-:S02]  /*143f0*/  @!P6 IMAD.IADD R32, R32, 0x1, -R3 ;  /* 0x000000012020e824 */ /* 0x000fc400078e0a03 */
[----:B------:R-:W-:Y:S02]  /*14400*/  IMAD R35, R3, R6, R35 ;  /* 0x0000000603237224 */ /* 0x000fe400078e0223 */
[----:B------:R-:W-:Y:S01]  /*14410*/  IMAD.HI.U32 R7, R4, R36, RZ ;  /* 0x0000002404077227 */ /* 0x000fe200078e00ff */
[----:B------:R-:W-:-:S03]  /*14420*/  ISETP.GE.AND P0, PT, R61, RZ, PT ;  /* 0x000000ff3d00720c */ /* 0x000fc60003f06270 */
[----:B------:R-:W-:Y:S01]  /*14430*/  @!P3 IMAD.MOV R31, RZ, RZ, -R31 ;  /* 0x000000ffff1fb224 */ /* 0x000fe200078e0a1f */
[C---:B------:R-:W-:Y:S01]  /*14440*/  ISETP.GT.U32.AND P3, PT, R3.reuse, R34, PT ;  /* 0x000000220300720c */ /* 0x040fe20003f64070 */
[----:B------:R-:W-:Y:S01]  /*14450*/  @!P5 IMAD.MOV R32, RZ, RZ, -R32 ;  /* 0x000000ffff20d224 */ /* 0x000fe200078e0a20 */
[C---:B------:R-:W-:Y:S01]  /*14460*/  ISETP.GT.U32.AND P5, PT, R3.reuse, R35, PT ;  /* 0x000000230300720c */ /* 0x040fe20003fa4070 */
[----:B------:R-:W-:Y:S02]  /*14470*/  IMAD.MOV R5, RZ, RZ, -R7 ;  /* 0x000000ffff057224 */ /* 0x000fe400078e0a07 */
[----:B------:R-:W-:Y:S02]  /*14480*/  IMAD.MOV.U32 R61, RZ, RZ, R48 ;  /* 0x000000ffff3d7224 */ /* 0x000fe400078e0030 */
[----:B------:R-:W-:Y:S01]  /*14490*/  IMAD.MOV.U32 R48, RZ, RZ, R37 ;  /* 0x000000ffff307224 */ /* 0x000fe200078e0025 */
[----:B------:R-:W-:Y:S01]  /*144a0*/  IABS R37, R66 ;  /* 0x0000004200257213 */ /* 0x000fe20000000000 */
[----:B------:R-:W-:Y:S01]  /*144b0*/  IMAD R36, R3, R5, R36 ;  /* 0x0000000503247224 */ /* 0x000fe200078e0224 */
[----:B------:R-:W-:Y:S01]  /*144c0*/  ISETP.GE.AND P6, PT, R60, RZ, PT ;  /* 0x000000ff3c00720c */ /* 0x000fe20003fc6270 */
[----:B------:R-:W-:-:S02]  /*144d0*/  @!P1 IMAD.IADD R2, R2, 0x1, -R3 ;  /* 0x0000000102029824 */ /* 0x000fc400078e0a03 */
[----:B------:R-:W-:Y:S01]  /*144e0*/  IMAD.HI.U32 R5, R4, R37, RZ ;  /* 0x0000002504057227 */ /* 0x000fe200078e00ff */
[----:B------:R-:W-:-:S03]  /*144f0*/  ISETP.GT.U32.AND P1, PT, R3, R36, PT ;  /* 0x000000240300720c */ /* 0x000fc60003f24070 */
[----:B------:R-:W-:Y:S02]  /*14500*/  IMAD.MOV.U32 R69, RZ, RZ, R58 ;  /* 0x000000ffff457224 */ /* 0x000fe400078e003a */
[----:B------:R-:W-:Y:S02]  /*14510*/  IMAD.MOV.U32 R60, RZ, RZ, R52 ;  /* 0x000000ffff3c7224 */ /* 0x000fe400078e0034 */
[----:B------:R-:W-:Y:S02]  /*14520*/  IMAD.MOV.U32 R58, RZ, RZ, R49 ;  /* 0x000000ffff3a7224 */ /* 0x000fe400078e0031 */
[----:B------:R-:W-:Y:S01]  /*14530*/  IMAD.MOV.U32 R52, RZ, RZ, R38 ;  /* 0x000000ffff347224 */ /* 0x000fe200078e0026 */
[----:B------:R-:W-:Y:S01]  /*14540*/  IABS R38, R72 ;  /* 0x0000004800267213 */ /* 0x000fe20000000000 */
[----:B------:R-:W-:Y:S02]  /*14550*/  @!P3 IMAD.IADD R34, R34, 0x1, -R3 ;  /* 0x000000012222b824 */ /* 0x000fe400078e0a03 */
[----:B------:R-:W-:-:S02]  /*14560*/  IMAD.MOV.U32 R62, RZ, RZ, R51 ;  /* 0x000000ffff3e7224 */ /* 0x000fc400078e0033 */
[----:B----4-:R-:W-:Y:S02]  /*14570*/  IMAD.MOV.U32 R49, RZ, RZ, R33 ;  /* 0x000000ffff317224 */ /* 0x010fe400078e0021 */
[----:B------:R-:W-:Y:S02]  /*14580*/  IMAD.MOV R5, RZ, RZ, -R5 ;  /* 0x000000ffff057224 */ /* 0x000fe400078e0a05 */
[----:B------:R-:W-:Y:S02]  /*14590*/  @!P5 IMAD.IADD R35, R35, 0x1, -R3 ;  /* 0x000000012323d824 */ /* 0x000fe400078e0a03 */
[----:B------:R-:W-:Y:S01]  /*145a0*/  IMAD.MOV.U32 R33, RZ, RZ, R2 ;  /* 0x000000ffff217224 */ /* 0x000fe200078e0002 */
[C---:B------:R-:W-:Y:S01]  /*145b0*/  ISETP.GT.U32.AND P5, PT, R3.reuse, R34, PT ;  /* 0x000000220300720c */ /* 0x040fe20003fa4070 */
[----:B------:R-:W-:Y:S02]  /*145c0*/  IMAD R37, R3, R5, R37 ;  /* 0x0000000503257224 */ /* 0x000fe400078e0225 */
[----:B------:R-:W-:-:S04]  /*145d0*/  IMAD.HI.U32 R5, R4, R38, RZ ;  /* 0x0000002604057227 */ /* 0x000fc800078e00ff */
[----:B------:R-:W-:Y:S01]  /*145e0*/  @!P4 IMAD.MOV R33, RZ, RZ, -R33 ;  /* 0x000000ffff21c224 */ /* 0x000fe200078e0a21 */
[C---:B------:R-:W-:Y:S01]  /*145f0*/  ISETP.GT.U32.AND P4, PT, R3.reuse, R35, PT ;  /* 0x000000230300720c */ /* 0x040fe20003f84070 */
[----:B------:R-:W-:Y:S02]  /*14600*/  IMAD.MOV R5, RZ, RZ, -R5 ;  /* 0x000000ffff057224 */ /* 0x000fe400078e0a05 */
[----:B------:R-:W-:Y:S02]  /*14610*/  @!P1 IMAD.IADD R36, R36, 0x1, -R3 ;  /* 0x0000000124249824 */ /* 0x000fe400078e0a03 */
[----:B------:R-:W-:-:S03]  /*14620*/  IMAD R38, R3, R5, R38 ;  /* 0x0000000503267224 */ /* 0x000fc600078e0226 */
[C---:B------:R-:W-:Y:S01]  /*14630*/  ISETP.GT.U32.AND P1, PT, R3.reuse, R36, PT ;  /* 0x000000240300720c */ /* 0x040fe20003f24070 */
[----:B------:R-:W-:Y:S01]  /*14640*/  @!P5 IMAD.IADD R34, R34, 0x1, -R3 ;  /* 0x000000012222d824 */ /* 0x000fe200078e0a03 */
[----:B------:R-:W-:-:S03]  /*14650*/  ISETP.GT.U32.AND P5, PT, R3, R38, PT ;  /* 0x000000260300720c */ /* 0x000fc60003fa4070 */
[----:B------:R-:W-:Y:S02]  /*14660*/  @!P4 IMAD.IADD R35, R35, 0x1, -R3 ;  /* 0x000000012323c824 */ /* 0x000fe400078e0a03 */
[----:B------:R-:W-:-:S04]  /*14670*/  IMAD.MOV.U32 R65, RZ, RZ, R41 ;  /* 0x000000ffff417224 */ /* 0x000fc800078e0029 */
[----:B------:R-:W-:Y:S02]  /*14680*/  IMAD.MOV.U32 R67, RZ, RZ, R65 ;  /* 0x000000ffff437224 */ /* 0x000fe400078e0041 */
[----:B------:R-:W-:Y:S01]  /*14690*/  @!P1 IMAD.IADD R36, R36, 0x1, -R3 ;  /* 0x0000000124249824 */ /* 0x000fe200078e0a03 */
[----:B------:R-:W-:Y:S01]  /*146a0*/  ISETP.GE.AND P1, PT, R66, RZ, PT ;  /* 0x000000ff4200720c */ /* 0x000fe20003f26270 */
[----:B------:R-:W-:Y:S02]  /*146b0*/  IMAD.MOV.U32 R65, RZ, RZ, R63 ;  /* 0x000000ffff417224 */ /* 0x000fe400078e003f */
[----:B------:R-:W-:Y:S02]  /*146c0*/  IMAD.MOV.U32 R63, RZ, RZ, R62 ;  /* 0x000000ffff3f7224 */ /* 0x000fe400078e003e */
[----:B------:R-:W-:Y:S02]  /*146d0*/  IMAD.MOV.U32 R66, RZ, RZ, R64 ;  /* 0x000000ffff427224 */ /* 0x000fe400078e0040 */
[----:B------:R-:W-:-:S02]  /*146e0*/  IMAD.MOV.U32 R62, RZ, RZ, R57 ;  /* 0x000000ffff3e7224 */ /* 0x000fc400078e0039 */
[----:B------:R-:W-:Y:S02]  /*146f0*/  IMAD.MOV.U32 R64, RZ, RZ, R60 ;  /* 0x000000ffff407224 */ /* 0x000fe400078e003c */
[----:B------:R-:W-:Y:S01]  /*14700*/  @!P5 IMAD.IADD R38, R38, 0x1, -R3 ;  /* 0x000000012626d824 */ /* 0x000fe200078e0a03 */
[----:B------:R-:W-:Y:S01]  /*14710*/  ISETP.GE.AND P5, PT, R72, RZ, PT ;  /* 0x000000ff4800720c */ /* 0x000fe20003fa6270 */
[----:B------:R-:W-:Y:S01]  /*14720*/  IMAD.MOV.U32 R60, RZ, RZ, R56 ;  /* 0x000000ffff3c7224 */ /* 0x000fe200078e0038 */
[----:B------:R-:W-:Y:S01]  /*14730*/  STL [R1+0x1e3c], R31 ;  /* 0x001e3c1f01007387 */ /* 0x000fe20000100800 */
[----:B------:R-:W-:Y:S02]  /*14740*/  IMAD.MOV.U32 R72, RZ, RZ, R65 ;  /* 0x000000ffff487224 */ /* 0x000fe400078e0041 */
[----:B------:R-:W-:Y:S01]  /*14750*/  IMAD.MOV.U32 R65, RZ, RZ, R62 ;  /* 0x000000ffff417224 */ /* 0x000fe200078e003e */
[----:B------:R-:W-:Y:S01]  /*14760*/  STL [R1+0x1e40], R32 ;  /* 0x001e402001007387 */ /* 0x000fe20000100800 */
[----:B------:R-:W-:-:S03]  /*14770*/  IMAD.MOV.U32 R73, RZ, RZ, R67 ;  /* 0x000000ffff497224 */ /* 0x000fc600078e0043 */
[----:B------:R-:W-:Y:S01]  /*14780*/  STL [R1+0x1e44], R33 ;  /* 0x001e442101007387 */ /* 0x000fe20000100800 */
[----:B---3--:R-:W-:Y:S01]  /*14790*/  IMAD.MOV.U32 R51, RZ, RZ, R39 ;  /* 0x000000ffff337224 */ /* 0x008fe200078e0027 */
[----:B------:R-:W-:-:S05]  /*147a0*/  IABS R39, R71 ;  /* 0x0000004700277213 */ /* 0x000fca0000000000 */
[----:B------:R-:W-:-:S04]  /*147b0*/  IMAD.HI.U32 R6, R4, R39, RZ ;  /* 0x0000002704067227 */ /* 0x000fc800078e00ff */
[----:B------:R-:W-:-:S04]  /*147c0*/  IMAD.MOV R2, RZ, RZ, -R6 ;  /* 0x000000ffff027224 */ /* 0x000fc800078e0a06 */
[----:B------:R-:W-:-:S05]  /*147d0*/  IMAD R39, R3, R2, R39 ;  /* 0x0000000203277224 */ /* 0x000fca00078e0227 */
[----:B------:R-:W-:Y:S01]  /*147e0*/  ISETP.GT.U32.AND P4, PT, R3, R39, PT ;  /* 0x000000270300720c */ /* 0x000fe20003f84070 */
[----:B--2---:R-:W-:Y:S02]  /*147f0*/  IMAD.MOV.U32 R62, RZ, RZ, R53 ;  /* 0x000000ffff3e7224 */ /* 0x004fe400078e0035 */
[----:B------:R-:W-:Y:S02]  /*14800*/  IMAD.MOV.U32 R53, RZ, RZ, R129 ;  /* 0x000000ffff357224 */ /* 0x000fe400078e0081 */
[----:B------:R-:W2:Y:S08]  /*14810*/  LDL.LU R129, [R1+0x62c] ;  /* 0x00062c0001817983 */ /* 0x000eb00000300800 */
[----:B------:R-:W-:Y:S01]  /*14820*/  @!P4 IMAD.IADD R39, R39, 0x1, -R3 ;  /* 0x000000012727c824 */ /* 0x000fe200078e0a03 */
[----:B------:R-:W-:Y:S01]  /*14830*/  ISETP.GE.AND P4, PT, R71, RZ, PT ;  /* 0x000000ff4700720c */ /* 0x000fe20003f86270 */
[----:B------:R-:W-:-:S02]  /*14840*/  IMAD.MOV.U32 R71, RZ, RZ, R66 ;  /* 0x000000ffff477224 */ /* 0x000fc400078e0042 */
[----:B------:R-:W-:Y:S02]  /*14850*/  IMAD.MOV.U32 R66, RZ, RZ, R60 ;  /* 0x000000ffff427224 */ /* 0x000fe400078e003c */
[----:B------:R-:W-:Y:S02]  /*14860*/  IMAD.MOV.U32 R60, RZ, RZ, R54 ;  /* 0x000000ffff3c7224 */ /* 0x000fe400078e0036 */
[----:B------:R-:W3:Y:S04]  /*14870*/  LDL.LU R54, [R1+0x5f0] ;  /* 0x0005f00001367983 */ /* 0x000ee80000300800 */
[----:B------:R-:W4:Y:S01]  /*14880*/  LDL.LU R67, [R1+0x260] ;  /* 0x0002600001437983 */ /* 0x000f220000300800 */
[----:B------:R-:W-:Y:S01]  /*14890*/  ISETP.GT.U32.AND P3, PT, R3, R37, PT ;  /* 0x000000250300720c */ /* 0x000fe20003f64070 */
[----:B------:R-:W-:-:S02]  /*148a0*/  IMAD.MOV.U32 R74, RZ, RZ, R59 ;  /* 0x000000ffff4a7224 */ /* 0x000fc400078e003b */
[----:B------:R-:W-:Y:S02]  /*148b0*/  IMAD.MOV.U32 R59, RZ, RZ, R46 ;  /* 0x000000ffff3b7224 */ /* 0x000fe400078e002e */
[----:B------:R-:W-:Y:S01]  /*148c0*/  IMAD.MOV.U32 R46, RZ, RZ, R40 ;  /* 0x000000ffff2e7224 */ /* 0x000fe200078e0028 */
[----:B------:R-:W-:-:S07]  /*148d0*/  IABS R40, R69 ;  /* 0x0000004500287213 */ /* 0x000fce0000000000 */
[----:B------:R-:W-:Y:S02]  /*148e0*/  @!P3 IMAD.IADD R37, R37, 0x1, -R3 ;  /* 0x000000012525b824 */ /* 0x000fe400078e0a03 */
[----:B------:R-:W-:-:S03]  /*148f0*/  IMAD.HI.U32 R2, R4, R40, RZ ;  /* 0x0000002804027227 */ /* 0x000fc600078e00ff */
[----:B------:R-:W-:Y:S01]  /*14900*/  ISETP.GT.U32.AND P3, PT, R3, R37, PT ;  /* 0x000000250300720c */ /* 0x000fe20003f64070 */
[----:B------:R-:W-:-:S04]  /*14910*/  IMAD.MOV R2, RZ, RZ, -R2 ;  /* 0x000000ffff027224 */ /* 0x000fc800078e0a02 */
[----:B------:R-:W-:-:S08]  /*14920*/  IMAD R40, R3, R2, R40 ;  /* 0x0000000203287224 */ /* 0x000fd000078e0228 */
[----:B------:R-:W-:Y:S01]  /*14930*/  @!P3 IMAD.IADD R37, R37, 0x1, -R3 ;  /* 0x000000012525b824 */ /* 0x000fe200078e0a03 */
[C---:B------:R-:W-:Y:S01]  /*14940*/  ISETP.GT.U32.AND P3, PT, R3.reuse, R40, PT ;  /* 0x000000280300720c */ /* 0x040fe20003f64070 */
[----:B------:R-:W-:Y:S01]  /*14950*/  @!P2 IMAD.MOV R34, RZ, RZ, -R34 ;  /* 0x000000ffff22a224 */ /* 0x000fe200078e0a22 */
[----:B------:R-:W-:Y:S01]  /*14960*/  ISETP.GT.U32.AND P2, PT, R3, R38, PT ;  /* 0x000000260300720c */ /* 0x000fe20003f44070 */
[----:B------:R-:W-:-:S10]  /*14970*/  @!P0 IMAD.MOV R35, RZ, RZ, -R35 ;  /* 0x000000ffff238224 */ /* 0x000fd400078e0a23 */
[----:B------:R-:W-:-:S05]  /*14980*/  @!P3 IMAD.IADD R40, R40, 0x1, -R3 ;  /* 0x000000012828b824 */ /* 0x000fca00078e0a03 */
[----:B------:R-:W-:Y:S01]  /*14990*/  ISETP.GT.U32.AND P0, PT, R3, R40, PT ;  /* 0x000000280300720c */ /* 0x000fe20003f04070 */
[----:B------:R-:W-:Y:S01]  /*149a0*/  @!P6 IMAD.MOV R36, RZ, RZ, -R36 ;  /* 0x000000ffff24e224 */ /* 0x000fe200078e0a24 */
[----:B------:R-:W-:Y:S01]  /*149b0*/  ISETP.GE.AND P6, PT, R69, RZ, PT ;  /* 0x000000ff4500720c */ /* 0x000fe20003fc6270 */
[----:B------:R-:W-:Y:S01]  /*149c0*/  @!P2 IMAD.IADD R38, R38, 0x1, -R3 ;  /* 0x000000012626a824 */ /* 0x000fe200078e0a03 */
[----:B------:R-:W-:Y:S02]  /*149d0*/  IABS R41, R68 ;  /* 0x0000004400297213 */ /* 0x000fe40000000000 */
[----:B------:R-:W-:Y:S01]  /*149e0*/  ISETP.GE.AND P2, PT, R68, RZ, PT ;  /* 0x000000ff4400720c */ /* 0x000fe20003f46270 */
[----:B------:R-:W-:Y:S02]  /*149f0*/  IMAD.MOV.U32 R68, RZ, RZ, R65 ;  /* 0x000000ffff447224 */ /* 0x000fe400078e0041 */
[----:B------:R-:W-:Y:S01]  /*14a00*/  IMAD.MOV.U32 R57, RZ, RZ, R42 ;  /* 0x000000ffff397224 */ /* 0x000fe200078e002a */
[----:B------:R-:W-:Y:S01]  /*14a10*/  IABS R42, R70 ;  /* 0x00000046002a7213 */ /* 0x000fe20000000000 */
[----:B------:R-:W-:-:S02]  /*14a20*/  IMAD.MOV.U32 R65, RZ, RZ, R63 ;  /* 0x000000ffff417224 */ /* 0x000fc400078e003f */
[----:B------:R-:W-:Y:S01]  /*14a30*/  @!P0 IMAD.IADD R40, R40, 0x1, -R3 ;  /* 0x0000000128288824 */ /* 0x000fe200078e0a03 */
[----:B------:R-:W-:Y:S01]  /*14a40*/  ISETP.GE.AND P0, PT, R70, RZ, PT ;  /* 0x000000ff4600720c */ /* 0x000fe20003f06270 */
[----:B------:R-:W-:Y:S01]  /*14a50*/  IMAD.MOV.U32 R70, RZ, RZ, R68 ;  /* 0x000000ffff467224 */ /* 0x000fe200078e0044 */
[----:B------:R-:W-:Y:S01]  /*14a60*/  STL [R1+0x1e48], R34 ;  /* 0x001e482201007387 */ /* 0x000fe20000100800 */
[----:B------:R-:W-:-:S03]  /*14a70*/  IMAD.MOV.U32 R68, RZ, RZ, R65 ;  /* 0x000000ffff447224 */ /* 0x000fc600078e0041 */
[----:B------:R-:W-:Y:S01]  /*14a80*/  STL [R1+0x1e4c], R35 ;  /* 0x001e4c2301007387 */ /* 0x000fe20000100800 */
[----:B------:R-:W-:-:S03]  /*14a90*/  IMAD.MOV.U32 R90, RZ, RZ, R70 ;  /* 0x000000ffff5a7224 */ /* 0x000fc600078e0046 */
[----:B------:R-:W-:Y:S01]  /*14aa0*/  STL [R1+0x1e50], R36 ;  /* 0x001e502401007387 */ /* 0x000fe20000100800 */
[----:B------:R-:W-:Y:S02]  /*14ab0*/  IMAD.MOV.U32 R80, RZ, RZ, R68 ;  /* 0x000000ffff507224 */ /* 0x000fe400078e0044 */
[----:B----4-:R-:W-:Y:S02]  /*14ac0*/  IMAD.MOV.U32 R69, RZ, RZ, R67 ;  /* 0x000000ffff457224 */ /* 0x010fe400078e0043 */
[----:B------:R-:W-:Y:S02]  /*14ad0*/  IMAD.MOV.U32 R67, RZ, RZ, R66 ;  /* 0x000000ffff437224 */ /* 0x000fe400078e0042 */
[----:B------:R-:W-:Y:S02]  /*14ae0*/  IMAD.MOV.U32 R66, RZ, RZ, R64 ;  /* 0x000000ffff427224 */ /* 0x000fe400078e0040 */
[----:B------:R-:W-:Y:S02]  /*14af0*/  IMAD.MOV.U32 R64, RZ, RZ, R55 ;  /* 0x000000ffff407224 */ /* 0x000fe400078e0037 */
[----:B------:R-:W-:-:S02]  /*14b00*/  IMAD.MOV.U32 R55, RZ, RZ, R44 ;  /* 0x000000ffff377224 */ /* 0x000fc400078e002c */
[----:B------:R-:W-:Y:S02]  /*14b10*/  IMAD.MOV.U32 R75, RZ, RZ, R69 ;  /* 0x000000ffff4b7224 */ /* 0x000fe400078e0045 */
[----:B------:R-:W-:Y:S02]  /*14b20*/  IMAD.MOV.U32 R69, RZ, RZ, R66 ;  /* 0x000000ffff457224 */ /* 0x000fe400078e0042 */
[----:B------:R-:W-:Y:S02]  /*14b30*/  IMAD.MOV.U32 R66, RZ, RZ, R55 ;  /* 0x000000ffff427224 */ /* 0x000fe400078e0037 */
[----:B------:R-:W-:Y:S02]  /*14b40*/  IMAD.MOV.U32 R55, RZ, RZ, R53 ;  /* 0x000000ffff377224 */ /* 0x000fe400078e0035 */
[----:B------:R-:W-:Y:S02]  /*14b50*/  IMAD.MOV.U32 R53, RZ, RZ, R51 ;  /* 0x000000ffff357224 */ /* 0x000fe400078e0033 */
[----:B------:R-:W4:Y:S01]  /*14b60*/  LDL.LU R51, [R1+0x3b0] ;  /* 0x0003b00001337983 */ /* 0x000f220000300800 */
[----:B------:R-:W-:-:S03]  /*14b70*/  IMAD.MOV.U32 R91, RZ, RZ, R69 ;  /* 0x000000ffff5b7224 */ /* 0x000fc600078e0045 */
[----:B------:R-:W2:Y:S04]  /*14b80*/  LDL.LU R70, [R1+0x29c] ;  /* 0x00029c0001467983 */ /* 0x000ea80000300800 */
[----:B------:R-:W3:Y:S04]  /*14b90*/  LDL.LU R69, [R1+0x2ac] ;  /* 0x0002ac0001457983 */ /* 0x000ee80000300800 */
[----:B------:R-:W4:Y:S01]  /*14ba0*/  LDL.LU R68, [R1+0x2a8] ;  /* 0x0002a80001447983 */ /* 0x000f220000300800 */
[----:B------:R-:W-:-:S04]  /*14bb0*/  IMAD.HI.U32 R2, R4, R41, RZ ;  /* 0x0000002904027227 */ /* 0x000fc800078e00ff */
[----:B------:R-:W-:Y:S01]  /*14bc0*/  IMAD.MOV R2, RZ, RZ, -R2 ;  /* 0x000000ffff027224 */ /* 0x000fe200078e0a02 */
[C---:B------:R-:W-:Y:S01]  /*14bd0*/  ISETP.GT.U32.AND P3, PT, R3.reuse, R39, PT ;  /* 0x000000270300720c */ /* 0x040fe20003f64070 */
[----:B------:R-:W-:Y:S01]  /*14be0*/  IMAD.MOV.U32 R56, RZ, RZ, R43 ;  /* 0x000000ffff387224 */ /* 0x000fe200078e002b */
[----:B------:R-:W-:Y:S01]  /*14bf0*/  IABS R43, R74 ;  /* 0x0000004a002b7213 */ /* 0x000fe20000000000 */
[----:B------:R-:W-:Y:S02]  /*14c00*/  IMAD R41, R3, R2, R41 ;  /* 0x0000000203297224 */ /* 0x000fe400078e0229 */
[----:B------:R-:W-:-:S04]  /*14c10*/  IMAD.HI.U32 R2, R4, R42, RZ ;  /* 0x0000002a04027227 */ /* 0x000fc800078e00ff */
[----:B------:R-:W-:Y:S01]  /*14c20*/  @!P1 IMAD.MOV R37, RZ, RZ, -R37 ;  /* 0x000000ffff259224 */ /* 0x000fe200078e0a25 */
[----:B------:R-:W-:Y:S01]  /*14c30*/  ISETP.GT.U32.AND P1, PT, R3, R41, PT ;  /* 0x000000290300720c */ /* 0x000fe20003f24070 */
[----:B------:R-:W-:-:S04]  /*14c40*/  IMAD.HI.U32 R5, R4, R43, RZ ;  /* 0x0000002b04057227 */ /* 0x000fc800078e00ff */
[----:B------:R-:W-:Y:S02]  /*14c50*/  IMAD.MOV R2, RZ, RZ, -R2 ;  /* 0x000000ffff027224 */ /* 0x000fe400078e0a02 */
[----:B------:R-:W-:Y:S02]  /*14c60*/  IMAD.MOV R5, RZ, RZ, -R5 ;  /* 0x000000ffff057224 */ /* 0x000fe400078e0a05 */
[C---:B------:R-:W-:Y:S02]  /*14c70*/  IMAD R42, R3.reuse, R2, R42 ;  /* 0x00000002032a7224 */ /* 0x040fe400078e022a */
[----:B------:R-:W-:Y:S02]  /*14c80*/  IMAD R43, R3, R5, R43 ;  /* 0x00000005032b7224 */ /* 0x000fe400078e022b */
[--C-:B------:R-:W-:Y:S01]  /*14c90*/  @!P3 IMAD.IADD R39, R39, 0x1, -R3.reuse ;  /* 0x000000012727b824 */ /* 0x100fe200078e0a03 */
[----:B------:R-:W-:Y:S01]  /*14ca0*/  ISETP.GT.U32.AND P3, PT, R3, R42, PT ;  /* 0x0000002a0300720c */ /* 0x000fe20003f64070 */
[----:B------:R-:W-:Y:S01]  /*14cb0*/  @!P1 IMAD.IADD R41, R41, 0x1, -R3 ;  /* 0x0000000129299824 */ /* 0x000fe200078e0a03 */
[----:B------:R-:W-:-:S11]  /*14cc0*/  ISETP.GT.U32.AND P1, PT, R3, R43, PT ;  /* 0x0000002b0300720c */ /* 0x000fd60003f24070 */
[--C-:B------:R-:W-:Y:S02]  /*14cd0*/  @!P3 IMAD.IADD R42, R42, 0x1, -R3.reuse ;  /* 0x000000012a2ab824 */ /* 0x100fe400078e0a03 */
[----:B------:R-:W-:-:S03]  /*14ce0*/  @!P1 IMAD.IADD R43, R43, 0x1, -R3 ;  /* 0x000000012b2b9824 */ /* 0x000fc600078e0a03 */
[----:B------:R-:W-:Y:S01]  /*14cf0*/  ISETP.GT.U32.AND P1, PT, R3, R42, PT ;  /* 0x0000002a0300720c */ /* 0x000fe20003f24070 */
[----:B------:R-:W-:Y:S02]  /*14d00*/  IMAD.MOV.U32 R63, RZ, RZ, R60 ;  /* 0x000000ffff3f7224 */ /* 0x000fe400078e003c */
[----:B------:R-:W-:Y:S01]  /*14d10*/  IMAD.MOV.U32 R60, RZ, RZ, R45 ;  /* 0x000000ffff3c7224 */ /* 0x000fe200078e002d */
[----:B------:R-:W-:-:S03]  /*14d20*/  IABS R45, R71 ;  /* 0x00000047002d7213 */ /* 0x000fc60000000000 */
[----:B------:R-:W-:-:S06]  /*14d30*/  IMAD.MOV.U32 R65, RZ, RZ, R60 ;  /* 0x000000ffff417224 */ /* 0x000fcc00078e003c */
[----:B------:R-:W-:Y:S01]  /*14d40*/  @!P1 IMAD.IADD R42, R42, 0x1, -R3 ;  /* 0x000000012a2a9824 */ /* 0x000fe200078e0a03 */
[----:B------:R-:W-:Y:S01]  /*14d50*/  ISETP.GE.AND P1, PT, R71, RZ, PT ;  /* 0x000000ff4700720c */ /* 0x000fe20003f26270 */
[----:B------:R-:W-:Y:S01]  /*14d60*/  @!P5 IMAD.MOV R38, RZ, RZ, -R38 ;  /* 0x000000ffff26d224 */ /* 0x000fe200078e0a26 */
[----:B------:R-:W-:Y:S01]  /*14d70*/  ISETP.GT.U32.AND P5, PT, R3, R41, PT ;  /* 0x000000290300720c */ /* 0x000fe20003fa4070 */
[----:B------:R-:W-:-:S04]  /*14d80*/  IMAD.HI.U32 R5, R4, R45, RZ ;  /* 0x0000002d04057227 */ /* 0x000fc800078e00ff */
[----:B------:R-:W-:Y:S02]  /*14d90*/  IMAD.MOV R5, RZ, RZ, -R5 ;  /* 0x000000ffff057224 */ /* 0x000fe400078e0a05 */
[----:B--2---:R-:W-:Y:S02]  /*14da0*/  IMAD.MOV.U32 R71, RZ, RZ, R70 ;  /* 0x000000ffff477224 */ /* 0x004fe400078e0046 */
[----:B---3--:R-:W-:Y:S02]  /*14db0*/  IMAD.MOV.U32 R70, RZ, RZ, R69 ;  /* 0x000000ffff467224 */ /* 0x008fe400078e0045 */
[----:B----4-:R-:W-:Y:S02]  /*14dc0*/  IMAD.MOV.U32 R69, RZ, RZ, R68 ;  /* 0x000000ffff457224 */ /* 0x010fe400078e0044 */
[----:B------:R-:W-:Y:S02]  /*14dd0*/  IMAD.MOV.U32 R68, RZ, RZ, R67 ;  /* 0x000000ffff447224 */ /* 0x000fe400078e0043 */
        /* <DEDUP_REMOVED lines=8> */
[----:B------:R-:W-:Y:S01]  /*14e60*/  IMAD.MOV.U32 R87, RZ, RZ, R70 ;  /* 0x000000ffff577224 */ /* 0x000fe200078e0046 */
[----:B------:R-:W2:Y:S04]  /*14e70*/  LDL.LU R128, [R1+0x2e8] ;  /* 0x0002e80001807983 */ /* 0x000ea80000300800 */
[----:B------:R-:W3:Y:S01]  /*14e80*/  LDL.LU R70, [R1+0x2cc] ;  /* 0x0002cc0001467983 */ /* 0x000ee20000300800 */
[----:B------:R-:W-:Y:S02]  /*14e90*/  IMAD R45, R3, R5, R45 ;  /* 0x00000005032d7224 */ /* 0x000fe400078e022d */
[----:B------:R-:W-:-:S04]  /*14ea0*/  @!P5 IMAD.IADD R41, R41, 0x1, -R3 ;  /* 0x000000012929d824 */ /* 0x000fc800078e0a03 */
[----:B------:R-:W-:Y:S01]  /*14eb0*/  @!P2 IMAD.MOV R41, RZ, RZ, -R41 ;  /* 0x000000ffff29a224 */ /* 0x000fe200078e0a29 */
[----:B------:R-:W-:Y:S02]  /*14ec0*/  ISETP.GT.U32.AND P2, PT, R3, R45, PT ;  /* 0x0000002d0300720c */ /* 0x000fe40003f44070 */
[----:B------:R-:W-:Y:S01]  /*14ed0*/  IABS R44, R73 ;  /* 0x00000049002c7213 */ /* 0x000fe20000000000 */
[----:B------:R-:W-:Y:S02]  /*14ee0*/  IMAD.MOV.U32 R62, RZ, RZ, R61 ;  /* 0x000000ffff3e7224 */ /* 0x000fe400078e003d */
[----:B------:R-:W-:Y:S02]  /*14ef0*/  IMAD.MOV.U32 R60, RZ, RZ, R54 ;  /* 0x000000ffff3c7224 */ /* 0x000fe400078e0036 */
[----:B------:R-:W-:-:S04]  /*14f00*/  IMAD.HI.U32 R2, R4, R44, RZ ;  /* 0x0000002c04027227 */ /* 0x000fc800078e00ff */
[----:B------:R-:W-:Y:S02]  /*14f10*/  IMAD.MOV.U32 R61, RZ, RZ, R58 ;  /* 0x000000ffff3d7224 */ /* 0x000fe400078e003a */
[----:B------:R-:W-:Y:S02]  /*14f20*/  IMAD.MOV.U32 R54, RZ, RZ, R52 ;  /* 0x000000ffff367224 */ /* 0x000fe400078e0034 */
[----:B------:R-:W-:Y:S02]  /*14f30*/  IMAD.MOV.U32 R58, RZ, RZ, R57 ;  /* 0x000000ffff3a7224 */ /* 0x000fe400078e0039 */
[----:B------:R-:W-:Y:S01]  /*14f40*/  IMAD.MOV.U32 R52, RZ, RZ, R46 ;  /* 0x000000ffff347224 */ /* 0x000fe200078e002e */
[----:B------:R-:W-:Y:S01]  /*14f50*/  IABS R46, R72 ;  /* 0x00000048002e7213 */ /* 0x000fe20000000000 */
[----:B------:R-:W-:Y:S02]  /*14f60*/  IMAD.MOV.U32 R57, RZ, RZ, R56 ;  /* 0x000000ffff397224 */ /* 0x000fe400078e0038 */
[----:B------:R-:W-:-:S02]  /*14f70*/  IMAD.MOV R2, RZ, RZ, -R2 ;  /* 0x000000ffff027224 */ /* 0x000fc400078e0a02 */
[----:B------:R-:W-:Y:S02]  /*14f80*/  IMAD.MOV.U32 R56, RZ, RZ, R50 ;  /* 0x000000ffff387224 */ /* 0x000fe400078e0032 */
[----:B------:R-:W-:Y:S01]  /*14f90*/  IMAD.MOV.U32 R50, RZ, RZ, R47 ;  /* 0x000000ffff327224 */ /* 0x000fe200078e002f */
[----:B------:R-:W-:Y:S01]  /*14fa0*/  IABS R47, R75 ;  /* 0x0000004b002f7213 */ /* 0x000fe20000000000 */
[----:B------:R-:W-:Y:S02]  /*14fb0*/  @!P2 IMAD.IADD R45, R45, 0x1, -R3 ;  /* 0x000000012d2da824 */ /* 0x000fe400078e0a03 */
[----:B------:R-:W-:Y:S01]  /*14fc0*/  @!P4 IMAD.MOV R39, RZ, RZ, -R39 ;  /* 0x000000ffff27c224 */ /* 0x000fe200078e0a27 */
[C---:B------:R-:W-:Y:S01]  /*14fd0*/  ISETP.GT.U32.AND P4, PT, R3.reuse, R43, PT ;  /* 0x0000002b0300720c */ /* 0x040fe20003f84070 */
[C---:B------:R-:W-:Y:S01]  /*14fe0*/  IMAD R44, R3.reuse, R2, R44 ;  /* 0x00000002032c7224 */ /* 0x040fe200078e022c */
[----:B------:R-:W-:Y:S01]  /*14ff0*/  ISETP.GT.U32.AND P2, PT, R3, R45, PT ;  /* 0x0000002d0300720c */ /* 0x000fe20003f44070 */
[----:B------:R-:W-:-:S04]  /*15000*/  IMAD.HI.U32 R2, R4, R46, RZ ;  /* 0x0000002e04027227 */ /* 0x000fc800078e00ff */
[----:B------:R-:W-:-:S04]  /*15010*/  IMAD.HI.U32 R5, R4, R47, RZ ;  /* 0x0000002f04057227 */ /* 0x000fc800078e00ff */
[----:B------:R-:W-:Y:S02]  /*15020*/  IMAD.MOV R2, RZ, RZ, -R2 ;  /* 0x000000ffff027224 */ /* 0x000fe400078e0a02 */
[----:B------:R-:W-:Y:S02]  /*15030*/  IMAD.MOV R5, RZ, RZ, -R5 ;  /* 0x000000ffff057224 */ /* 0x000fe400078e0a05 */
[----:B------:R-:W-:Y:S01]  /*15040*/  @!P6 IMAD.MOV R40, RZ, RZ, -R40 ;  /* 0x000000ffff28e224 */ /* 0x000fe200078e0a28 */
[----:B------:R-:W-:Y:S01]  /*15050*/  ISETP.GE.AND P6, PT, R73, RZ, PT ;  /* 0x000000ff4900720c */ /* 0x000fe20003fc6270 */
[C---:B------:R-:W-:Y:S02]  /*15060*/  IMAD R46, R3.reuse, R2, R46 ;  /* 0x00000002032e7224 */ /* 0x040fe400078e022e */
[----:B------:R-:W-:Y:S02]  /*15070*/  IMAD.MOV.U32 R73, RZ, RZ, R57 ;  /* 0x000000ffff497224 */ /* 0x000fe400078e0039 */
[----:B------:R-:W-:Y:S01]  /*15080*/  IMAD.MOV.U32 R57, RZ, RZ, R49 ;  /* 0x000000ffff397224 */ /* 0x000fe200078e0031 */
[----:B------:R-:W-:Y:S01]  /*15090*/  IABS R49, R91 ;  /* 0x0000005b00317213 */ /* 0x000fe20000000000 */
[----:B------:R-:W-:-:S02]  /*150a0*/  IMAD R47, R3, R5, R47 ;  /* 0x00000005032f7224 */ /* 0x000fc400078e022f */
[--C-:B------:R-:W-:Y:S01]  /*150b0*/  @!P4 IMAD.IADD R43, R43, 0x1, -R3.reuse ;  /* 0x000000012b2bc824 */ /* 0x100fe200078e0a03 */
[----:B------:R-:W-:Y:S01]  /*150c0*/  ISETP.GT.U32.AND P4, PT, R3, R46, PT ;  /* 0x0000002e0300720c */ /* 0x000fe20003f84070 */
[----:B------:R-:W-:Y:S01]  /*150d0*/  @!P2 IMAD.IADD R45, R45, 0x1, -R3 ;  /* 0x000000012d2da824 */ /* 0x000fe200078e0a03 */
[----:B------:R-:W-:Y:S01]  /*150e0*/  ISETP.GT.U32.AND P2, PT, R3, R47, PT ;  /* 0x0000002f0300720c */ /* 0x000fe20003f44070 */
[----:B------:R-:W-:-:S04]  /*150f0*/  IMAD.HI.U32 R5, R4, R49, RZ ;  /* 0x0000003104057227 */ /* 0x000fc800078e00ff */
[----:B------:R-:W-:Y:S01]  /*15100*/  IMAD.MOV R5, RZ, RZ, -R5 ;  /* 0x000000ffff057224 */ /* 0x000fe200078e0a05 */
[----:B------:R-:W-:Y:S01]  /*15110*/  ISETP.GE.AND P3, PT, R74, RZ, PT ;  /* 0x000000ff4a00720c */ /* 0x000fe20003f66270 */
[----:B------:R-:W-:Y:S02]  /*15120*/  IMAD.MOV.U32 R74, RZ, RZ, R58 ;  /* 0x000000ffff4a7224 */ /* 0x000fe400078e003a */
[----:B------:R-:W-:Y:S02]  /*15130*/  IMAD R49, R3, R5, R49 ;  /* 0x0000000503317224 */ /* 0x000fe400078e0231 */
[----:B------:R-:W-:Y:S01]  /*15140*/  IMAD.MOV.U32 R58, RZ, RZ, R48 ;  /* 0x000000ffff3a7224 */ /* 0x000fe200078e0030 */
[----:B------:R-:W-:Y:S01]  /*15150*/  IABS R48, R80 ;  /* 0x0000005000307213 */ /* 0x000fe20000000000 */
[--C-:B------:R-:W-:Y:S02]  /*15160*/  @!P4 IMAD.IADD R46, R46, 0x1, -R3.reuse ;  /* 0x000000012e2ec824 */ /* 0x100fe400078e0a03 */
[----:B------:R-:W-:Y:S01]  /*15170*/  @!P2 IMAD.IADD R47, R47, 0x1, -R3 ;  /* 0x000000012f2fa824 */ /* 0x000fe200078e0a03 */
[C---:B------:R-:W-:Y:S01]  /*15180*/  ISETP.GT.U32.AND P2, PT, R3.reuse, R49, PT ;  /* 0x000000310300720c */ /* 0x040fe20003f44070 */
[----:B------:R-:W-:Y:S01]  /*15190*/  IMAD.HI.U32 R2, R4, R48, RZ ;  /* 0x0000003004027227 */ /* 0x000fe200078e00ff */
[----:B------:R-:W-:-:S03]  /*151a0*/  ISETP.GT.U32.AND P4, PT, R3, R46, PT ;  /* 0x0000002e0300720c */ /* 0x000fc60003f84070 */
[----:B------:R-:W-:Y:S01]  /*151b0*/  @!P0 IMAD.MOV R42, RZ, RZ, -R42 ;  /* 0x000000ffff2a8224 */ /* 0x000fe200078e0a2a */
[----:B------:R-:W-:Y:S01]  /*151c0*/  ISETP.GE.AND P0, PT, R72, RZ, PT ;  /* 0x000000ff4800720c */ /* 0x000fe20003f06270 */
[----:B------:R-:W-:Y:S02]  /*151d0*/  IMAD.MOV.U32 R89, RZ, RZ, R71 ;  /* 0x000000ffff597224 */ /* 0x000fe400078e0047 */
[----:B------:R-:W-:Y:S02]  /*151e0*/  IMAD.MOV.U32 R72, RZ, RZ, R56 ;  /* 0x000000ffff487224 */ /* 0x000fe400078e0038 */
[----:B------:R-:W-:Y:S02]  /*151f0*/  IMAD.MOV R6, RZ, RZ, -R2 ;  /* 0x000000ffff067224 */ /* 0x000fe400078e0a02 */
[----:B------:R-:W-:Y:S02]  /*15200*/  IMAD.MOV.U32 R71, RZ, RZ, R61 ;  /* 0x000000ffff477224 */ /* 0x000fe400078e003d */
[----:B------:R-:W-:Y:S01]  /*15210*/  IMAD.MOV.U32 R56, RZ, RZ, R50 ;  /* 0x000000ffff387224 */ /* 0x000fe200078e0032 */
[----:B------:R-:W-:Y:S01]  /*15220*/  IABS R50, R90 ;  /* 0x0000005a00327213 */ /* 0x000fe20000000000 */
[----:B------:R-:W-:-:S02]  /*15230*/  IMAD.MOV.U32 R86, RZ, RZ, R72 ;  /* 0x000000ffff567224 */ /* 0x000fc400078e0048 */
[----:B------:R-:W-:Y:S02]  /*15240*/  IMAD R48, R3, R6, R48 ;  /* 0x0000000603307224 */ /* 0x000fe400078e0230 */
[----:B------:R-:W-:Y:S02]  /*15250*/  IMAD.MOV.U32 R72, RZ, RZ, R71 ;  /* 0x000000ffff487224 */ /* 0x000fe400078e0047 */
[----:B------:R-:W-:Y:S01]  /*15260*/  IMAD.MOV.U32 R71, RZ, RZ, R54 ;  /* 0x000000ffff477224 */ /* 0x000fe200078e0036 */
[----:B------:R-:W-:Y:S01]  /*15270*/  IABS R54, R87 ;  /* 0x0000005700367213 */ /* 0x000fe20000000000 */
[--C-:B------:R-:W-:Y:S02]  /*15280*/  @!P2 IMAD.IADD R49, R49, 0x1, -R3.reuse ;  /* 0x000000013131a824 */ /* 0x100fe400078e0a03 */
[----:B------:R-:W-:Y:S01]  /*15290*/  @!P4 IMAD.IADD R46, R46, 0x1, -R3 ;  /* 0x000000012e2ec824 */ /* 0x000fe200078e0a03 */
[----:B------:R-:W-:Y:S01]  /*152a0*/  ISETP.GT.U32.AND P4, PT, R3, R48, PT ;  /* 0x000000300300720c */ /* 0x000fe20003f84070 */
[----:B------:R-:W-:-:S04]  /*152b0*/  IMAD.HI.U32 R2, R4, R50, RZ ;  /* 0x0000003204027227 */ /* 0x000fc800078e00ff */
[----:B------:R-:W-:Y:S01]  /*152c0*/  @!P1 IMAD.MOV R45, RZ, RZ, -R45 ;  /* 0x000000ffff2d9224 */ /* 0x000fe200078e0a2d */
[----:B------:R-:W-:Y:S01]  /*152d0*/  ISETP.GT.U32.AND P1, PT, R3, R49, PT ;  /* 0x000000310300720c */ /* 0x000fe20003f24070 */
[----:B------:R-:W-:-:S04]  /*152e0*/  IMAD.HI.U32 R5, R4, R54, RZ ;  /* 0x0000003604057227 */ /* 0x000fc800078e00ff */
[----:B------:R-:W-:Y:S02]  /*152f0*/  IMAD.MOV R2, RZ, RZ, -R2 ;  /* 0x000000ffff027224 */ /* 0x000fe400078e0a02 */
[----:B------:R-:W-:Y:S02]  /*15300*/  IMAD.MOV R5, RZ, RZ, -R5 ;  /* 0x000000ffff057224 */ /* 0x000fe400078e0a05 */
[C---:B------:R-:W-:Y:S02]  /*15310*/  IMAD R50, R3.reuse, R2, R50 ;  /* 0x0000000203327224 */ /* 0x040fe400078e0232 */
[C---:B------:R-:W-:Y:S02]  /*15320*/  IMAD R54, R3.reuse, R5, R54 ;  /* 0x0000000503367224 */ /* 0x040fe400078e0236 */
[--C-:B------:R-:W-:Y:S01]  /*15330*/  @!P4 IMAD.IADD R48, R48, 0x1, -R3.reuse ;  /* 0x000000013030c824 */ /* 0x100fe200078e0a03 */
[----:B------:R-:W-:Y:S01]  /*15340*/  ISETP.GT.U32.AND P4, PT, R3, R50, PT ;  /* 0x000000320300720c */ /* 0x000fe20003f84070 */
[----:B------:R-:W-:Y:S01]  /*15350*/  @!P1 IMAD.IADD R49, R49, 0x1, -R3 ;  /* 0x0000000131319824 */ /* 0x000fe200078e0a03 */
[----:B------:R-:W-:Y:S01]  /*15360*/  ISETP.GT.U32.AND P1, PT, R3, R54, PT ;  /* 0x000000360300720c */ /* 0x000fe20003f24070 */
[----:B------:R-:W-:-:S02]  /*15370*/  IMAD.MOV.U32 R88, RZ, RZ, R69 ;  /* 0x000000ffff587224 */ /* 0x000fc400078e0045 */
[----:B------:R-:W-:Y:S02]  /*15380*/  IMAD.MOV.U32 R69, RZ, RZ, R62 ;  /* 0x000000ffff457224 */ /* 0x000fe400078e003e */
[----:B------:R-:W-:Y:S02]  /*15390*/  IMAD.MOV.U32 R62, RZ, RZ, R124 ;  /* 0x000000ffff3e7224 */ /* 0x000fe400078e007c */
[----:B------:R-:W-:Y:S01]  /*153a0*/  IMAD.MOV.U32 R61, RZ, RZ, R126 ;  /* 0x000000ffff3d7224 */ /* 0x000fe200078e007e */
[----:B------:R-:W4:Y:S01]  /*153b0*/  LDL.LU R124, [R1+0x40c] ;  /* 0x00040c00017c7983 */ /* 0x000f220000300800 */
[----:B------:R-:W-:Y:S02]  /*153c0*/  IMAD.MOV.U32 R85, RZ, RZ, R73 ;  /* 0x000000ffff557224 */ /* 0x000fe400078e0049 */
[----:B------:R-:W-:Y:S01]  /*153d0*/  IMAD.MOV.U32 R73, RZ, RZ, R69 ;  /* 0x000000ffff497224 */ /* 0x000fe200078e0045 */
[----:B------:R-:W4:Y:S01]  /*153e0*/  LDL.LU R126, [R1+0x5ec] ;  /* 0x0005ec00017e7983 */ /* 0x000f220000300800 */
[----:B------:R-:W-:-:S02]  /*153f0*/  IMAD.MOV.U32 R77, RZ, RZ, R66 ;  /* 0x000000ffff4d7224 */ /* 0x000fc400078e0042 */
[----:B------:R-:W-:Y:S01]  /*15400*/  IMAD.MOV.U32 R76, RZ, RZ, R60 ;  /* 0x000000ffff4c7224 */ /* 0x000fe200078e003c */
[----:B------:R-:W4:Y:S01]  /*15410*/  LDL.LU R66, [R1+0x2f0] ;  /* 0x0002f00001427983 */ /* 0x000f220000300800 */
[----:B------:R-:W-:Y:S02]  /*15420*/  IMAD.MOV.U32 R82, RZ, RZ, R74 ;  /* 0x000000ffff527224 */ /* 0x000fe400078e004a */
[----:B------:R-:W-:Y:S01]  /*15430*/  @!P4 IMAD.IADD R50, R50, 0x1, -R3 ;  /* 0x000000013232c824 */ /* 0x000fe200078e0a03 */
[----:B------:R-:W4:Y:S01]  /*15440*/  LDL.LU R60, [R1+0x634] ;  /* 0x00063400013c7983 */ /* 0x000f220000300800 */
[----:B------:R-:W-:Y:S01]  /*15450*/  IMAD.MOV.U32 R74, RZ, RZ, R68 ;  /* 0x000000ffff4a7224 */ /* 0x000fe200078e0044 */
[----:B------:R-:W-:Y:S01]  /*15460*/  ISETP.GE.AND P4, PT, R80, RZ, PT ;  /* 0x000000ff5000720c */ /* 0x000fe20003f86270 */
[----:B------:R-:W-:Y:S01]  /*15470*/  IMAD.MOV.U32 R68, RZ, RZ, R52 ;  /* 0x000000ffff447224 */ /* 0x000fe200078e0034 */
[----:B------:R-:W2:Y:S01]  /*15480*/  LDL.LU R79, [R1+0x2c8] ;  /* 0x0002c800014f7983 */ /* 0x000ea20000300800 */
[----:B------:R-:W-:Y:S01]  /*15490*/  IMAD.MOV.U32 R80, RZ, RZ, R73 ;  /* 0x000000ffff507224 */ /* 0x000fe200078e0049 */
[----:B------:R-:W-:Y:S01]  /*154a0*/  IABS R52, R83 ;  /* 0x0000005300347213 */ /* 0x000fe20000000000 */
[----:B------:R-:W-:Y:S01]  /*154b0*/  @!P1 IMAD.IADD R54, R54, 0x1, -R3 ;  /* 0x0000000136369824 */ /* 0x000fe200078e0a03 */
[----:B------:R-:W-:Y:S01]  /*154c0*/  ISETP.GE.AND P1, PT, R83, RZ, PT ;  /* 0x000000ff5300720c */ /* 0x000fe20003f26270 */
[----:B------:R-:W-:-:S02]  /*154d0*/  IMAD.MOV.U32 R73, RZ, RZ, R58 ;  /* 0x000000ffff497224 */ /* 0x000fc400078e003a */
[----:B------:R-:W4:Y:S01]  /*154e0*/  LDL.LU R58, [R1+0x3ec] ;  /* 0x0003ec00013a7983 */ /* 0x000f220000300800 */
[----:B---3--:R-:W-:-:S04]  /*154f0*/  IMAD.MOV.U32 R81, RZ, RZ, R70 ;  /* 0x000000ffff517224 */ /* 0x008fc800078e0046 */
[----:B------:R-:W-:Y:S02]  /*15500*/  IMAD.MOV.U32 R83, RZ, RZ, R81 ;  /* 0x000000ffff537224 */ /* 0x000fe400078e0051 */
[----:B------:R-:W3:Y:S01]  /*15510*/  LDL.LU R81, [R1+0x2d8] ;  /* 0x0002d80001517983 */ /* 0x000ee20000300800 */
[----:B------:R-:W-:Y:S01]  /*15520*/  ISETP.GT.U32.AND P5, PT, R3, R44, PT ;  /* 0x0000002c0300720c */ /* 0x000fe20003fa4070 */
[----:B------:R-:W-:Y:S02]  /*15530*/  IMAD.MOV.U32 R78, RZ, RZ, R67 ;  /* 0x000000ffff4e7224 */ /* 0x000fe400078e0043 */
[----:B------:R-:W-:Y:S01]  /*15540*/  IMAD.MOV.U32 R67, RZ, RZ, R51 ;  /* 0x000000ffff437224 */ /* 0x000fe200078e0033 */
[----:B------:R-:W-:-:S05]  /*15550*/  IABS R51, R89 ;  /* 0x0000005900337213 */ /* 0x000fca0000000000 */
[----:B------:R-:W-:-:S04]  /*15560*/  IMAD.HI.U32 R2, R4, R51, RZ ;  /* 0x0000003304027227 */ /* 0x000fc800078e00ff */
[----:B------:R-:W-:Y:S02]  /*15570*/  IMAD.MOV R2, RZ, RZ, -R2 ;  /* 0x000000ffff027224 */ /* 0x000fe400078e0a02 */
[----:B------:R-:W-:Y:S02]  /*15580*/  @!P5 IMAD.IADD R44, R44, 0x1, -R3 ;  /* 0x000000012c2cd824 */ /* 0x000fe400078e0a03 */
[----:B------:R-:W-:-:S03]  /*15590*/  IMAD R51, R3, R2, R51 ;  /* 0x0000000203337224 */ /* 0x000fc600078e0233 */
[C---:B------:R-:W-:Y:S02]  /*155a0*/  ISETP.GT.U32.AND P5, PT, R3.reuse, R44, PT ;  /* 0x0000002c0300720c */ /* 0x040fe40003fa4070 */
[C---:B------:R-:W-:Y:S01]  /*155b0*/  ISETP.GT.U32.AND P2, PT, R3.reuse, R51, PT ;  /* 0x000000330300720c */ /* 0x040fe20003f44070 */
[----:B------:R-:W-:Y:S01]  /*155c0*/  IMAD.MOV.U32 R69, RZ, RZ, R53 ;  /* 0x000000ffff457224 */ /* 0x000fe200078e0035 */
[----:B------:R-:W-:Y:S01]  /*155d0*/  IABS R53, R88 ;  /* 0x0000005800357213 */ /* 0x000fe20000000000 */
[----:B------:R-:W-:Y:S01]  /*155e0*/  @!P3 IMAD.MOV R43, RZ, RZ, -R43 ;  /* 0x000000ffff2bb224 */ /* 0x000fe200078e0a2b */
[----:B------:R-:W-:-:S03]  /*155f0*/  ISETP.GT.U32.AND P3, PT, R3, R48, PT ;  /* 0x000000300300720c */ /* 0x000fc60003f64070 */
[----:B------:R-:W-:-:S04]  /*15600*/  IMAD.HI.U32 R6, R4, R53, RZ ;  /* 0x0000003504067227 */ /* 0x000fc800078e00ff */
[----:B------:R-:W-:Y:S01]  /*15610*/  @!P5 IMAD.IADD R44, R44, 0x1, -R3 ;  /* 0x000000012c2cd824 */ /* 0x000fe200078e0a03 */
[----:B------:R-:W-:Y:S01]  /*15620*/  ISETP.GE.AND P5, PT, R75, RZ, PT ;  /* 0x000000ff4b00720c */ /* 0x000fe20003fa6270 */
[----:B------:R-:W-:Y:S01]  /*15630*/  IMAD.MOV.U32 R75, RZ, RZ, R55 ;  /* 0x000000ffff4b7224 */ /* 0x000fe200078e0037 */
[----:B------:R-:W-:Y:S01]  /*15640*/  IABS R55, R82 ;  /* 0x0000005200377213 */ /* 0x000fe20000000000 */
[----:B------:R-:W-:Y:S02]  /*15650*/  @!P2 IMAD.IADD R51, R51, 0x1, -R3 ;  /* 0x000000013333a824 */ /* 0x000fe400078e0a03 */
[----:B------:R-:W-:Y:S02]  /*15660*/  IMAD.MOV R6, RZ, RZ, -R6 ;  /* 0x000000ffff067224 */ /* 0x000fe400078e0a06 */
[----:B------:R-:W-:Y:S01]  /*15670*/  @!P6 IMAD.MOV R44, RZ, RZ, -R44 ;  /* 0x000000ffff2ce224 */ /* 0x000fe200078e0a2c */
[----:B------:R-:W-:Y:S01]  /*15680*/  ISETP.GT.U32.AND P6, PT, R3, R51, PT ;  /* 0x000000330300720c */ /* 0x000fe20003fc4070 */
[----:B------:R-:W-:-:S04]  /*15690*/  IMAD.HI.U32 R2, R4, R55, RZ ;  /* 0x0000003704027227 */ /* 0x000fc800078e00ff */
[C---:B------:R-:W-:Y:S02]  /*156a0*/  IMAD R53, R3.reuse, R6, R53 ;  /* 0x0000000603357224 */ /* 0x040fe400078e0235 */
[----:B------:R-:W-:Y:S02]  /*156b0*/  IMAD.MOV R2, RZ, RZ, -R2 ;  /* 0x000000ffff027224 */ /* 0x000fe400078e0a02 */
[----:B------:R-:W-:Y:S01]  /*156c0*/  @!P3 IMAD.IADD R48, R48, 0x1, -R3 ;  /* 0x000000013030b824 */ /* 0x000fe200078e0a03 */
[C---:B------:R-:W-:Y:S01]  /*156d0*/  ISETP.GT.U32.AND P3, PT, R3.reuse, R53, PT ;  /* 0x000000350300720c */ /* 0x040fe20003f64070 */
[----:B------:R-:W-:Y:S02]  /*156e0*/  IMAD R55, R3, R2, R55 ;  /* 0x0000000203377224 */ /* 0x000fe400078e0237 */
[----:B------:R-:W-:-:S03]  /*156f0*/  @!P6 IMAD.IADD R51, R51, 0x1, -R3 ;  /* 0x000000013333e824 */ /* 0x000fc600078e0a03 */
[C---:B------:R-:W-:Y:S01]  /*15700*/  ISETP.GT.U32.AND P6, PT, R3.reuse, R55, PT ;  /* 0x000000370300720c */ /* 0x040fe20003fc4070 */
[----:B------:R-:W-:Y:S01]  /*15710*/  IMAD.HI.U32 R7, R4, R52, RZ ;  /* 0x0000003404077227 */ /* 0x000fe200078e00ff */
[----:B------:R-:W-:-:S05]  /*15720*/  ISETP.GT.U32.AND P2, PT, R3, R47, PT ;  /* 0x0000002f0300720c */ /* 0x000fca0003f44070 */
[----:B------:R-:W-:Y:S02]  /*15730*/  @!P3 IMAD.IADD R53, R53, 0x1, -R3 ;  /* 0x000000013535b824 */ /* 0x000fe400078e0a03 */
[----:B------:R-:W-:Y:S02]  /*15740*/  IMAD.MOV R7, RZ, RZ, -R7 ;  /* 0x000000ffff077224 */ /* 0x000fe400078e0a07 */
[----:B------:R-:W-:Y:S01]  /*15750*/  @!P4 IMAD.MOV R48, RZ, RZ, -R48 ;  /* 0x000000ffff30c224 */ /* 0x000fe200078e0a30 */
[C---:B------:R-:W-:Y:S01]  /*15760*/  ISETP.GT.U32.AND P4, PT, R3.reuse, R53, PT ;  /* 0x000000350300720c */ /* 0x040fe20003f84070 */
[----:B------:R-:W-:Y:S02]  /*15770*/  IMAD R52, R3, R7, R52 ;  /* 0x0000000703347224 */ /* 0x000fe400078e0234 */
[--C-:B------:R-:W-:Y:S01]  /*15780*/  @!P6 IMAD.IADD R55, R55, 0x1, -R3.reuse ;  /* 0x000000013737e824 */ /* 0x100fe200078e0a03 */
[----:B------:R-:W-:Y:S01]  /*15790*/  ISETP.GT.U32.AND P6, PT, R3, R54, PT ;  /* 0x000000360300720c */ /* 0x000fe20003fc4070 */
[----:B------:R-:W-:Y:S01]  /*157a0*/  @!P2 IMAD.IADD R47, R47, 0x1, -R3 ;  /* 0x000000012f2fa824 */ /* 0x000fe200078e0a03 */
[----:B------:R-:W-:Y:S01]  /*157b0*/  ISETP.GT.U32.AND P2, PT, R3, R52, PT ;  /* 0x000000340300720c */ /* 0x000fe20003f44070 */
[----:B------:R-:W-:-:S02]  /*157c0*/  IMAD.MOV.U32 R70, RZ, RZ, R63 ;  /* 0x000000ffff467224 */ /* 0x000fc400078e003f */
[----:B------:R-:W-:Y:S01]  /*157d0*/  IMAD.MOV.U32 R63, RZ, RZ, R57 ;  /* 0x000000ffff3f7224 */ /* 0x000fe200078e0039 */
[----:B------:R-:W-:-:S03]  /*157e0*/  IABS R57, R85 ;  /* 0x0000005500397213 */ /* 0x000fc60000000000 */
[----:B------:R-:W-:Y:S01]  /*157f0*/  @!P4 IMAD.IADD R53, R53, 0x1, -R3 ;  /* 0x000000013535c824 */ /* 0x000fe200078e0a03 */
[----:B------:R-:W-:Y:S01]  /*15800*/  ISETP.GE.AND P4, PT, R87, RZ, PT ;  /* 0x000000ff5700720c */ /* 0x000fe20003f86270 */
[----:B------:R-:W-:-:S04]  /*15810*/  IMAD.HI.U32 R2, R4, R57, RZ ;  /* 0x0000003904027227 */ /* 0x000fc800078e00ff */
[--C-:B------:R-:W-:Y:S01]  /*15820*/  @!P6 IMAD.IADD R54, R54, 0x1, -R3.reuse ;  /* 0x000000013636e824 */ /* 0x100fe200078e0a03 */
[----:B------:R-:W-:Y:S01]  /*15830*/  ISETP.GE.AND P6, PT, R82, RZ, PT ;  /* 0x000000ff5200720c */ /* 0x000fe20003fc6270 */
[----:B------:R-:W-:Y:S01]  /*15840*/  @!P2 IMAD.IADD R52, R52, 0x1, -R3 ;  /* 0x000000013434a824 */ /* 0x000fe200078e0a03 */
[----:B------:R-:W-:Y:S01]  /*15850*/  ISETP.GE.AND P2, PT, R90, RZ, PT ;  /* 0x000000ff5a00720c */ /* 0x000fe20003f46270 */
[----:B------:R-:W-:-:S04]  /*15860*/  IMAD.MOV R2, RZ, RZ, -R2 ;  /* 0x000000ffff027224 */ /* 0x000fc800078e0a02 */
[----:B------:R-:W-:Y:S02]  /*15870*/  IMAD R57, R3, R2, R57 ;  /* 0x0000000203397224 */ /* 0x000fe400078e0239 */
[----:B------:R-:W-:Y:S02]  /*15880*/  @!P4 IMAD.MOV R54, RZ, RZ, -R54 ;  /* 0x000000ffff36c224 */ /* 0x000fe400078e0a36 */
[----:B--2---:R-:W-:Y:S02]  /*15890*/  IMAD.MOV.U32 R84, RZ, RZ, R79 ;  /* 0x000000ffff547224 */ /* 0x004fe400078e004f */
[----:B------:R-:W-:Y:S02]  /*158a0*/  IMAD.MOV.U32 R79, RZ, RZ, R74 ;  /* 0x000000ffff4f7224 */ /* 0x000fe400078e004a */
[----:B------:R-:W-:Y:S01]  /*158b0*/  IMAD.MOV.U32 R74, RZ, RZ, R72 ;  /* 0x000000ffff4a7224 */ /* 0x000fe200078e0048 */
[----:B------:R-:W-:Y:S02]  /*158c0*/  IABS R2, R84 ;  /* 0x0000005400027213 */ /* 0x000fe40000000000 */
[----:B------:R-:W-:Y:S01]  /*158d0*/  ISETP.GE.AND P4, PT, R84, RZ, PT ;  /* 0x000000ff5400720c */ /* 0x000fe20003f86270 */
[----:B---3--:R-:W-:-:S02]  /*158e0*/  IMAD.MOV.U32 R82, RZ, RZ, R81 ;  /* 0x000000ffff527224 */ /* 0x008fc400078e0051 */
[----:B------:R-:W-:Y:S02]  /*158f0*/  IMAD.MOV.U32 R81, RZ, RZ, R80 ;  /* 0x000000ffff517224 */ /* 0x000fe400078e0050 */
[----:B------:R-:W-:Y:S02]  /*15900*/  IMAD.MOV.U32 R80, RZ, RZ, R74 ;  /* 0x000000ffff507224 */ /* 0x000fe400078e004a */
[----:B------:R-:W-:Y:S02]  /*15910*/  IMAD.MOV.U32 R90, RZ, RZ, R82 ;  /* 0x000000ffff5a7224 */ /* 0x000fe400078e0052 */
[----:B------:R-:W-:Y:S02]  /*15920*/  IMAD.MOV.U32 R82, RZ, RZ, R81 ;  /* 0x000000ffff527224 */ /* 0x000fe400078e0051 */
[----:B------:R-:W-:-:S04]  /*15930*/  IMAD.MOV.U32 R81, RZ, RZ, R80 ;  /* 0x000000ffff517224 */ /* 0x000fc800078e0050 */
[----:B------:R-:W-:Y:S02]  /*15940*/  IMAD.MOV.U32 R84, RZ, RZ, R81 ;  /* 0x000000ffff547224 */ /* 0x000fe400078e0051 */
[----:B------:R-:W-:Y:S02]  /*15950*/  IMAD.MOV.U32 R81, RZ, RZ, R77 ;  /* 0x000000ffff517224 */ /* 0x000fe400078e004d */
[----:B------:R-:W-:Y:S02]  /*15960*/  IMAD.MOV.U32 R77, RZ, RZ, R71 ;  /* 0x000000ffff4d7224 */ /* 0x000fe400078e0047 */
[----:B------:R-:W-:Y:S02]  /*15970*/  IMAD.MOV.U32 R80, RZ, RZ, R128 ;  /* 0x000000ffff507224 */ /* 0x000fe400078e0080 */
[----:B------:R-:W-:Y:S01]  /*15980*/  IMAD.MOV.U32 R71, RZ, RZ, R67 ;  /* 0x000000ffff477224 */ /* 0x000fe200078e0043 */
[----:B------:R-:W2:Y:S01]  /*15990*/  LDL.LU R128, [R1+0x5b0] ;  /* 0x0005b00001807983 */ /* 0x000ea20000300800 */
[----:B------:R-:W-:-:S03]  /*159a0*/  IMAD.MOV.U32 R67, RZ, RZ, R59 ;  /* 0x000000ffff437224 */ /* 0x000fc600078e003b */
[----:B------:R-:W3:Y:S01]  /*159b0*/  LDL.LU R59, [R1+0x5c0] ;  /* 0x0005c000013b7983 */ /* 0x000ee20000300800 */
[----:B------:R-:W-:Y:S02]  /*159c0*/  IMAD.MOV.U32 R99, RZ, RZ, R82 ;  /* 0x000000ffff637224 */ /* 0x000fe400078e0052 */
[----:B------:R-:W-:Y:S02]  /*159d0*/  IMAD.MOV.U32 R82, RZ, RZ, R79 ;  /* 0x000000ffff527224 */ /* 0x000fe400078e004f */
[----:B------:R-:W-:Y:S02]  /*159e0*/  IMAD.MOV.U32 R79, RZ, RZ, R78 ;  /* 0x000000ffff4f7224 */ /* 0x000fe400078e004e */
[----:B------:R-:W-:Y:S02]  /*159f0*/  IMAD.MOV.U32 R78, RZ, RZ, R75 ;  /* 0x000000ffff4e7224 */ /* 0x000fe400078e004b */
[----:B------:R-:W-:Y:S02]  /*15a00*/  IMAD.MOV.U32 R75, RZ, RZ, R68 ;  /* 0x000000ffff4b7224 */ /* 0x000fe400078e0044 */
[----:B------:R-:W-:-:S02]  /*15a10*/  IMAD.MOV.U32 R68, RZ, RZ, R127 ;  /* 0x000000ffff447224 */ /* 0x000fc400078e007f */
[----:B------:R-:W2:Y:S01]  /*15a20*/  LDL.LU R127, [R1+0x5b4] ;  /* 0x0005b400017f7983 */ /* 0x000ea20000300800 */
[----:B------:R-:W-:Y:S01]  /*15a30*/  @!P0 IMAD.MOV R46, RZ, RZ, -R46 ;  /* 0x000000ffff2e8224 */ /* 0x000fe200078e0a2e */
[----:B------:R-:W-:Y:S01]  /*15a40*/  ISETP.GT.U32.AND P0, PT, R3, R50, PT ;  /* 0x000000320300720c */ /* 0x000fe20003f04070 */
[----:B------:R-:W-:Y:S02]  /*15a50*/  IMAD.MOV.U32 R72, RZ, RZ, R62 ;  /* 0x000000ffff487224 */ /* 0x000fe400078e003e */
[----:B------:R-:W-:Y:S01]  /*15a60*/  IMAD.MOV.U32 R62, RZ, RZ, R56 ;  /* 0x000000ffff3e7224 */ /* 0x000fe200078e0038 */
[----:B------:R-:W-:-:S05]  /*15a70*/  IABS R56, R86 ;  /* 0x0000005600387213 */ /* 0x000fca0000000000 */
[----:B------:R-:W-:-:S04]  /*15a80*/  IMAD.HI.U32 R5, R4, R56, RZ ;  /* 0x0000003804057227 */ /* 0x000fc800078e00ff */
[----:B------:R-:W-:Y:S02]  /*15a90*/  IMAD.MOV R5, RZ, RZ, -R5 ;  /* 0x000000ffff057224 */ /* 0x000fe400078e0a05 */
[----:B------:R-:W-:Y:S01]  /*15aa0*/  @!P5 IMAD.MOV R47, RZ, RZ, -R47 ;  /* 0x000000ffff2fd224 */ /* 0x000fe200078e0a2f */
[----:B------:R-:W-:Y:S01]  /*15ab0*/  ISETP.GT.U32.AND P5, PT, R3, R52, PT ;  /* 0x000000340300720c */ /* 0x000fe20003fa4070 */
[----:B------:R-:W-:Y:S01]  /*15ac0*/  @!P0 IMAD.IADD R50, R50, 0x1, -R3 ;  /* 0x0000000132328824 */ /* 0x000fe200078e0a03 */
[----:B------:R-:W-:Y:S01]  /*15ad0*/  ISETP.GE.AND P0, PT, R91, RZ, PT ;  /* 0x000000ff5b00720c */ /* 0x000fe20003f06270 */
[----:B------:R-:W-:Y:S02]  /*15ae0*/  IMAD R56, R3, R5, R56 ;  /* 0x0000000503387224 */ /* 0x000fe400078e0238 */
[----:B------:R-:W-:-:S03]  /*15af0*/  @!P2 IMAD.MOV R50, RZ, RZ, -R50 ;  /* 0x000000ffff32a224 */ /* 0x000fc600078e0a32 */
[----:B------:R-:W-:Y:S01]  /*15b00*/  ISETP.GT.U32.AND P2, PT, R3, R56, PT ;  /* 0x000000380300720c */ /* 0x000fe20003f44070 */
[----:B------:R-:W-:-:S04]  /*15b10*/  IMAD.HI.U32 R5, R4, R2, RZ ;  /* 0x0000000204057227 */ /* 0x000fc800078e00ff */
[----:B------:R-:W-:Y:S01]  /*15b20*/  @!P5 IMAD.IADD R52, R52, 0x1, -R3 ;  /* 0x000000013434d824 */ /* 0x000fe200078e0a03 */
[C---:B------:R-:W-:Y:S01]  /*15b30*/  ISETP.GT.U32.AND P5, PT, R3.reuse, R57, PT ;  /* 0x000000390300720c */ /* 0x040fe20003fa4070 */
[----:B------:R-:W-:Y:S01]  /*15b40*/  @!P0 IMAD.MOV R49, RZ, RZ, -R49 ;  /* 0x000000ffff318224 */ /* 0x000fe200078e0a31 */
[----:B------:R-:W-:Y:S01]  /*15b50*/  ISETP.GT.U32.AND P0, PT, R3, R55, PT ;  /* 0x000000370300720c */ /* 0x000fe20003f04070 */
[----:B------:R-:W-:Y:S02]  /*15b60*/  IMAD.MOV.U32 R74, RZ, RZ, R73 ;  /* 0x000000ffff4a7224 */ /* 0x000fe400078e0049 */
[----:B----4-:R-:W-:Y:S02]  /*15b70*/  IMAD.MOV.U32 R73, RZ, RZ, R58 ;  /* 0x000000ffff497224 */ /* 0x010fe400078e003a */
[----:B------:R-:W-:Y:S02]  /*15b80*/  IMAD.MOV R58, RZ, RZ, -R5 ;  /* 0x000000ffff3a7224 */ /* 0x000fe400078e0a05 */
[----:B------:R-:W-:-:S02]  /*15b90*/  @!P2 IMAD.IADD R56, R56, 0x1, -R3 ;  /* 0x000000013838a824 */ /* 0x000fc400078e0a03 */
[C---:B------:R-:W-:Y:S02]  /*15ba0*/  IMAD R58, R3.reuse, R58, R2 ;  /* 0x0000003a033a7224 */ /* 0x040fe400078e0202 */
[----:B------:R-:W-:Y:S01]  /*15bb0*/  @!P1 IMAD.MOV R52, RZ, RZ, -R52 ;  /* 0x000000ffff349224 */ /* 0x000fe200078e0a34 */
[----:B------:R-:W-:Y:S01]  /*15bc0*/  ISETP.GT.U32.AND P1, PT, R3, R56, PT ;  /* 0x000000380300720c */ /* 0x000fe20003f24070 */
[--C-:B------:R-:W-:Y:S01]  /*15bd0*/  @!P5 IMAD.IADD R57, R57, 0x1, -R3.reuse ;  /* 0x000000013939d824 */ /* 0x100fe200078e0a03 */
[----:B------:R-:W-:Y:S01]  /*15be0*/  ISETP.GT.U32.AND P5, PT, R3, R58, PT ;  /* 0x0000003a0300720c */ /* 0x000fe20003fa4070 */
[----:B------:R-:W-:Y:S01]  /*15bf0*/  @!P0 IMAD.IADD R55, R55, 0x1, -R3 ;  /* 0x0000000137378824 */ /* 0x000fe200078e0a03 */
[----:B------:R-:W-:-:S03]  /*15c00*/  IABS R5, R83 ;  /* 0x0000005300057213 */ /* 0x000fc60000000000 */
[----:B------:R-:W-:Y:S01]  /*15c10*/  @!P6 IMAD.MOV R55, RZ, RZ, -R55 ;  /* 0x000000ffff37e224 */ /* 0x000fe200078e0a37 */
[----:B------:R-:W-:Y:S01]  /*15c20*/  ISETP.GE.AND P6, PT, R83, RZ, PT ;  /* 0x000000ff5300720c */ /* 0x000fe20003fc6270 */
[----:B------:R-:W-:Y:S02]  /*15c30*/  IMAD.MOV.U32 R83, RZ, RZ, R80 ;  /* 0x000000ffff537224 */ /* 0x000fe400078e0050 */
[----:B------:R-:W-:Y:S02]  /*15c40*/  IMAD.MOV.U32 R80, RZ, RZ, R76 ;  /* 0x000000ffff507224 */ /* 0x000fe400078e004c */
[----:B------:R-:W-:Y:S02]  /*15c50*/  IMAD.MOV.U32 R76, RZ, RZ, R69 ;  /* 0x000000ffff4c7224 */ /* 0x000fe400078e0045 */
[----:B------:R-:W-:Y:S02]  /*15c60*/  IMAD.MOV.U32 R69, RZ, RZ, R66 ;  /* 0x000000ffff457224 */ /* 0x000fe400078e0042 */
[----:B------:R-:W-:Y:S01]  /*15c70*/  IMAD.HI.U32 R2, R4, R5, RZ ;  /* 0x0000000504027227 */ /* 0x000fe200078e00ff */
[----:B------:R-:W-:-:S03]  /*15c80*/  ISETP.GE.AND P3, PT, R89, RZ, PT ;  /* 0x000000ff5900720c */ /* 0x000fc60003f66270 */
[----:B------:R-:W-:Y:S01]  /*15c90*/  IMAD.MOV.U32 R66, RZ, RZ, R60 ;  /* 0x000000ffff427224 */ /* 0x000fe200078e003c */
[----:B------:R-:W-:Y:S01]  /*15ca0*/  IABS R60, R84 ;  /* 0x00000054003c7213 */ /* 0x000fe20000000000 */
[--C-:B------:R-:W-:Y:S01]  /*15cb0*/  @!P1 IMAD.IADD R56, R56, 0x1, -R3.reuse ;  /* 0x0000000138389824 */ /* 0x100fe200078e0a03 */
[----:B------:R-:W-:Y:S01]  /*15cc0*/  ISETP.GE.AND P1, PT, R84, RZ, PT ;  /* 0x000000ff5400720c */ /* 0x000fe20003f26270 */
[----:B------:R-:W-:Y:S02]  /*15cd0*/  IMAD.MOV.U32 R84, RZ, RZ, R82 ;  /* 0x000000ffff547224 */ /* 0x000fe400078e0052 */
[----:B------:R-:W-:Y:S02]  /*15ce0*/  IMAD.MOV.U32 R82, RZ, RZ, R80 ;  /* 0x000000ffff527224 */ /* 0x000fe400078e0050 */
[----:B------:R-:W-:Y:S02]  /*15cf0*/  @!P5 IMAD.IADD R58, R58, 0x1, -R3 ;  /* 0x000000013a3ad824 */ /* 0x000fe400078e0a03 */
[----:B------:R-:W-:-:S02]  /*15d00*/  IMAD.MOV R2, RZ, RZ, -R2 ;  /* 0x000000ffff027224 */ /* 0x000fc400078e0a02 */
[----:B------:R-:W-:Y:S02]  /*15d10*/  IMAD.MOV.U32 R80, RZ, RZ, R77 ;  /* 0x000000ffff507224 */ /* 0x000fe400078e004d */
[----:B------:R-:W-:Y:S02]  /*15d20*/  IMAD.MOV.U32 R77, RZ, RZ, R75 ;  /* 0x000000ffff4d7224 */ /* 0x000fe400078e004b */
[----:B------:R-:W-:Y:S01]  /*15d30*/  IMAD.MOV.U32 R75, RZ, RZ, R69 ;  /* 0x000000ffff4b7224 */ /* 0x000fe200078e0045 */
[----:B------:R-:W-:Y:S01]  /*15d40*/  ISETP.GT.U32.AND P5, PT, R3, R58, PT ;  /* 0x0000003a0300720c */ /* 0x000fe20003fa4070 */
[----:B------:R-:W-:Y:S01]  /*15d50*/  @!P3 IMAD.MOV R51, RZ, RZ, -R51 ;  /* 0x000000ffff33b224 */ /* 0x000fe200078e0a33 */
[----:B------:R-:W-:-:S11]  /*15d60*/  ISETP.GE.AND P3, PT, R88, RZ, PT ;  /* 0x000000ff5800720c */ /* 0x000fd60003f66270 */
[----:B------:R-:W-:Y:S02]  /*15d70*/  @!P5 IMAD.IADD R58, R58, 0x1, -R3 ;  /* 0x000000013a3ad824 */ /* 0x000fe400078e0a03 */
[----:B------:R-:W-:Y:S01]  /*15d80*/  @!P3 IMAD.MOV R53, RZ, RZ, -R53 ;  /* 0x000000ffff35b224 */ /* 0x000fe200078e0a35 */
[----:B------:R-:W-:Y:S02]  /*15d90*/  ISETP.GT.U32.AND P3, PT, R3, R57, PT ;  /* 0x000000390300720c */ /* 0x000fe40003f64070 */
[----:B------:R-:W-:Y:S01]  /*15da0*/  ISETP.GE.AND P2, PT, R85, RZ, PT ;  /* 0x000000ff5500720c */ /* 0x000fe20003f46270 */
[----:B------:R-:W-:Y:S02]  /*15db0*/  IMAD.MOV.U32 R85, RZ, RZ, R83 ;  /* 0x000000ffff557224 */ /* 0x000fe400078e0053 */
[----:B------:R-:W-:Y:S02]  /*15dc0*/  IMAD.MOV.U32 R83, RZ, RZ, R81 ;  /* 0x000000ffff537224 */ /* 0x000fe400078e0051 */
[----:B------:R-:W-:-:S02]  /*15dd0*/  IMAD.MOV.U32 R81, RZ, RZ, R78 ;  /* 0x000000ffff517224 */ /* 0x000fc400078e004e */
[----:B------:R-:W-:Y:S01]  /*15de0*/  IMAD.MOV.U32 R78, RZ, RZ, R76 ;  /* 0x000000ffff4e7224 */ /* 0x000fe200078e004c */
[----:B------:R-:W-:Y:S01]  /*15df0*/  ISETP.GE.AND P0, PT, R86, RZ, PT ;  /* 0x000000ff5600720c */ /* 0x000fe20003f06270 */
[----:B------:R-:W-:Y:S02]  /*15e00*/  IMAD.MOV.U32 R86, RZ, RZ, R77 ;  /* 0x000000ffff567224 */ /* 0x000fe400078e004d */
[----:B------:R-:W-:Y:S02]  /*15e10*/  IMAD.MOV.U32 R76, RZ, RZ, R71 ;  /* 0x000000ffff4c7224 */ /* 0x000fe400078e0047 */
[----:B------:R-:W-:Y:S02]  /*15e20*/  IMAD.MOV.U32 R87, RZ, RZ, R78 ;  /* 0x000000ffff577224 */ /* 0x000fe400078e004e */
[----:B------:R-:W-:Y:S02]  /*15e30*/  @!P3 IMAD.IADD R57, R57, 0x1, -R3 ;  /* 0x000000013939b824 */ /* 0x000fe400078e0a03 */
[----:B------:R-:W-:-:S02]  /*15e40*/  IMAD.MOV.U32 R88, RZ, RZ, R84 ;  /* 0x000000ffff587224 */ /* 0x000fc400078e0054 */
[----:B------:R-:W-:Y:S02]  /*15e50*/  IMAD.MOV.U32 R95, RZ, RZ, R85 ;  /* 0x000000ffff5f7224 */ /* 0x000fe400078e0055 */
[----:B------:R-:W-:Y:S02]  /*15e60*/  IMAD.MOV.U32 R97, RZ, RZ, R86 ;  /* 0x000000ffff617224 */ /* 0x000fe400078e0056 */
[----:B------:R-:W-:Y:S02]  /*15e70*/  IMAD.MOV.U32 R85, RZ, RZ, R76 ;  /* 0x000000ffff557224 */ /* 0x000fe400078e004c */
[----:B------:R-:W-:Y:S02]  /*15e80*/  IMAD.MOV.U32 R96, RZ, RZ, R87 ;  /* 0x000000ffff607224 */ /* 0x000fe400078e0057 */
[----:B------:R-:W-:Y:S01]  /*15e90*/  IMAD.MOV.U32 R76, RZ, RZ, R62 ;  /* 0x000000ffff4c7224 */ /* 0x000fe200078e003e */
[----:B------:R-:W-:Y:S01]  /*15ea0*/  IABS R62, R88 ;  /* 0x00000058003e7213 */ /* 0x000fe20000000000 */
[----:B------:R-:W-:Y:S01]  /*15eb0*/  @!P2 IMAD.MOV R57, RZ, RZ, -R57 ;  /* 0x000000ffff39a224 */ /* 0x000fe200078e0a39 */
[----:B------:R-:W-:Y:S01]  /*15ec0*/  ISETP.GE.AND P2, PT, R88, RZ, PT ;  /* 0x000000ff5800720c */ /* 0x000fe20003f46270 */
[----:B------:R-:W-:-:S02]  /*15ed0*/  IMAD.MOV.U32 R87, RZ, RZ, R251 ;  /* 0x000000ffff577224 */ /* 0x000fc400078e00fb */
[----:B------:R-:W-:Y:S02]  /*15ee0*/  IMAD.MOV.U32 R84, RZ, RZ, R75 ;  /* 0x000000ffff547224 */ /* 0x000fe400078e004b */
[----:B------:R-:W-:Y:S01]  /*15ef0*/  IMAD.MOV.U32 R75, RZ, RZ, R63 ;  /* 0x000000ffff4b7224 */ /* 0x000fe200078e003f */
[----:B------:R-:W-:Y:S01]  /*15f00*/  IABS R63, R90 ;  /* 0x0000005a003f7213 */ /* 0x000fe20000000000 */
[----:B------:R-:W-:Y:S02]  /*15f10*/  IMAD.MOV.U32 R91, RZ, RZ, R74 ;  /* 0x000000ffff5b7224 */ /* 0x000fe400078e004a */
[----:B---3--:R-:W-:Y:S02]  /*15f20*/  IMAD.MOV.U32 R69, RZ, RZ, R59 ;  /* 0x000000ffff457224 */ /* 0x008fe400078e003b */
[----:B------:R-:W-:Y:S02]  /*15f30*/  IMAD R59, R3, R2, R5 ;  /* 0x00000002033b7224 */ /* 0x000fe400078e0205 */
[----:B------:R-:W-:-:S04]  /*15f40*/  IMAD.HI.U32 R2, R4, R60, RZ ;  /* 0x0000003c04027227 */ /* 0x000fc800078e00ff */
[----:B------:R-:W-:-:S04]  /*15f50*/  IMAD.MOV R2, RZ, RZ, -R2 ;  /* 0x000000ffff027224 */ /* 0x000fc800078e0a02 */
[----:B------:R-:W-:-:S05]  /*15f60*/  IMAD R60, R3, R2, R60 ;  /* 0x00000002033c7224 */ /* 0x000fca00078e023c */
[----:B------:R-:W-:Y:S01]  /*15f70*/  ISETP.GT.U32.AND P5, PT, R3, R60, PT ;  /* 0x0000003c0300720c */ /* 0x000fe20003fa4070 */
[----:B--2---:R-:W-:Y:S02]  /*15f80*/  IMAD.MOV.U32 R71, RZ, RZ, R127 ;  /* 0x000000ffff477224 */ /* 0x004fe400078e007f */
[----:B------:R-:W2:Y:S01]  /*15f90*/  LDL.LU R127, [R1+0x4e4] ;  /* 0x0004e400017f7983 */ /* 0x000ea20000300800 */
[----:B------:R-:W-:-:S03]  /*15fa0*/  IMAD.MOV.U32 R86, RZ, RZ, R128 ;  /* 0x000000ffff567224 */ /* 0x000fc600078e0080 */
[----:B------:R-:W3:Y:S04]  /*15fb0*/  LDL.LU R77, [R1+0x3fc] ;  /* 0x0003fc00014d7983 */ /* 0x000ee80000300800 */
[----:B------:R-:W4:Y:S02]  /*15fc0*/  LDL.LU R78, [R1+0x554] ;  /* 0x00055400014e7983 */ /* 0x000f240000300800 */
[--C-:B------:R-:W-:Y:S02]  /*15fd0*/  @!P5 IMAD.IADD R60, R60, 0x1, -R3.reuse ;  /* 0x000000013c3cd824 */ /* 0x100fe400078e0a03 */
[----:B------:R-:W3:Y:S03]  /*15fe0*/  LDL.LU R128, [R1+0x714] ;  /* 0x0007140001807983 */ /* 0x000ee60000300800 */
[----:B------:R-:W-:Y:S01]  /*15ff0*/  ISETP.GT.U32.AND P5, PT, R3, R60, PT ;  /* 0x0000003c0300720c */ /* 0x000fe20003fa4070 */
[----:B------:R-:W3:Y:S04]  /*16000*/  LDL.LU R251, [R1+0x5f8] ;  /* 0x0005f80001fb7983 */ /* 0x000ee80000300800 */
[----:B------:R-:W2:Y:S04]  /*16010*/  LDL.LU R88, [R1+0x3d4] ;  /* 0x0003d40001587983 */ /* 0x000ea80000300800 */
[----:B------:R-:W4:Y:S04]  /*16020*/  LDL.LU R89, [R1+0x3d8] ;  /* 0x0003d80001597983 */ /* 0x000f280000300800 */
[----:B------:R-:W-:Y:S01]  /*16030*/  @!P5 IMAD.IADD R60, R60, 0x1, -R3 ;  /* 0x000000013c3cd824 */ /* 0x000fe200078e0a03 */
[----:B------:R-:W-:Y:S01]  /*16040*/  ISETP.GE.AND P5, PT, R90, RZ, PT ;  /* 0x000000ff5a00720c */ /* 0x000fe20003fa6270 */
[----:B------:R-:W-:Y:S01]  /*16050*/  IMAD.MOV.U32 R90, RZ, RZ, R75 ;  /* 0x000000ffff5a7224 */ /* 0x000fe200078e004b */
[----:B------:R-:W3:Y:S04]  /*16060*/  LDL.LU R74, [R1+0x670] ;  /* 0x00067000014a7983 */ /* 0x000ee80000300800 */
[----:B------:R-:W2:Y:S01]  /*16070*/  LDL.LU R75, [R1+0x4dc] ;  /* 0x0004dc00014b7983 */ /* 0x000ea20000300800 */
[----:B------:R-:W-:-:S02]  /*16080*/  IMAD.MOV.U32 R105, RZ, RZ, R91 ;  /* 0x000000ffff697224 */ /* 0x000fc400078e005b */
[----:B------:R-:W-:Y:S01]  /*16090*/  @!P0 IMAD.MOV R56, RZ, RZ, -R56 ;  /* 0x000000ffff388224 */ /* 0x000fe200078e0a38 */
[----:B------:R-:W-:Y:S02]  /*160a0*/  ISETP.GT.U32.AND P0, PT, R3, R59, PT ;  /* 0x0000003b0300720c */ /* 0x000fe40003f04070 */
[----:B------:R-:W-:Y:S02]  /*160b0*/  ISETP.GE.AND P3, PT, R61, RZ, PT ;  /* 0x000000ff3d00720c */ /* 0x000fe40003f66270 */
[----:B------:R-:W-:-:S09]  /*160c0*/  IABS R61, R61 ;  /* 0x0000003d003d7213 */ /* 0x000fd20000000000 */
[----:B------:R-:W-:Y:S02]  /*160d0*/  @!P0 IMAD.IADD R59, R59, 0x1, -R3 ;  /* 0x000000013b3b8824 */ /* 0x000fe400078e0a03 */
[----:B------:R-:W-:-:S03]  /*160e0*/  IMAD.HI.U32 R2, R4, R61, RZ ;  /* 0x0000003d04027227 */ /* 0x000fc600078e00ff */
[----:B------:R-:W-:Y:S01]  /*160f0*/  ISETP.GT.U32.AND P0, PT, R3, R59, PT ;  /* 0x0000003b0300720c */ /* 0x000fe20003f04070 */
[----:B------:R-:W-:Y:S02]  /*16100*/  IMAD.MOV R2, RZ, RZ, -R2 ;  /* 0x000000ffff027224 */ /* 0x000fe400078e0a02 */
[----:B------:R-:W-:-:S04]  /*16110*/  IMAD.HI.U32 R6, R4, R62, RZ ;  /* 0x0000003e04067227 */ /* 0x000fc800078e00ff */
[----:B------:R-:W-:Y:S02]  /*16120*/  IMAD.MOV.U32 R98, RZ, RZ, R85 ;  /* 0x000000ffff627224 */ /* 0x000fe400078e0055 */
[----:B------:R-:W-:Y:S01]  /*16130*/  IMAD.MOV.U32 R85, RZ, RZ, R64 ;  /* 0x000000ffff557224 */ /* 0x000fe200078e0040 */
[----:B------:R-:W-:Y:S01]  /*16140*/  IABS R64, R99 ;  /* 0x0000006300407213 */ /* 0x000fe20000000000 */
[----:B------:R-:W-:Y:S02]  /*16150*/  IMAD R61, R3, R2, R61 ;  /* 0x00000002033d7224 */ /* 0x000fe400078e023d */
[----:B------:R-:W-:-:S04]  /*16160*/  IMAD.HI.U32 R5, R4, R63, RZ ;  /* 0x0000003f04057227 */ /* 0x000fc800078e00ff */
[----:B------:R-:W-:Y:S02]  /*16170*/  IMAD.MOV R6, RZ, RZ, -R6 ;  /* 0x000000ffff067224 */ /* 0x000fe400078e0a06 */
[----:B------:R-:W-:Y:S01]  /*16180*/  @!P0 IMAD.IADD R59, R59, 0x1, -R3 ;  /* 0x000000013b3b8824 */ /* 0x000fe200078e0a03 */
[C---:B------:R-:W-:Y:S01]  /*16190*/  ISETP.GT.U32.AND P0, PT, R3.reuse, R61, PT ;  /* 0x0000003d0300720c */ /* 0x040fe20003f04070 */
[----:B------:R-:W-:Y:S02]  /*161a0*/  IMAD.MOV R5, RZ, RZ, -R5 ;  /* 0x000000ffff057224 */ /* 0x000fe400078e0a05 */
[----:B------:R-:W-:Y:S02]  /*161b0*/  IMAD R62, R3, R6, R62 ;  /* 0x00000006033e7224 */ /* 0x000fe400078e023e */
[----:B------:R-:W-:-:S04]  /*161c0*/  IMAD.HI.U32 R2, R4, R64, RZ ;  /* 0x0000004004027227 */ /* 0x000fc800078e00ff */
[C---:B------:R-:W-:Y:S02]  /*161d0*/  IMAD R63, R3.reuse, R5, R63 ;  /* 0x00000005033f7224 */ /* 0x040fe400078e023f */
[----:B------:R-:W-:Y:S01]  /*161e0*/  @!P4 IMAD.MOV R58, RZ, RZ, -R58 ;  /* 0x000000ffff3ac224 */ /* 0x000fe200078e0a3a */
[C---:B------:R-:W-:Y:S01]  /*161f0*/  ISETP.GT.U32.AND P4, PT, R3.reuse, R62, PT ;  /* 0x0000003e0300720c */ /* 0x040fe20003f84070 */
[----:B------:R-:W-:Y:S02]  /*16200*/  IMAD.MOV R5, RZ, RZ, -R2 ;  /* 0x000000ffff057224 */ /* 0x000fe400078e0a02 */
[----:B------:R-:W-:Y:S01]  /*16210*/  @!P6 IMAD.MOV R59, RZ, RZ, -R59 ;  /* 0x000000ffff3be224 */ /* 0x000fe200078e0a3b */
[C---:B------:R-:W-:Y:S01]  /*16220*/  ISETP.GT.U32.AND P6, PT, R3.reuse, R63, PT ;  /* 0x0000003f0300720c */ /* 0x040fe20003fc4070 */
[----:B------:R-:W-:Y:S02]  /*16230*/  IMAD R64, R3, R5, R64 ;  /* 0x0000000503407224 */ /* 0x000fe400078e0240 */
[----:B------:R-:W-:-:S02]  /*16240*/  IMAD.MOV.U32 R94, RZ, RZ, R84 ;  /* 0x000000ffff5e7224 */ /* 0x000fc400078e0054 */
[----:B------:R-:W-:Y:S02]  /*16250*/  IMAD.MOV.U32 R84, RZ, RZ, R79 ;  /* 0x000000ffff547224 */ /* 0x000fe400078e004f */
[----:B------:R-:W-:Y:S01]  /*16260*/  @!P0 IMAD.IADD R61, R61, 0x1, -R3 ;  /* 0x000000013d3d8824 */ /* 0x000fe200078e0a03 */
[C---:B------:R-:W-:Y:S01]  /*16270*/  ISETP.GT.U32.AND P0, PT, R3.reuse, R64, PT ;  /* 0x000000400300720c */ /* 0x040fe20003f04070 */
[----:B------:R-:W-:Y:S01]  /*16280*/  IMAD.MOV.U32 R79, RZ, RZ, R65 ;  /* 0x000000ffff4f7224 */ /* 0x000fe200078e0041 */
[----:B------:R-:W-:Y:S01]  /*16290*/  IABS R65, R95 ;  /* 0x0000005f00417213 */ /* 0x000fe20000000000 */
[----:B------:R-:W-:Y:S01]  /*162a0*/  @!P4 IMAD.IADD R62, R62, 0x1, -R3 ;  /* 0x000000013e3ec824 */ /* 0x000fe200078e0a03 */
[----:B------:R-:W-:Y:S01]  /*162b0*/  ISETP.GT.U32.AND P4, PT, R3, R61, PT ;  /* 0x0000003d0300720c */ /* 0x000fe20003f84070 */
[----:B----4-:R-:W-:Y:S02]  /*162c0*/  IMAD.MOV.U32 R100, RZ, RZ, R89 ;  /* 0x000000ffff647224 */ /* 0x010fe400078e0059 */
[----:B------:R-:W-:-:S04]  /*162d0*/  IMAD.MOV.U32 R89, RZ, RZ, R87 ;  /* 0x000000ffff597224 */ /* 0x000fc800078e0057 */
[----:B------:R-:W-:Y:S02]  /*162e0*/  IMAD.MOV.U32 R91, RZ, RZ, R89 ;  /* 0x000000ffff5b7224 */ /* 0x000fe400078e0059 */
[----:B--2---:R-:W-:Y:S02]  /*162f0*/  IMAD.MOV.U32 R89, RZ, RZ, R75 ;  /* 0x000000ffff597224 */ /* 0x004fe400078e004b */
[----:B------:R-:W-:Y:S02]  /*16300*/  IMAD.MOV.U32 R75, RZ, RZ, R124 ;  /* 0x000000ffff4b7224 */ /* 0x000fe400078e007c */
[----:B------:R-:W2:Y:S01]  /*16310*/  LDL.LU R124, [R1+0x638] ;  /* 0x00063800017c7983 */ /* 0x000ea20000300800 */
[----:B------:R-:W-:-:S04]  /*16320*/  IMAD.HI.U32 R2, R4, R65, RZ ;  /* 0x0000004104027227 */ /* 0x000fc800078e00ff */
[----:B------:R-:W-:Y:S02]  /*16330*/  IMAD.MOV.U32 R92, RZ, RZ, R73 ;  /* 0x000000ffff5c7224 */ /* 0x000fe400078e0049 */
[----:B------:R-:W-:Y:S01]  /*16340*/  IMAD.MOV.U32 R73, RZ, RZ, R66 ;  /* 0x000000ffff497224 */ /* 0x000fe200078e0042 */
[----:B------:R-:W-:Y:S01]  /*16350*/  IABS R66, R94 ;  /* 0x0000005e00427213 */ /* 0x000fe20000000000 */
[--C-:B------:R-:W-:Y:S02]  /*16360*/  @!P6 IMAD.IADD R63, R63, 0x1, -R3.reuse ;  /* 0x000000013f3fe824 */ /* 0x100fe400078e0a03 */
[----:B------:R-:W-:Y:S02]  /*16370*/  IMAD.MOV R2, RZ, RZ, -R2 ;  /* 0x000000ffff027224 */ /* 0x000fe400078e0a02 */
[----:B------:R-:W-:Y:S02]  /*16380*/  @!P0 IMAD.IADD R64, R64, 0x1, -R3 ;  /* 0x0000000140408824 */ /* 0x000fe400078e0a03 */
[----:B------:R-:W-:Y:S01]  /*16390*/  @!P1 IMAD.MOV R60, RZ, RZ, -R60 ;  /* 0x000000ffff3c9224 */ /* 0x000fe200078e0a3c */
[C---:B------:R-:W-:Y:S01]  /*163a0*/  ISETP.GT.U32.AND P1, PT, R3.reuse, R63, PT ;  /* 0x0000003f0300720c */ /* 0x040fe20003f24070 */
[----:B------:R-:W-:-:S02]  /*163b0*/  IMAD R65, R3, R2, R65 ;  /* 0x0000000203417224 */ /* 0x000fc400078e0241 */
[----:B------:R-:W-:Y:S01]  /*163c0*/  IMAD.HI.U32 R2, R4, R66, RZ ;  /* 0x0000004204027227 */ /* 0x000fe200078e00ff */
[----:B------:R-:W-:-:S03]  /*163d0*/  ISETP.GT.U32.AND P0, PT, R3, R64, PT ;  /* 0x000000400300720c */ /* 0x000fc60003f04070 */
[----:B------:R-:W-:Y:S01]  /*163e0*/  @!P4 IMAD.IADD R61, R61, 0x1, -R3 ;  /* 0x000000013d3dc824 */ /* 0x000fe200078e0a03 */
[----:B------:R-:W-:Y:S01]  /*163f0*/  ISETP.GT.U32.AND P4, PT, R3, R65, PT ;  /* 0x000000410300720c */ /* 0x000fe20003f84070 */
[----:B------:R-:W-:-:S04]  /*16400*/  IMAD.MOV R2, RZ, RZ, -R2 ;  /* 0x000000ffff027224 */ /* 0x000fc800078e0a02 */
[----:B------:R-:W-:Y:S02]  /*16410*/  IMAD R66, R3, R2, R66 ;  /* 0x0000000203427224 */ /* 0x000fe400078e0242 */
[--C-:B------:R-:W-:Y:S02]  /*16420*/  @!P1 IMAD.IADD R63, R63, 0x1, -R3.reuse ;  /* 0x000000013f3f9824 */ /* 0x100fe400078e0a03 */
[----:B------:R-:W-:Y:S01]  /*16430*/  IMAD.MOV.U32 R101, RZ, RZ, R88 ;  /* 0x000000ffff657224 */ /* 0x000fe200078e0058 */
[----:B------:R-:W-:Y:S01]  /*16440*/  ISETP.GT.U32.AND P1, PT, R3, R66, PT ;  /* 0x000000420300720c */ /* 0x000fe20003f24070 */
[----:B------:R-:W-:Y:S02]  /*16450*/  IMAD.MOV.U32 R88, RZ, RZ, R86 ;  /* 0x000000ffff587224 */ /* 0x000fe400078e0056 */
[----:B------:R-:W-:Y:S02]  /*16460*/  IMAD.MOV.U32 R86, RZ, RZ, R84 ;  /* 0x000000ffff567224 */ /* 0x000fe400078e0054 */
[----:B------:R-:W-:Y:S01]  /*16470*/  @!P0 IMAD.IADD R64, R64, 0x1, -R3 ;  /* 0x0000000140408824 */ /* 0x000fe200078e0a03 */
[----:B------:R-:W-:Y:S01]  /*16480*/  ISETP.GE.AND P0, PT, R95, RZ, PT ;  /* 0x000000ff5f00720c */ /* 0x000fe20003f06270 */
[----:B------:R-:W-:Y:S01]  /*16490*/  IMAD.MOV.U32 R84, RZ, RZ, R71 ;  /* 0x000000ffff547224 */ /* 0x000fe200078e0047 */
[----:B------:R-:W4:Y:S01]  /*164a0*/  LDL.LU R95, [R1+0x3f8] ;  /* 0x0003f800015f7983 */ /* 0x000f220000300800 */
[----:B------:R-:W-:Y:S01]  /*164b0*/  @!P4 IMAD.IADD R65, R65, 0x1, -R3 ;  /* 0x000000014141c824 */ /* 0x000fe200078e0a03 */
[----:B------:R-:W-:Y:S01]  /*164c0*/  ISETP.GE.AND P4, PT, R94, RZ, PT ;  /* 0x000000ff5e00720c */ /* 0x000fe20003f86270 */
[----:B------:R-:W-:Y:S01]  /*164d0*/  IMAD.MOV.U32 R71, RZ, RZ, R68 ;  /* 0x000000ffff477224 */ /* 0x000fe200078e0044 */
[----:B------:R-:W-:Y:S01]  /*164e0*/  IABS R68, R97 ;  /* 0x0000006100447213 */ /* 0x000fe20000000000 */
[----:B------:R-:W4:Y:S01]  /*164f0*/  LDL.LU R94, [R1+0x3f4] ;  /* 0x0003f400015e7983 */ /* 0x000f220000300800 */
[----:B------:R-:W-:-:S02]  /*16500*/  IMAD.MOV.U32 R87, RZ, RZ, R85 ;  /* 0x000000ffff577224 */ /* 0x000fc400078e0055 */
[----:B------:R-:W-:Y:S02]  /*16510*/  IMAD.MOV.U32 R85, RZ, RZ, R83 ;  /* 0x000000ffff557224 */ /* 0x000fe400078e0053 */
[----:B------:R-:W-:Y:S01]  /*16520*/  IMAD.MOV.U32 R83, RZ, RZ, R69 ;  /* 0x000000ffff537224 */ /* 0x000fe200078e0045 */
[----:B------:R-:W-:Y:S01]  /*16530*/  IABS R69, R96 ;  /* 0x0000006000457213 */ /* 0x000fe20000000000 */
[----:B------:R-:W-:Y:S01]  /*16540*/  IMAD.HI.U32 R5, R4, R68, RZ ;  /* 0x0000004404057227 */ /* 0x000fe200078e00ff */
[----:B------:R-:W-:-:S03]  /*16550*/  ISETP.GT.U32.AND P6, PT, R3, R62, PT ;  /* 0x0000003e0300720c */ /* 0x000fc60003fc4070 */
[----:B------:R-:W-:Y:S01]  /*16560*/  @!P1 IMAD.IADD R66, R66, 0x1, -R3 ;  /* 0x0000000142429824 */ /* 0x000fe200078e0a03 */
[----:B------:R-:W-:Y:S01]  /*16570*/  ISETP.GT.U32.AND P1, PT, R3, R65, PT ;  /* 0x000000410300720c */ /* 0x000fe20003f24070 */
[----:B------:R-:W-:-:S04]  /*16580*/  IMAD.HI.U32 R2, R4, R69, RZ ;  /* 0x0000004504027227 */ /* 0x000fc800078e00ff */
[----:B------:R-:W-:Y:S02]  /*16590*/  IMAD.MOV R5, RZ, RZ, -R5 ;  /* 0x000000ffff057224 */ /* 0x000fe400078e0a05 */
[----:B------:R-:W-:Y:S02]  /*165a0*/  IMAD.MOV R2, RZ, RZ, -R2 ;  /* 0x000000ffff027224 */ /* 0x000fe400078e0a02 */
[C---:B------:R-:W-:Y:S02]  /*165b0*/  IMAD R68, R3.reuse, R5, R68 ;  /* 0x0000000503447224 */ /* 0x040fe400078e0244 */
[C---:B------:R-:W-:Y:S02]  /*165c0*/  IMAD R69, R3.reuse, R2, R69 ;  /* 0x0000000203457224 */ /* 0x040fe400078e0245 */
[----:B------:R-:W-:Y:S01]  /*165d0*/  @!P5 IMAD.MOV R63, RZ, RZ, -R63 ;  /* 0x000000ffff3fd224 */ /* 0x000fe200078e0a3f */
[----:B------:R-:W-:Y:S01]  /*165e0*/  ISETP.GT.U32.AND P5, PT, R3, R68, PT ;  /* 0x000000440300720c */ /* 0x000fe20003fa4070 */
[--C-:B------:R-:W-:Y:S01]  /*165f0*/  @!P6 IMAD.IADD R62, R62, 0x1, -R3.reuse ;  /* 0x000000013e3ee824 */ /* 0x100fe200078e0a03 */
[----:B------:R-:W-:Y:S01]  /*16600*/  ISETP.GE.AND P6, PT, R99, RZ, PT ;  /* 0x000000ff6300720c */ /* 0x000fe20003fc6270 */
[----:B------:R-:W-:Y:S01]  /*16610*/  @!P1 IMAD.IADD R65, R65, 0x1, -R3 ;  /* 0x0000000141419824 */ /* 0x000fe200078e0a03 */
[----:B------:R-:W-:Y:S01]  /*16620*/  ISETP.GT.U32.AND P1, PT, R3, R69, PT ;  /* 0x000000450300720c */ /* 0x000fe20003f24070 */
[----:B------:R-:W-:-:S02]  /*16630*/  IMAD.MOV.U32 R93, RZ, RZ, R72 ;  /* 0x000000ffff5d7224 */ /* 0x000fc400078e0048 */
[----:B------:R-:W-:Y:S02]  /*16640*/  IMAD.MOV.U32 R72, RZ, RZ, R67 ;  /* 0x000000ffff487224 */ /* 0x000fe400078e0043 */
[----:B------:R-:W-:Y:S02]  /*16650*/  IMAD.MOV.U32 R108, RZ, RZ, R93 ;  /* 0x000000ffff6c7224 */ /* 0x000fe400078e005d */
[----:B------:R-:W-:Y:S02]  /*16660*/  IMAD.MOV.U32 R93, RZ, RZ, R72 ;  /* 0x000000ffff5d7224 */ /* 0x000fe400078e0048 */
[----:B------:R-:W-:Y:S01]  /*16670*/  IMAD.MOV.U32 R72, RZ, RZ, R71 ;  /* 0x000000ffff487224 */ /* 0x000fe200078e0047 */
[----:B------:R-:W-:Y:S01]  /*16680*/  IABS R71, R100 ;  /* 0x0000006400477213 */ /* 0x000fe20000000000 */
[----:B------:R-:W-:Y:S02]  /*16690*/  @!P5 IMAD.IADD R68, R68, 0x1, -R3 ;  /* 0x000000014444d824 */ /* 0x000fe400078e0a03 */
[----:B------:R-:W-:Y:S01]  /*166a0*/  IMAD.MOV.U32 R102, RZ, RZ, R92 ;  /* 0x000000ffff667224 */ /* 0x000fe200078e005c */
[----:B------:R-:W-:Y:S01]  /*166b0*/  IABS R67, R98 ;  /* 0x0000006200437213 */ /* 0x000fe20000000000 */
[----:B------:R-:W-:-:S02]  /*166c0*/  IMAD.MOV.U32 R92, RZ, RZ, R84 ;  /* 0x000000ffff5c7224 */ /* 0x000fc400078e0054 */
[----:B------:R-:W-:Y:S01]  /*166d0*/  @!P6 IMAD.MOV R64, RZ, RZ, -R64 ;  /* 0x000000ffff40e224 */ /* 0x000fe200078e0a40 */
[----:B------:R-:W-:Y:S01]  /*166e0*/  ISETP.GE.AND P6, PT, R98, RZ, PT ;  /* 0x000000ff6200720c */ /* 0x000fe20003fc6270 */
[----:B---3--:R-:W-:Y:S02]  /*166f0*/  IMAD.MOV.U32 R84, RZ, RZ, R74 ;  /* 0x000000ffff547224 */ /* 0x008fe400078e004a */
[----:B------:R-:W-:Y:S02]  /*16700*/  IMAD.MOV.U32 R74, RZ, RZ, R127 ;  /* 0x000000ffff4a7224 */ /* 0x000fe400078e007f */
[----:B------:R-:W-:Y:S02]  /*16710*/  IMAD.MOV.U32 R98, RZ, RZ, R88 ;  /* 0x000000ffff627224 */ /* 0x000fe400078e0058 */
[----:B------:R-:W-:Y:S01]  /*16720*/  @!P1 IMAD.IADD R69, R69, 0x1, -R3 ;  /* 0x0000000145459824 */ /* 0x000fe200078e0a03 */
[----:B------:R-:W-:Y:S01]  /*16730*/  ISETP.GT.U32.AND P1, PT, R3, R68, PT ;  /* 0x000000440300720c */ /* 0x000fe20003f24070 */
[----:B------:R-:W-:-:S02]  /*16740*/  IMAD.MOV.U32 R127, RZ, RZ, R126 ;  /* 0x000000ffff7f7224 */ /* 0x000fc400078e007e */
[----:B------:R-:W-:Y:S01]  /*16750*/  IMAD.MOV.U32 R88, RZ, RZ, R87 ;  /* 0x000000ffff587224 */ /* 0x000fe200078e0057 */
[----:B------:R-:W3:Y:S01]  /*16760*/  LDL.LU R126, [R1+0x614] ;  /* 0x00061400017e7983 */ /* 0x000ee20000300800 */
[----:B------:R-:W-:-:S04]  /*16770*/  IMAD.HI.U32 R2, R4, R71, RZ ;  /* 0x0000004704027227 */ /* 0x000fc800078e00ff */
[----:B------:R-:W-:Y:S02]  /*16780*/  IMAD.MOV.U32 R87, RZ, RZ, R78 ;  /* 0x000000ffff577224 */ /* 0x000fe400078e004e */
[----:B------:R-:W3:Y:S01]  /*16790*/  LDL.LU R78, [R1+0x400] ;  /* 0x00040000014e7983 */ /* 0x000ee20000300800 */
[----:B------:R-:W-:Y:S02]  /*167a0*/  IMAD.MOV R2, RZ, RZ, -R2 ;  /* 0x000000ffff027224 */ /* 0x000fe400078e0a02 */
[----:B------:R-:W-:Y:S01]  /*167b0*/  @!P3 IMAD.MOV R61, RZ, RZ, -R61 ;  /* 0x000000ffff3db224 */ /* 0x000fe200078e0a3d */
[C---:B------:R-:W-:Y:S01]  /*167c0*/  ISETP.GT.U32.AND P3, PT, R3.reuse, R66, PT ;  /* 0x000000420300720c */ /* 0x040fe20003f64070 */
[----:B------:R-:W-:Y:S02]  /*167d0*/  IMAD R71, R3, R2, R71 ;  /* 0x0000000203477224 */ /* 0x000fe400078e0247 */
[----:B------:R-:W-:-:S03]  /*167e0*/  @!P1 IMAD.IADD R68, R68, 0x1, -R3 ;  /* 0x0000000144449824 */ /* 0x000fc600078e0a03 */
[----:B------:R-:W-:Y:S01]  /*167f0*/  ISETP.GT.U32.AND P1, PT, R3, R71, PT ;  /* 0x000000470300720c */ /* 0x000fe20003f24070 */
[----:B------:R-:W-:Y:S02]  /*16800*/  IMAD.MOV.U32 R106, RZ, RZ, R90 ;  /* 0x000000ffff6a7224 */ /* 0x000fe400078e005a */
        /* <DEDUP_REMOVED lines=9> */
[----:B------:R-:W-:Y:S01]  /*168a0*/  @!P1 IMAD.IADD R71, R71, 0x1, -R3 ;  /* 0x0000000147479824 */ /* 0x000fe200078e0a03 */
[----:B------:R-:W-:Y:S01]  /*168b0*/  ISETP.GE.AND P1, PT, R100, RZ, PT ;  /* 0x000000ff6400720c */ /* 0x000fe20003f26270 */
[----:B------:R-:W-:Y:S02]  /*168c0*/  IMAD.MOV.U32 R100, RZ, RZ, R85 ;  /* 0x000000ffff647224 */ /* 0x000fe400078e0055 */
[----:B--2---:R-:W-:-:S02]  /*168d0*/  IMAD.MOV.U32 R77, RZ, RZ, R124 ;  /* 0x000000ffff4d7224 */ /* 0x004fc400078e007c */
[----:B------:R-:W2:Y:S04]  /*168e0*/  LDL.LU R124, [R1+0x4f0] ;  /* 0x0004f000017c7983 */ /* 0x000ea80000300800 */
[----:B------:R-:W2:Y:S01]  /*168f0*/  LDL.LU R85, [R1+0x4c4] ;  /* 0x0004c40001557983 */ /* 0x000ea20000300800 */
[----:B------:R-:W-:-:S04]  /*16900*/  IMAD.HI.U32 R6, R4, R67, RZ ;  /* 0x0000004304067227 */ /* 0x000fc800078e00ff */
[----:B------:R-:W-:-:S04]  /*16910*/  IMAD.MOV R6, RZ, RZ, -R6 ;  /* 0x000000ffff067224 */ /* 0x000fc800078e0a06 */
[----:B------:R-:W-:Y:S02]  /*16920*/  IMAD R67, R3, R6, R67 ;  /* 0x0000000603437224 */ /* 0x000fe400078e0243 */
[----:B------:R-:W-:-:S03]  /*16930*/  @!P2 IMAD.MOV R62, RZ, RZ, -R62 ;  /* 0x000000ffff3ea224 */ /* 0x000fc600078e0a3e */
[----:B------:R-:W-:Y:S02]  /*16940*/  ISETP.GT.U32.AND P2, PT, R3, R67, PT ;  /* 0x000000430300720c */ /* 0x000fe40003f44070 */
[----:B------:R-:W-:-:S05]  /*16950*/  IABS R70, R101 ;  /* 0x0000006500467213 */ /* 0x000fca0000000000 */
[----:B------:R-:W-:-:S06]  /*16960*/  IMAD.HI.U32 R5, R4, R70, RZ ;  /* 0x0000004604057227 */ /* 0x000fcc00078e00ff */
[----:B------:R-:W-:-:S05]  /*16970*/  @!P2 IMAD.IADD R67, R67, 0x1, -R3 ;  /* 0x000000014343a824 */ /* 0x000fca00078e0a03 */
[----:B------:R-:W-:Y:S01]  /*16980*/  ISETP.GT.U32.AND P5, PT, R3, R67, PT ;  /* 0x000000430300720c */ /* 0x000fe20003fa4070 */
[----:B------:R-:W-:-:S04]  /*16990*/  IMAD.MOV R5, RZ, RZ, -R5 ;  /* 0x000000ffff057224 */ /* 0x000fc800078e0a05 */
[----:B------:R-:W-:Y:S01]  /*169a0*/  IMAD R70, R3, R5, R70 ;  /* 0x0000000503467224 */ /* 0x000fe200078e0246 */
[----:B------:R-:W-:Y:S01]  /*169b0*/  ISETP.GE.AND P2, PT, R96, RZ, PT ;  /* 0x000000ff6000720c */ /* 0x000fe20003f46270 */
[----:B------:R-:W-:Y:S02]  /*169c0*/  IMAD.MOV.U32 R96, RZ, RZ, R91 ;  /* 0x000000ffff607224 */ /* 0x000fe400078e005b */
[----:B------:R-:W-:-:S04]  /*169d0*/  IMAD.MOV.U32 R91, RZ, RZ, R81 ;  /* 0x000000ffff5b7224 */ /* 0x000fc800078e0051 */
[----:B------:R-:W-:Y:S01]  /*169e0*/  @!P5 IMAD.IADD R67, R67, 0x1, -R3 ;  /* 0x000000014343d824 */ /* 0x000fe200078e0a03 */
[----:B------:R-:W-:Y:S01]  /*169f0*/  ISETP.GT.U32.AND P5, PT, R3, R70, PT ;  /* 0x000000460300720c */ /* 0x000fe20003fa4070 */
[----:B------:R-:W-:Y:S02]  /*16a00*/  IMAD.MOV.U32 R81, RZ, RZ, R76 ;  /* 0x000000ffff517224 */ /* 0x000fe400078e004c */
[----:B------:R-:W-:Y:S01]  /*16a10*/  IMAD.MOV.U32 R76, RZ, RZ, R72 ;  /* 0x000000ffff4c7224 */ /* 0x000fe200078e0048 */
[----:B------:R-:W-:Y:S01]  /*16a20*/  IABS R72, R106 ;  /* 0x0000006a00487213 */ /* 0x000fe20000000000 */
[----:B----4-:R-:W-:Y:S02]  /*16a30*/  IMAD.MOV.U32 R103, RZ, RZ, R95 ;  /* 0x000000ffff677224 */ /* 0x010fe400078e005f */
[----:B------:R-:W-:Y:S02]  /*16a40*/  IMAD.MOV.U32 R107, RZ, RZ, R94 ;  /* 0x000000ffff6b7224 */ /* 0x000fe400078e005e */
[----:B------:R-:W-:-:S04]  /*16a50*/  IMAD.HI.U32 R2, R4, R72, RZ ;  /* 0x0000004804027227 */ /* 0x000fc800078e00ff */
[----:B------:R-:W-:Y:S02]  /*16a60*/  IMAD.MOV.U32 R95, RZ, RZ, R92 ;  /* 0x000000ffff5f7224 */ /* 0x000fe400078e005c */
[----:B------:R-:W-:Y:S02]  /*16a70*/  IMAD.MOV.U32 R92, RZ, RZ, R86 ;  /* 0x000000ffff5c7224 */ /* 0x000fe400078e0056 */
[----:B------:R-:W-:Y:S02]  /*16a80*/  IMAD.MOV.U32 R94, RZ, RZ, R82 ;  /* 0x000000ffff5e7224 */ /* 0x000fe400078e0052 */
[----:B------:R-:W-:Y:S01]  /*16a90*/  IMAD.MOV.U32 R82, RZ, RZ, R75 ;  /* 0x000000ffff527224 */ /* 0x000fe200078e004b */
[----:B------:R-:W-:Y:S01]  /*16aa0*/  IABS R75, R108 ;  /* 0x0000006c004b7213 */ /* 0x000fe20000000000 */
[----:B------:R-:W-:Y:S01]  /*16ab0*/  IMAD.MOV.U32 R86, RZ, RZ, R74 ;  /* 0x000000ffff567224 */ /* 0x000fe200078e004a */
[----:B------:R-:W-:Y:S01]  /*16ac0*/  IABS R74, R102 ;  /* 0x00000066004a7213 */ /* 0x000fe20000000000 */
[----:B------:R-:W-:Y:S01]  /*16ad0*/  @!P0 IMAD.MOV R65, RZ, RZ, -R65 ;  /* 0x000000ffff418224 */ /* 0x000fe200078e0a41 */
[----:B------:R-:W-:Y:S01]  /*16ae0*/  ISETP.GT.U32.AND P0, PT, R3, R69, PT ;  /* 0x000000450300720c */ /* 0x000fe20003f04070 */
[----:B------:R-:W-:-:S02]  /*16af0*/  @!P5 IMAD.IADD R70, R70, 0x1, -R3 ;  /* 0x000000014646d824 */ /* 0x000fc400078e0a03 */
[----:B------:R-:W-:Y:S02]  /*16b00*/  IMAD.MOV R2, RZ, RZ, -R2 ;  /* 0x000000ffff027224 */ /* 0x000fe400078e0a02 */
[----:B------:R-:W-:Y:S01]  /*16b10*/  @!P4 IMAD.MOV R66, RZ, RZ, -R66 ;  /* 0x000000ffff42c224 */ /* 0x000fe200078e0a42 */
[C---:B------:R-:W-:Y:S01]  /*16b20*/  ISETP.GT.U32.AND P4, PT, R3.reuse, R70, PT ;  /* 0x000000460300720c */ /* 0x040fe20003f84070 */
[----:B------:R-:W-:Y:S02]  /*16b30*/  IMAD R72, R3, R2, R72 ;  /* 0x0000000203487224 */ /* 0x000fe400078e0248 */
[----:B------:R-:W-:-:S04]  /*16b40*/  IMAD.HI.U32 R5, R4, R74, RZ ;  /* 0x0000004a04057227 */ /* 0x000fc800078e00ff */
[----:B------:R-:W-:-:S04]  /*16b50*/  IMAD.HI.U32 R2, R4, R75, RZ ;  /* 0x0000004b04027227 */ /* 0x000fc800078e00ff */
[----:B------:R-:W-:Y:S02]  /*16b60*/  IMAD.MOV R5, RZ, RZ, -R5 ;  /* 0x000000ffff057224 */ /* 0x000fe400078e0a05 */
[----:B------:R-:W-:Y:S01]  /*16b70*/  IMAD.MOV R2, RZ, RZ, -R2 ;  /* 0x000000ffff027224 */ /* 0x000fe200078e0a02 */
[----:B------:R-:W-:Y:S01]  /*16b80*/  ISETP.GT.U32.AND P5, PT, R3, R72, PT ;  /* 0x000000480300720c */ /* 0x000fe20003fa4070 */
[----:B------:R-:W-:Y:S01]  /*16b90*/  @!P0 IMAD.IADD R69, R69, 0x1, -R3 ;  /* 0x0000000145458824 */ /* 0x000fe200078e0a03 */
[----:B------:R-:W-:Y:S01]  /*16ba0*/  IABS R73, R105 ;  /* 0x0000006900497213 */ /* 0x000fe20000000000 */
[C---:B------:R-:W-:Y:S02]  /*16bb0*/  IMAD R74, R3.reuse, R5, R74 ;  /* 0x00000005034a7224 */ /* 0x040fe400078e024a */
[C---:B------:R-:W-:Y:S02]  /*16bc0*/  IMAD R75, R3.reuse, R2, R75 ;  /* 0x00000002034b7224 */ /* 0x040fe400078e024b */
[----:B------:R-:W-:Y:S01]  /*16bd0*/  @!P2 IMAD.MOV R69, RZ, RZ, -R69 ;  /* 0x000000ffff45a224 */ /* 0x000fe200078e0a45 */
[C---:B------:R-:W-:Y:S01]  /*16be0*/  ISETP.GT.U32.AND P2, PT, R3.reuse, R74, PT ;  /* 0x0000004a0300720c */ /* 0x040fe20003f44070 */
[----:B------:R-:W-:Y:S01]  /*16bf0*/  @!P4 IMAD.IADD R70, R70, 0x1, -R3 ;  /* 0x000000014646c824 */ /* 0x000fe200078e0a03 */
[----:B------:R-:W-:Y:S01]  /*16c00*/  ISETP.GT.U32.AND P4, PT, R3, R75, PT ;  /* 0x0000004b0300720c */ /* 0x000fe20003f84070 */
[----:B------:R-:W-:-:S02]  /*16c10*/  IMAD.MOV.U32 R104, RZ, RZ, R99 ;  /* 0x000000ffff687224 */ /* 0x000fc400078e0063 */
[----:B------:R-:W-:Y:S01]  /*16c20*/  IMAD.HI.U32 R6, R4, R73, RZ ;  /* 0x0000004904067227 */ /* 0x000fe200078e00ff */
[----:B------:R-:W-:-:S03]  /*16c30*/  ISETP.GE.AND P0, PT, R101, RZ, PT ;  /* 0x000000ff6500720c */ /* 0x000fc60003f06270 */
[----:B------:R-:W-:Y:S02]  /*16c40*/  IMAD.MOV.U32 R99, RZ, RZ, R97 ;  /* 0x000000ffff637224 */ /* 0x000fe400078e0061 */
[----:B------:R-:W-:Y:S02]  /*16c50*/  IMAD.MOV.U32 R97, RZ, RZ, R86 ;  /* 0x000000ffff617224 */ /* 0x000fe400078e0056 */
[----:B------:R-:W-:Y:S01]  /*16c60*/  IMAD.MOV.U32 R86, RZ, RZ, R76 ;  /* 0x000000ffff567224 */ /* 0x000fe200078e004c */
[----:B------:R-:W-:Y:S01]  /*16c70*/  IABS R76, R107 ;  /* 0x0000006b004c7213 */ /* 0x000fe20000000000 */
[----:B------:R-:W-:Y:S01]  /*16c80*/  @!P6 IMAD.MOV R67, RZ, RZ, -R67 ;  /* 0x000000ffff43e224 */ /* 0x000fe200078e0a43 */
[----:B------:R-:W-:Y:S01]  /*16c90*/  ISETP.GT.U32.AND P6, PT, R3, R71, PT ;  /* 0x000000470300720c */ /* 0x000fe20003fc4070 */
[----:B------:R-:W-:Y:S02]  /*16ca0*/  IMAD.MOV R6, RZ, RZ, -R6 ;  /* 0x000000ffff067224 */ /* 0x000fe400078e0a06 */
[----:B------:R-:W-:-:S02]  /*16cb0*/  @!P5 IMAD.IADD R72, R72, 0x1, -R3 ;  /* 0x000000014848d824 */ /* 0x000fc400078e0a03 */
[C---:B------:R-:W-:Y:S02]  /*16cc0*/  IMAD R73, R3.reuse, R6, R73 ;  /* 0x0000000603497224 */ /* 0x040fe400078e0249 */
[----:B------:R-:W-:Y:S01]  /*16cd0*/  IMAD.HI.U32 R5, R4, R76, RZ ;  /* 0x0000004c04057227 */ /* 0x000fe200078e00ff */
[----:B------:R-:W-:-:S03]  /*16ce0*/  ISETP.GT.U32.AND P5, PT, R3, R72, PT ;  /* 0x000000480300720c */ /* 0x000fc60003fa4070 */
[----:B------:R-:W-:Y:S01]  /*16cf0*/  @!P3 IMAD.MOV R68, RZ, RZ, -R68 ;  /* 0x000000ffff44b224 */ /* 0x000fe200078e0a44 */
[----:B------:R-:W-:Y:S01]  /*16d00*/  ISETP.GT.U32.AND P3, PT, R3, R73, PT ;  /* 0x000000490300720c */ /* 0x000fe20003f64070 */
[----:B------:R-:W-:Y:S02]  /*16d10*/  IMAD.MOV R5, RZ, RZ, -R5 ;  /* 0x000000ffff057224 */ /* 0x000fe400078e0a05 */
[--C-:B------:R-:W-:Y:S02]  /*16d20*/  @!P2 IMAD.IADD R74, R74, 0x1, -R3.reuse ;  /* 0x000000014a4aa824 */ /* 0x100fe400078e0a03 */
[--C-:B------:R-:W-:Y:S02]  /*16d30*/  @!P4 IMAD.IADD R75, R75, 0x1, -R3.reuse ;  /* 0x000000014b4bc824 */ /* 0x100fe400078e0a03 */
[----:B---3--:R-:W-:Y:S02]  /*16d40*/  IMAD.MOV.U32 R101, RZ, RZ, R78 ;  /* 0x000000ffff657224 */ /* 0x008fe400078e004e */
[----:B------:R-:W-:Y:S01]  /*16d50*/  @!P6 IMAD.IADD R71, R71, 0x1, -R3 ;  /* 0x000000014747e824 */ /* 0x000fe200078e0a03 */
[C---:B------:R-:W-:Y:S01]  /*16d60*/  ISETP.GT.U32.AND P4, PT, R3.reuse, R75, PT ;  /* 0x0000004b0300720c */ /* 0x040fe20003f84070 */
[----:B------:R-:W-:-:S02]  /*16d70*/  IMAD R76, R3, R5, R76 ;  /* 0x00000005034c7224 */ /* 0x000fc400078e024c */
[----:B------:R-:W-:Y:S01]  /*16d80*/  @!P0 IMAD.MOV R70, RZ, RZ, -R70 ;  /* 0x000000ffff468224 */ /* 0x000fe200078e0a46 */
[C---:B------:R-:W-:Y:S01]  /*16d90*/  ISETP.GT.U32.AND P0, PT, R3.reuse, R74, PT ;  /* 0x0000004a0300720c */ /* 0x040fe20003f04070 */
[----:B------:R-:W-:Y:S01]  /*16da0*/  @!P1 IMAD.MOV R71, RZ, RZ, -R71 ;  /* 0x000000ffff479224 */ /* 0x000fe200078e0a47 */
[----:B------:R-:W-:Y:S01]  /*16db0*/  ISETP.GE.AND P6, PT, R106, RZ, PT ;  /* 0x000000ff6a00720c */ /* 0x000fe20003fc6270 */
[----:B------:R-:W-:Y:S01]  /*16dc0*/  IMAD.MOV.U32 R106, RZ, RZ, R101 ;  /* 0x000000ffff6a7224 */ /* 0x000fe200078e0065 */
[----:B------:R-:W-:Y:S01]  /*16dd0*/  ISETP.GT.U32.AND P1, PT, R3, R76, PT ;  /* 0x0000004c0300720c */ /* 0x000fe20003f24070 */
[----:B------:R-:W-:Y:S02]  /*16de0*/  IMAD.MOV.U32 R101, RZ, RZ, R100 ;  /* 0x000000ffff657224 */ /* 0x000fe400078e0064 */
[----:B------:R-:W-:Y:S02]  /*16df0*/  IMAD.MOV.U32 R100, RZ, RZ, R99 ;  /* 0x000000ffff647224 */ /* 0x000fe400078e0063 */
[----:B------:R-:W-:-:S02]  /*16e00*/  IMAD.MOV.U32 R99, RZ, RZ, R98 ;  /* 0x000000ffff637224 */ /* 0x000fc400078e0062 */
[----:B------:R-:W-:Y:S02]  /*16e10*/  IMAD.MOV.U32 R98, RZ, RZ, R91 ;  /* 0x000000ffff627224 */ /* 0x000fe400078e005b */
[--C-:B------:R-:W-:Y:S01]  /*16e20*/  @!P5 IMAD.IADD R72, R72, 0x1, -R3.reuse ;  /* 0x000000014848d824 */ /* 0x100fe200078e0a03 */
[----:B------:R-:W-:Y:S01]  /*16e30*/  ISETP.GE.AND P5, PT, R105, RZ, PT ;  /* 0x000000ff6900720c */ /* 0x000fe20003fa6270 */
[----:B------:R-:W-:Y:S01]  /*16e40*/  @!P3 IMAD.IADD R73, R73, 0x1, -R3 ;  /* 0x000000014949b824 */ /* 0x000fe200078e0a03 */
[----:B------:R-:W-:Y:S01]  /*16e50*/  ISETP.GE.AND P3, PT, R102, RZ, PT ;  /* 0x000000ff6600720c */ /* 0x000fe20003f66270 */
[----:B------:R-:W-:Y:S01]  /*16e60*/  IMAD.MOV.U32 R105, RZ, RZ, R101 ;  /* 0x000000ffff697224 */ /* 0x000fe200078e0065 */
[----:B------:R-:W3:Y:S01]  /*16e70*/  LDL.LU R91, [R1+0x530] ;  /* 0x00053000015b7983 */ /* 0x000ee20000300800 */
[----:B------:R-:W-:Y:S02]  /*16e80*/  IMAD.MOV.U32 R101, RZ, RZ, R100 ;  /* 0x000000ffff657224 */ /* 0x000fe400078e0064 */
[----:B------:R-:W-:-:S02]  /*16e90*/  IMAD.MOV.U32 R102, RZ, RZ, R98 ;  /* 0x000000ffff667224 */ /* 0x000fc400078e0062 */
[----:B------:R-:W-:Y:S01]  /*16ea0*/  IMAD.MOV.U32 R78, RZ, RZ, R77 ;  /* 0x000000ffff4e7224 */ /* 0x000fe200078e004d */
[----:B------:R-:W-:Y:S01]  /*16eb0*/  IABS R77, R103 ;  /* 0x00000067004d7213 */ /* 0x000fe20000000000 */
[--C-:B------:R-:W-:Y:S01]  /*16ec0*/  @!P0 IMAD.IADD R74, R74, 0x1, -R3.reuse ;  /* 0x000000014a4a8824 */ /* 0x100fe200078e0a03 */
[----:B------:R-:W-:Y:S01]  /*16ed0*/  ISETP.GE.AND P0, PT, R107, RZ, PT ;  /* 0x000000ff6b00720c */ /* 0x000fe20003f06270 */
[----:B------:R-:W-:Y:S01]  /*16ee0*/  @!P4 IMAD.IADD R75, R75, 0x1, -R3 ;  /* 0x000000014b4bc824 */ /* 0x000fe200078e0a03 */
[----:B------:R-:W-:Y:S01]  /*16ef0*/  ISETP.GE.AND P4, PT, R103, RZ, PT ;  /* 0x000000ff6700720c */ /* 0x000fe20003f86270 */
[----:B------:R-:W-:Y:S02]  /*16f00*/  IMAD.MOV.U32 R107, RZ, RZ, R102 ;  /* 0x000000ffff6b7224 */ /* 0x000fe400078e0066 */
[----:B------:R-:W-:Y:S02]  /*16f10*/  IMAD.MOV.U32 R103, RZ, RZ, R101 ;  /* 0x000000ffff677224 */ /* 0x000fe400078e0065 */
[----:B------:R-:W-:-:S02]  /*16f20*/  IMAD.MOV.U32 R102, RZ, RZ, R93 ;  /* 0x000000ffff667224 */ /* 0x000fc400078e005d */
[----:B------:R-:W-:Y:S01]  /*16f30*/  IMAD.MOV.U32 R98, RZ, RZ, R78 ;  /* 0x000000ffff627224 */ /* 0x000fe200078e004e */
[----:B------:R-:W-:Y:S01]  /*16f40*/  IABS R78, R104 ;  /* 0x00000068004e7213 */ /* 0x000fe20000000000 */
[----:B------:R-:W-:Y:S01]  /*16f50*/  @!P1 IMAD.IADD R76, R76, 0x1, -R3 ;  /* 0x000000014c4c9824 */ /* 0x000fe200078e0a03 */
[----:B------:R-:W-:Y:S01]  /*16f60*/  ISETP.GE.AND P1, PT, R104, RZ, PT ;  /* 0x000000ff6800720c */ /* 0x000fe20003f26270 */
        /* <DEDUP_REMOVED lines=10> */
[----:B--2---:R-:W-:Y:S02]  /*17010*/  IMAD.MOV.U32 R100, RZ, RZ, R124 ;  /* 0x000000ffff647224 */ /* 0x004fe400078e007c */
[----:B------:R-:W2:Y:S01]  /*17020*/  LDL.LU R124, [R1+0x59c] ;  /* 0x00059c00017c7983 */ /* 0x000ea20000300800 */
[----:B------:R-:W-:-:S03]  /*17030*/  IMAD.MOV.U32 R86, RZ, RZ, R85 ;  /* 0x000000ffff567224 */ /* 0x000fc600078e0055 */
[----:B------:R-:W4:Y:S04]  /*17040*/  LDL.LU R92, [R1+0x540] ;  /* 0x00054000015c7983 */ /* 0x000f280000300800 */
[----:B------:R-:W3:Y:S01]  /*17050*/  LDL.LU R85, [R1+0x418] ;  /* 0x0004180001557983 */ /* 0x000ee20000300800 */
[----:B------:R-:W-:-:S04]  /*17060*/  IMAD.HI.U32 R2, R4, R77, RZ ;  /* 0x0000004d04027227 */ /* 0x000fc800078e00ff */
[----:B------:R-:W-:Y:S01]  /*17070*/  IMAD.MOV R2, RZ, RZ, -R2 ;  /* 0x000000ffff027224 */ /* 0x000fe200078e0a02 */
[----:B------:R-:W-:-:S03]  /*17080*/  ISETP.GT.U32.AND P2, PT, R3, R73, PT ;  /* 0x000000490300720c */ /* 0x000fc60003f44070 */
[----:B------:R-:W-:Y:S02]  /*17090*/  IMAD R77, R3, R2, R77 ;  /* 0x00000002034d7224 */ /* 0x000fe400078e024d */
[----:B------:R-:W-:-:S04]  /*170a0*/  IMAD.HI.U32 R2, R4, R78, RZ ;  /* 0x0000004e04027227 */ /* 0x000fc800078e00ff */
[----:B------:R-:W-:-:S04]  /*170b0*/  IMAD.MOV R2, RZ, RZ, -R2 ;  /* 0x000000ffff027224 */ /* 0x000fc800078e0a02 */
[----:B------:R-:W-:Y:S02]  /*170c0*/  IMAD R78, R3, R2, R78 ;  /* 0x00000002034e7224 */ /* 0x000fe400078e024e */
[----:B------:R-:W-:Y:S02]  /*170d0*/  @!P3 IMAD.MOV R74, RZ, RZ, -R74 ;  /* 0x000000ffff4ab224 */ /* 0x000fe400078e0a4a */
[----:B------:R-:W-:Y:S01]  /*170e0*/  @!P2 IMAD.IADD R73, R73, 0x1, -R3 ;  /* 0x000000014949a824 */ /* 0x000fe200078e0a03 */
[C---:B------:R-:W-:Y:S01]  /*170f0*/  ISETP.GT.U32.AND P3, PT, R3.reuse, R78, PT ;  /* 0x0000004e0300720c */ /* 0x040fe20003f64070 */
[----:B------:R-:W-:Y:S01]  /*17100*/  @!P6 IMAD.MOV R72, RZ, RZ, -R72 ;  /* 0x000000ffff48e224 */ /* 0x000fe200078e0a48 */
[----:B------:R-:W-:Y:S01]  /*17110*/  ISETP.GE.AND P6, PT, R108, RZ, PT ;  /* 0x000000ff6c00720c */ /* 0x000fe20003fc6270 */
[----:B------:R-:W-:Y:S01]  /*17120*/  @!P5 IMAD.MOV R73, RZ, RZ, -R73 ;  /* 0x000000ffff49d224 */ /* 0x000fe200078e0a49 */
[----:B------:R-:W-:Y:S01]  /*17130*/  ISETP.GT.U32.AND P5, PT, R3, R76, PT ;  /* 0x0000004c0300720c */ /* 0x000fe20003fa4070 */
[----:B------:R-:W-:Y:S01]  /*17140*/  IMAD.MOV.U32 R93, RZ, RZ, R79 ;  /* 0x000000ffff5d7224 */ /* 0x000fe200078e004f */
[----:B------:R-:W-:-:S07]  /*17150*/  IABS R79, R106 ;  /* 0x0000006a004f7213 */ /* 0x000fce0000000000 */
[----:B------:R-:W-:Y:S02]  /*17160*/  @!P3 IMAD.IADD R78, R78, 0x1, -R3 ;  /* 0x000000014e4eb824 */ /* 0x000fe400078e0a03 */
[----:B------:R-:W-:Y:S01]  /*17170*/  @!P6 IMAD.MOV R75, RZ, RZ, -R75 ;  /* 0x000000ffff4be224 */ /* 0x000fe200078e0a4b */
[----:B------:R-:W-:Y:S01]  /*17180*/  ISETP.GE.AND P6, PT, R106, RZ, PT ;  /* 0x000000ff6a00720c */ /* 0x000fe20003fc6270 */
[----:B------:R-:W-:Y:S01]  /*17190*/  @!P5 IMAD.IADD R76, R76, 0x1, -R3 ;  /* 0x000000014c4cd824 */ /* 0x000fe200078e0a03 */
[----:B------:R-:W-:Y:S01]  /*171a0*/  ISETP.GT.U32.AND P3, PT, R3, R78, PT ;  /* 0x0000004e0300720c */ /* 0x000fe20003f64070 */
[----:B------:R-:W-:Y:S01]  /*171b0*/  IMAD.MOV.U32 R106, RZ, RZ, R103 ;  /* 0x000000ffff6a7224 */ /* 0x000fe200078e0067 */
[----:B------:R-:W-:Y:S02]  /*171c0*/  IABS R80, R105 ;  /* 0x0000006900507213 */ /* 0x000fe40000000000 */
[----:B------:R-:W-:Y:S01]  /*171d0*/  ISETP.GE.AND P5, PT, R105, RZ, PT ;  /* 0x000000ff6900720c */ /* 0x000fe20003fa6270 */
[----:B------:R-:W-:-:S02]  /*171e0*/  IMAD.MOV.U32 R105, RZ, RZ, R86 ;  /* 0x000000ffff697224 */ /* 0x000fc400078e0056 */
[----:B------:R-:W-:Y:S01]  /*171f0*/  IMAD.MOV.U32 R108, RZ, RZ, R104 ;  /* 0x000000ffff6c7224 */ /* 0x000fe200078e0068 */
[----:B------:R-:W2:Y:S01]  /*17200*/  LDL.LU R86, [R1+0x660] ;  /* 0x0006600001567983 */ /* 0x000ea20000300800 */
[----:B------:R-:W-:Y:S02]  /*17210*/  IMAD.MOV.U32 R103, RZ, RZ, R102 ;  /* 0x000000ffff677224 */ /* 0x000fe400078e0066 */
[----:B------:R-:W-:Y:S02]  /*17220*/  IMAD.MOV.U32 R102, RZ, RZ, R82 ;  /* 0x000000ffff667224 */ /* 0x000fe400078e0052 */
[----:B------:R-:W-:Y:S02]  /*17230*/  IMAD.MOV.U32 R114, RZ, RZ, R106 ;  /* 0x000000ffff727224 */ /* 0x000fe400078e006a */
[----:B------:R-:W-:Y:S02]  /*17240*/  IMAD.MOV.U32 R106, RZ, RZ, R105 ;  /* 0x000000ffff6a7224 */ /* 0x000fe400078e0069 */
[----:B------:R-:W-:-:S02]  /*17250*/  @!P0 IMAD.MOV R76, RZ, RZ, -R76 ;  /* 0x000000ffff4c8224 */ /* 0x000fc400078e0a4c */
[----:B------:R-:W-:Y:S01]  /*17260*/  IMAD.MOV.U32 R112, RZ, RZ, R106 ;  /* 0x000000ffff707224 */ /* 0x000fe200078e006a */
[----:B------:R-:W-:Y:S01]  /*17270*/  ISETP.GE.AND P0, PT, R108, RZ, PT ;  /* 0x000000ff6c00720c */ /* 0x000fe20003f06270 */
[----:B------:R-:W-:Y:S01]  /*17280*/  IMAD.MOV.U32 R106, RZ, RZ, R89 ;  /* 0x000000ffff6a7224 */ /* 0x000fe200078e0059 */
[----:B------:R-:W-:Y:S01]  /*17290*/  IABS R82, R107 ;  /* 0x0000006b00527213 */ /* 0x000fe20000000000 */
[----:B------:R-:W-:Y:S01]  /*172a0*/  @!P3 IMAD.IADD R78, R78, 0x1, -R3 ;  /* 0x000000014e4eb824 */ /* 0x000fe200078e0a03 */
[----:B------:R-:W-:Y:S01]  /*172b0*/  ISETP.GE.AND P3, PT, R107, RZ, PT ;  /* 0x000000ff6b00720c */ /* 0x000fe20003f66270 */
[----:B---3--:R-:W-:Y:S02]  /*172c0*/  IMAD.MOV.U32 R104, RZ, RZ, R85 ;  /* 0x000000ffff687224 */ /* 0x008fe400078e0055 */
[----:B------:R-:W-:Y:S02]  /*172d0*/  IMAD.MOV.U32 R85, RZ, RZ, R81 ;  /* 0x000000ffff557224 */ /* 0x000fe400078e0051 */
[----:B------:R-:W-:-:S02]  /*172e0*/  IMAD.MOV.U32 R105, RZ, RZ, R104 ;  /* 0x000000ffff697224 */ /* 0x000fc400078e0068 */
[----:B------:R-:W-:Y:S01]  /*172f0*/  IMAD.MOV.U32 R104, RZ, RZ, R102 ;  /* 0x000000ffff687224 */ /* 0x000fe200078e0066 */
[----:B------:R-:W-:Y:S01]  /*17300*/  IABS R81, R108 ;  /* 0x0000006c00517213 */ /* 0x000fe20000000000 */
[----:B------:R-:W3:Y:S04]  /*17310*/  LDL.LU R102, [R1+0x658] ;  /* 0x0006580001667983 */ /* 0x000ee80000300800 */
[----:B------:R-:W4:Y:S04]  /*17320*/  LDL.LU R89, [R1+0x6c0] ;  /* 0x0006c00001597983 */ /* 0x000f280000300800 */
[----:B------:R-:W2:Y:S04]  /*17330*/  LDL.LU R108, [R1+0x500] ;  /* 0x00050000016c7983 */ /* 0x000ea80000300800 */
        /* <DEDUP_REMOVED lines=8> */
[----:B------:R-:W-:-:S13]  /*173c0*/  ISETP.GT.U32.AND P2, PT, R3, R79, PT ;  /* 0x0000004f0300720c */ /* 0x000fda0003f44070 */
[----:B------:R-:W-:-:S05]  /*173d0*/  @!P2 IMAD.IADD R79, R79, 0x1, -R3 ;  /* 0x000000014f4fa824 */ /* 0x000fca00078e0a03 */
[----:B------:R-:W-:Y:S01]  /*173e0*/  ISETP.GT.U32.AND P2, PT, R3, R79, PT ;  /* 0x0000004f0300720c */ /* 0x000fe20003f44070 */
[----:B------:R-:W-:Y:S02]  /*173f0*/  IMAD.MOV.U32 R109, RZ, RZ, R104 ;  /* 0x000000ffff6d7224 */ /* 0x000fe400078e0068 */
[----:B------:R-:W-:Y:S02]  /*17400*/  IMAD.MOV.U32 R113, RZ, RZ, R105 ;  /* 0x000000ffff717224 */ /* 0x000fe400078e0069 */
[----:B------:R-:W-:Y:S02]  /*17410*/  IMAD.MOV.U32 R104, RZ, RZ, R100 ;  /* 0x000000ffff687224 */ /* 0x000fe400078e0064 */
[----:B------:R-:W-:Y:S02]  /*17420*/  IMAD.MOV.U32 R105, RZ, RZ, R96 ;  /* 0x000000ffff697224 */ /* 0x000fe400078e0060 */
[----:B------:R-:W-:-:S04]  /*17430*/  IMAD.MOV.U32 R96, RZ, RZ, R90 ;  /* 0x000000ffff607224 */ /* 0x000fc800078e005a */
[----:B------:R-:W-:Y:S02]  /*17440*/  @!P2 IMAD.IADD R79, R79, 0x1, -R3 ;  /* 0x000000014f4fa824 */ /* 0x000fe400078e0a03 */
[----:B------:R-:W-:Y:S01]  /*17450*/  IMAD.MOV.U32 R90, RZ, RZ, R83 ;  /* 0x000000ffff5a7224 */ /* 0x000fe200078e0053 */
[----:B------:R-:W-:Y:S01]  /*17460*/  IABS R83, R109 ;  /* 0x0000006d00537213 */ /* 0x000fe20000000000 */
[----:B------:R-:W-:Y:S01]  /*17470*/  @!P6 IMAD.MOV R79, RZ, RZ, -R79 ;  /* 0x000000ffff4fe224 */ /* 0x000fe200078e0a4f */
[----:B------:R-:W-:Y:S01]  /*17480*/  ISETP.GE.AND P6, PT, R109, RZ, PT ;  /* 0x000000ff6d00720c */ /* 0x000fe20003fc6270 */
[----:B------:R-:W-:Y:S02]  /*17490*/  IMAD.MOV.U32 R111, RZ, RZ, R101 ;  /* 0x000000ffff6f7224 */ /* 0x000fe400078e0065 */
[----:B------:R-:W-:Y:S02]  /*174a0*/  IMAD.MOV.U32 R110, RZ, RZ, R104 ;  /* 0x000000ffff6e7224 */ /* 0x000fe400078e0068 */
[----:B------:R-:W-:-:S02]  /*174b0*/  IMAD.MOV.U32 R119, RZ, RZ, R111 ;  /* 0x000000ffff777224 */ /* 0x000fc400078e006f */
[----:B------:R-:W-:Y:S02]  /*174c0*/  IMAD.MOV.U32 R111, RZ, RZ, R110 ;  /* 0x000000ffff6f7224 */ /* 0x000fe400078e006e */
[----:B------:R-:W-:Y:S02]  /*174d0*/  IMAD.MOV.U32 R101, RZ, RZ, R94 ;  /* 0x000000ffff657224 */ /* 0x000fe400078e005e */
[----:B------:R-:W-:Y:S02]  /*174e0*/  IMAD.MOV.U32 R118, RZ, RZ, R111 ;  /* 0x000000ffff767224 */ /* 0x000fe400078e006f */
[----:B---3--:R-:W-:Y:S02]  /*174f0*/  IMAD.MOV.U32 R104, RZ, RZ, R102 ;  /* 0x000000ffff687224 */ /* 0x008fe400078e0066 */
[----:B------:R-:W-:Y:S02]  /*17500*/  IMAD.MOV.U32 R102, RZ, RZ, R93 ;  /* 0x000000ffff667224 */ /* 0x000fe400078e005d */
[----:B----4-:R-:W-:-:S04]  /*17510*/  IMAD.MOV.U32 R109, RZ, RZ, R107 ;  /* 0x000000ffff6d7224 */ /* 0x010fc800078e006b */
[----:B------:R-:W-:Y:S02]  /*17520*/  IMAD.MOV.U32 R110, RZ, RZ, R109 ;  /* 0x000000ffff6e7224 */ /* 0x000fe400078e006d */
[----:B--2---:R-:W-:Y:S02]  /*17530*/  IMAD.MOV.U32 R109, RZ, RZ, R108 ;  /* 0x000000ffff6d7224 */ /* 0x004fe400078e006c */
[----:B------:R-:W-:Y:S02]  /*17540*/  IMAD.MOV.U32 R108, RZ, RZ, R106 ;  /* 0x000000ffff6c7224 */ /* 0x000fe400078e006a */
[----:B------:R-:W-:Y:S01]  /*17550*/  IMAD.MOV.U32 R107, RZ, RZ, R103 ;  /* 0x000000ffff6b7224 */ /* 0x000fe200078e0067 */
[----:B------:R-:W2:Y:S01]  /*17560*/  LDL.LU R106, [R1+0x700] ;  /* 0x00070000016a7983 */ /* 0x000ea20000300800 */
        /* <DEDUP_REMOVED lines=8> */
[----:B------:R-:W3:Y:S01]  /*175f0*/  LDL.LU R101, [R1+0x5c4] ;  /* 0x0005c40001657983 */ /* 0x000ee20000300800 */
[----:B------:R-:W-:-:S04]  /*17600*/  IMAD.HI.U32 R2, R4, R80, RZ ;  /* 0x0000005004027227 */ /* 0x000fc800078e00ff */
[----:B------:R-:W-:-:S04]  /*17610*/  IMAD.MOV R2, RZ, RZ, -R2 ;  /* 0x000000ffff027224 */ /* 0x000fc800078e0a02 */
[----:B------:R-:W-:Y:S02]  /*17620*/  IMAD R80, R3, R2, R80 ;  /* 0x0000000203507224 */ /* 0x000fe400078e0250 */
[----:B------:R-:W-:-:S03]  /*17630*/  @!P4 IMAD.MOV R77, RZ, RZ, -R77 ;  /* 0x000000ffff4dc224 */ /* 0x000fc600078e0a4d */
[----:B------:R-:W-:Y:S01]  /*17640*/  ISETP.GT.U32.AND P4, PT, R3, R80, PT ;  /* 0x000000500300720c */ /* 0x000fe20003f84070 */
[----:B------:R-:W-:-:S04]  /*17650*/  IMAD.HI.U32 R5, R4, R81, RZ ;  /* 0x0000005104057227 */ /* 0x000fc800078e00ff */
[----:B------:R-:W-:-:S04]  /*17660*/  IMAD.HI.U32 R2, R4, R82, RZ ;  /* 0x0000005204027227 */ /* 0x000fc800078e00ff */
[----:B------:R-:W-:-:S04]  /*17670*/  IMAD.MOV R5, RZ, RZ, -R5 ;  /* 0x000000ffff057224 */ /* 0x000fc800078e0a05 */
[----:B------:R-:W-:Y:S02]  /*17680*/  @!P4 IMAD.IADD R80, R80, 0x1, -R3 ;  /* 0x000000015050c824 */ /* 0x000fe400078e0a03 */
[----:B------:R-:W-:Y:S02]  /*17690*/  IMAD.MOV R2, RZ, RZ, -R2 ;  /* 0x000000ffff027224 */ /* 0x000fe400078e0a02 */
[C---:B------:R-:W-:Y:S01]  /*176a0*/  IMAD R81, R3.reuse, R5, R81 ;  /* 0x0000000503517224 */ /* 0x040fe200078e0251 */
[----:B------:R-:W-:Y:S01]  /*176b0*/  ISETP.GT.U32.AND P4, PT, R3, R80, PT ;  /* 0x000000500300720c */ /* 0x000fe20003f84070 */
[----:B------:R-:W-:-:S04]  /*176c0*/  IMAD.HI.U32 R5, R4, R83, RZ ;  /* 0x0000005304057227 */ /* 0x000fc800078e00ff */
[C---:B------:R-:W-:Y:S02]  /*176d0*/  IMAD R82, R3.reuse, R2, R82 ;  /* 0x0000000203527224 */ /* 0x040fe400078e0252 */
[----:B------:R-:W-:Y:S02]  /*176e0*/  IMAD.MOV R5, RZ, RZ, -R5 ;  /* 0x000000ffff057224 */ /* 0x000fe400078e0a05 */
[----:B------:R-:W-:Y:S01]  /*176f0*/  @!P1 IMAD.MOV R78, RZ, RZ, -R78 ;  /* 0x000000ffff4e9224 */ /* 0x000fe200078e0a4e */
[C---:B------:R-:W-:Y:S01]  /*17700*/  ISETP.GT.U32.AND P1, PT, R3.reuse, R82, PT ;  /* 0x000000520300720c */ /* 0x040fe20003f24070 */
[----:B------:R-:W-:Y:S02]  /*17710*/  IMAD R83, R3, R5, R83 ;  /* 0x0000000503537224 */ /* 0x000fe400078e0253 */
[----:B------:R-:W-:-:S03]  /*17720*/  @!P4 IMAD.IADD R80, R80, 0x1, -R3 ;  /* 0x000000015050c824 */ /* 0x000fc600078e0a03 */
[----:B------:R-:W-:-:S07]  /*17730*/  ISETP.GT.U32.AND P4, PT, R3, R83, PT ;  /* 0x000000530300720c */ /* 0x000fce0003f84070 */
[----:B------:R-:W-:-:S05]  /*17740*/  @!P1 IMAD.IADD R82, R82, 0x1, -R3 ;  /* 0x0000000152529824 */ /* 0x000fca00078e0a03 */
[----:B------:R-:W-:Y:S01]  /*17750*/  ISETP.GT.U32.AND P1, PT, R3, R82, PT ;  /* 0x000000520300720c */ /* 0x000fe20003f24070 */
[----:B------:R-:W-:-:S05]  /*17760*/  @!P4 IMAD.IADD R83, R83, 0x1, -R3 ;  /* 0x000000015353c824 */ /* 0x000fca00078e0a03 */
[----:B------:R-:W-:Y:S01]  /*17770*/  ISETP.GT.U32.AND P4, PT, R3, R83, PT ;  /* 0x000000530300720c */ /* 0x000fe20003f84070 */
[----:B------:R-:W-:Y:S02]  /*17780*/  IMAD.MOV.U32 R93, RZ, RZ, R91 ;  /* 0x000000ffff5d7224 */ /* 0x000fe400078e005b */
[----:B------:R-:W-:-:S04]  /*17790*/  IMAD.MOV.U32 R91, RZ, RZ, R86 ;  /* 0x000000ffff5b7224 */ /* 0x000fc800078e0056 */
[----:B------:R-:W-:Y:S01]  /*177a0*/  @!P1 IMAD.IADD R82, R82, 0x1, -R3 ;  /* 0x0000000152529824 */ /* 0x000fe200078e0a03 */
[----:B------:R-:W-:-:S03]  /*177b0*/  IABS R86, R113 ;  /* 0x0000007100567213 */ /* 0x000fc60000000000 */
[----:B------:R-:W-:Y:S01]  /*177c0*/  @!P3 IMAD.MOV R82, RZ, RZ, -R82 ;  /* 0x000000ffff52b224 */ /* 0x000fe200078e0a52 */
[----:B------:R-:W-:Y:S01]  /*177d0*/  ISETP.GE.AND P3, PT, R113, RZ, PT ;  /* 0x000000ff7100720c */ /* 0x000fe20003f66270 */
[----:B------:R-:W-:Y:S02]  /*177e0*/  @!P4 IMAD.IADD R83, R83, 0x1, -R3 ;  /* 0x000000015353c824 */ /* 0x000fe400078e0a03 */
        /* <DEDUP_REMOVED lines=12> */
[----:B------:R-:W-:Y:S01]  /*178b0*/  IMAD.MOV.U32 R92, RZ, RZ, R87 ;  /* 0x000000ffff5c7224 */ /* 0x000fe200078e0057 */
[----:B------:R-:W-:Y:S01]  /*178c0*/  IABS R87, R112 ;  /* 0x0000007000577213 */ /* 0x000fe20000000000 */
[----:B------:R-:W-:Y:S01]  /*178d0*/  IMAD.MOV.U32 R113, RZ, RZ, R110 ;  /* 0x000000ffff717224 */ /* 0x000fe200078e006e */
[----:B------:R-:W-:Y:S01]  /*178e0*/  ISETP.GE.AND P4, PT, R112, RZ, PT ;  /* 0x000000ff7000720c */ /* 0x000fe20003f86270 */
[----:B------:R-:W-:-:S02]  /*178f0*/  IMAD.MOV.U32 R112, RZ, RZ, R104 ;  /* 0x000000ffff707224 */ /* 0x000fc400078e0068 */
[----:B------:R-:W-:Y:S02]  /*17900*/  IMAD.MOV.U32 R110, RZ, RZ, R108 ;  /* 0x000000ffff6e7224 */ /* 0x000fe400078e006c */
[----:B------:R-:W-:Y:S02]  /*17910*/  IMAD.MOV.U32 R104, RZ, RZ, R99 ;  /* 0x000000ffff687224 */ /* 0x000fe400078e0063 */
[----:B------:R-:W-:Y:S02]  /*17920*/  IMAD.MOV.U32 R108, RZ, RZ, R105 ;  /* 0x000000ffff6c7224 */ /* 0x000fe400078e0069 */
[----:B------:R-:W-:Y:S02]  /*17930*/  IMAD.MOV.U32 R105, RZ, RZ, R95 ;  /* 0x000000ffff697224 */ /* 0x000fe400078e005f */
[----:B---3--:R-:W-:Y:S02]  /*17940*/  IMAD.MOV.U32 R103, RZ, RZ, R101 ;  /* 0x000000ffff677224 */ /* 0x008fe400078e0065 */
[----:B------:R-:W-:-:S02]  /*17950*/  IMAD.MOV.U32 R101, RZ, RZ, R124 ;  /* 0x000000ffff657224 */ /* 0x000fc400078e007c */
[----:B------:R-:W3:Y:S04]  /*17960*/  LDL.LU R124, [R1+0x734] ;  /* 0x00073400017c7983 */ /* 0x000ee80000300800 */
[----:B------:R-:W4:Y:S04]  /*17970*/  LDL.LU R109, [R1+0x568] ;  /* 0x00056800016d7983 */ /* 0x000f280000300800 */
[----:B------:R-:W3:Y:S04]  /*17980*/  LDL.LU R99, [R1+0x654] ;  /* 0x0006540001637983 */ /* 0x000ee80000300800 */
[----:B------:R-:W4:Y:S01]  /*17990*/  LDL.LU R95, [R1+0x640] ;  /* 0x00064000015f7983 */ /* 0x000f220000300800 */
[----:B------:R-:W-:-:S05]  /*179a0*/  IABS R84, R115 ;  /* 0x0000007300547213 */ /* 0x000fca0000000000 */
[----:B------:R-:W-:Y:S01]  /*179b0*/  IMAD.HI.U32 R2, R4, R84, RZ ;  /* 0x0000005404027227 */ /* 0x000fe200078e00ff */
[----:B------:R-:W-:-:S03]  /*179c0*/  IABS R85, R114 ;  /* 0x0000007200557213 */ /* 0x000fc60000000000 */
[----:B------:R-:W-:Y:S01]  /*179d0*/  IMAD.MOV R2, RZ, RZ, -R2 ;  /* 0x000000ffff027224 */ /* 0x000fe200078e0a02 */
[----:B------:R-:W-:-:S03]  /*179e0*/  ISETP.GT.U32.AND P2, PT, R3, R81, PT ;  /* 0x000000510300720c */ /* 0x000fc60003f44070 */
[----:B------:R-:W-:Y:S02]  /*179f0*/  IMAD R84, R3, R2, R84 ;  /* 0x0000000203547224 */ /* 0x000fe400078e0254 */
[----:B------:R-:W-:-:S04]  /*17a00*/  IMAD.HI.U32 R2, R4, R85, RZ ;  /* 0x0000005504027227 */ /* 0x000fc800078e00ff */
[----:B------:R-:W-:-:S04]  /*17a10*/  IMAD.MOV R2, RZ, RZ, -R2 ;  /* 0x000000ffff027224 */ /* 0x000fc800078e0a02 */
[----:B------:R-:W-:Y:S02]  /*17a20*/  IMAD R85, R3, R2, R85 ;  /* 0x0000000203557224 */ /* 0x000fe400078e0255 */
[----:B------:R-:W-:Y:S02]  /*17a30*/  @!P2 IMAD.IADD R81, R81, 0x1, -R3 ;  /* 0x000000015151a824 */ /* 0x000fe400078e0a03 */
[----:B------:R-:W-:Y:S01]  /*17a40*/  @!P5 IMAD.MOV R80, RZ, RZ, -R80 ;  /* 0x000000ffff50d224 */ /* 0x000fe200078e0a50 */
[C---:B------:R-:W-:Y:S02]  /*17a50*/  ISETP.GT.U32.AND P5, PT, R3.reuse, R84, PT ;  /* 0x000000540300720c */ /* 0x040fe40003fa4070 */
[C---:B------:R-:W-:Y:S02]  /*17a60*/  ISETP.GT.U32.AND P1, PT, R3.reuse, R85, PT ;  /* 0x000000550300720c */ /* 0x040fe40003f24070 */
[----:B------:R-:W-:Y:S01]  /*17a70*/  ISETP.GT.U32.AND P2, PT, R3, R81, PT ;  /* 0x000000510300720c */ /* 0x000fe20003f44070 */
[----:B------:R-:W-:-:S08]  /*17a80*/  IMAD.HI.U32 R2, R4, R87, RZ ;  /* 0x0000005704027227 */ /* 0x000fd000078e00ff */
[--C-:B------:R-:W-:Y:S02]  /*17a90*/  @!P5 IMAD.IADD R84, R84, 0x1, -R3.reuse ;  /* 0x000000015454d824 */ /* 0x100fe400078e0a03 */
[--C-:B------:R-:W-:Y:S02]  /*17aa0*/  @!P1 IMAD.IADD R85, R85, 0x1, -R3.reuse ;  /* 0x0000000155559824 */ /* 0x100fe400078e0a03 */
[----:B------:R-:W-:Y:S01]  /*17ab0*/  @!P2 IMAD.IADD R81, R81, 0x1, -R3 ;  /* 0x000000015151a824 */ /* 0x000fe200078e0a03 */
[C---:B------:R-:W-:Y:S01]  /*17ac0*/  ISETP.GT.U32.AND P5, PT, R3.reuse, R84, PT ;  /* 0x000000540300720c */ /* 0x040fe20003fa4070 */
[----:B------:R-:W-:Y:S01]  /*17ad0*/  IMAD.MOV R2, RZ, RZ, -R2 ;  /* 0x000000ffff027224 */ /* 0x000fe200078e0a02 */
[----:B------:R-:W-:Y:S01]  /*17ae0*/  ISETP.GT.U32.AND P1, PT, R3, R85, PT ;  /* 0x000000550300720c */ /* 0x000fe20003f24070 */
[----:B------:R-:W-:-:S04]  /*17af0*/  IMAD.HI.U32 R5, R4, R86, RZ ;  /* 0x0000005604057227 */ /* 0x000fc800078e00ff */
[----:B------:R-:W-:Y:S01]  /*17b00*/  @!P0 IMAD.MOV R81, RZ, RZ, -R81 ;  /* 0x000000ffff518224 */ /* 0x000fe200078e0a51 */
[----:B------:R-:W-:Y:S01]  /*17b10*/  ISETP.GE.AND P0, PT, R114, RZ, PT ;  /* 0x000000ff7200720c */ /* 0x000fe20003f06270 */
[----:B------:R-:W-:Y:S02]  /*17b20*/  IMAD R87, R3, R2, R87 ;  /* 0x0000000203577224 */ /* 0x000fe400078e0257 */
[----:B------:R-:W-:Y:S02]  /*17b30*/  IMAD.MOV R5, RZ, RZ, -R5 ;  /* 0x000000ffff057224 */ /* 0x000fe400078e0a05 */
[----:B------:R-:W-:-:S04]  /*17b40*/  IMAD.HI.U32 R2, R4, R88, RZ ;  /* 0x0000005804027227 */ /* 0x000fc800078e00ff */
[C---:B------:R-:W-:Y:S02]  /*17b50*/  IMAD R86, R3.reuse, R5, R86 ;  /* 0x0000000503567224 */ /* 0x040fe400078e0256 */
[----:B------:R-:W-:Y:S02]  /*17b60*/  IMAD.MOV R2, RZ, RZ, -R2 ;  /* 0x000000ffff027224 */ /* 0x000fe400078e0a02 */
[--C-:B------:R-:W-:Y:S01]  /*17b70*/  @!P5 IMAD.IADD R84, R84, 0x1, -R3.reuse ;  /* 0x000000015454d824 */ /* 0x100fe200078e0a03 */
[----:B------:R-:W-:Y:S01]  /*17b80*/  ISETP.GT.U32.AND P5, PT, R3, R86, PT ;  /* 0x000000560300720c */ /* 0x000fe20003fa4070 */
[----:B------:R-:W-:Y:S02]  /*17b90*/  @!P1 IMAD.IADD R85, R85, 0x1, -R3 ;  /* 0x0000000155559824 */ /* 0x000fe400078e0a03 */
[----:B------:R-:W-:Y:S02]  /*17ba0*/  IMAD R88, R3, R2, R88 ;  /* 0x0000000203587224 */ /* 0x000fe400078e0258 */
[----:B------:R-:W-:-:S03]  /*17bb0*/  @!P0 IMAD.MOV R85, RZ, RZ, -R85 ;  /* 0x000000ffff558224 */ /* 0x000fc600078e0a55 */
[----:B------:R-:W-:Y:S01]  /*17bc0*/  ISETP.GT.U32.AND P0, PT, R3, R88, PT ;  /* 0x000000580300720c */ /* 0x000fe20003f04070 */
[----:B------:R-:W-:Y:S01]  /*17bd0*/  IMAD.MOV.U32 R114, RZ, RZ, R111 ;  /* 0x000000ffff727224 */ /* 0x000fe200078e006f */
[----:B------:R-:W-:Y:S01]  /*17be0*/  ISETP.GE.AND P2, PT, R115, RZ, PT ;  /* 0x000000ff7300720c */ /* 0x000fe20003f46270 */
[----:B------:R-:W-:Y:S02]  /*17bf0*/  IMAD.MOV.U32 R115, RZ, RZ, R112 ;  /* 0x000000ffff737224 */ /* 0x000fe400078e0070 */
[----:B------:R-:W-:Y:S02]  /*17c00*/  IMAD.MOV.U32 R111, RZ, RZ, R107 ;  /* 0x000000ffff6f7224 */ /* 0x000fe400078e006b */
[----:B--2---:R-:W-:Y:S02]  /*17c10*/  IMAD.MOV.U32 R112, RZ, RZ, R106 ;  /* 0x000000ffff707224 */ /* 0x004fe400078e006a */
[----:B------:R-:W-:Y:S02]  /*17c20*/  IMAD.MOV.U32 R107, RZ, RZ, R100 ;  /* 0x000000ffff6b7224 */ /* 0x000fe400078e0064 */
[----:B------:R-:W-:-:S02]  /*17c30*/  IMAD.MOV.U32 R106, RZ, RZ, R96 ;  /* 0x000000ffff6a7224 */ /* 0x000fc400078e0060 */
[----:B------:R-:W-:Y:S01]  /*17c40*/  IMAD.MOV.U32 R96, RZ, RZ, R89 ;  /* 0x000000ffff607224 */ /* 0x000fe200078e0059 */
[----:B------:R-:W-:Y:S01]  /*17c50*/  IABS R89, R115 ;  /* 0x0000007300597213 */ /* 0x000fe20000000000 */
[----:B------:R-:W-:Y:S02]  /*17c60*/  IMAD.MOV.U32 R123, RZ, RZ, R114 ;  /* 0x000000ffff7b7224 */ /* 0x000fe400078e0072 */
[----:B------:R-:W-:Y:S02]  /*17c70*/  @!P5 IMAD.IADD R86, R86, 0x1, -R3 ;  /* 0x000000015656d824 */ /* 0x000fe400078e0a03 */
[----:B------:R-:W-:Y:S02]  /*17c80*/  IMAD.MOV.U32 R114, RZ, RZ, R107 ;  /* 0x000000ffff727224 */ /* 0x000fe400078e006b */
[----:B------:R-:W-:Y:S02]  /*17c90*/  IMAD.MOV.U32 R107, RZ, RZ, R105 ;  /* 0x000000ffff6b7224 */ /* 0x000fe400078e0069 */
[----:B------:R-:W-:Y:S01]  /*17ca0*/  IMAD.MOV.U32 R105, RZ, RZ, R96 ;  /* 0x000000ffff697224 */ /* 0x000fe200078e0060 */
[----:B------:R-:W-:Y:S01]  /*17cb0*/  ISETP.GT.U32.AND P5, PT, R3, R86, PT ;  /* 0x000000560300720c */ /* 0x000fe20003fa4070 */
[----:B------:R-:W-:Y:S01]  /*17cc0*/  IMAD.MOV.U32 R96, RZ, RZ, R91 ;  /* 0x000000ffff607224 */ /* 0x000fe200078e005b */
[----:B------:R-:W-:Y:S01]  /*17cd0*/  IABS R91, R118 ;  /* 0x00000076005b7213 */ /* 0x000fe20000000000 */
[----:B------:R-:W-:-:S02]  /*17ce0*/  @!P0 IMAD.IADD R88, R88, 0x1, -R3 ;  /* 0x0000000158588824 */ /* 0x000fc400078e0a03 */
[----:B------:R-:W-:-:S03]  /*17cf0*/  IMAD.HI.U32 R5, R4, R89, RZ ;  /* 0x0000005904057227 */ /* 0x000fc600078e00ff */
[----:B------:R-:W-:Y:S01]  /*17d00*/  ISETP.GT.U32.AND P0, PT, R3, R88, PT ;  /* 0x000000580300720c */ /* 0x000fe20003f04070 */
[----:B------:R-:W-:Y:S02]  /*17d10*/  IMAD.MOV R5, RZ, RZ, -R5 ;  /* 0x000000ffff057224 */ /* 0x000fe400078e0a05 */
[----:B------:R-:W-:-:S04]  /*17d20*/  IMAD.HI.U32 R6, R4, R91, RZ ;  /* 0x0000005b04067227 */ /* 0x000fc800078e00ff */
[C---:B------:R-:W-:Y:S02]  /*17d30*/  IMAD R89, R3.reuse, R5, R89 ;  /* 0x0000000503597224 */ /* 0x040fe400078e0259 */
[----:B------:R-:W-:Y:S02]  /*17d40*/  IMAD.MOV R6, RZ, RZ, -R6 ;  /* 0x000000ffff067224 */ /* 0x000fe400078e0a06 */
[----:B------:R-:W-:Y:S02]  /*17d50*/  IMAD.MOV.U32 R100, RZ, RZ, R90 ;  /* 0x000000ffff647224 */ /* 0x000fe400078e005a */
[----:B------:R-:W-:Y:S01]  /*17d60*/  @!P5 IMAD.IADD R86, R86, 0x1, -R3 ;  /* 0x000000015656d824 */ /* 0x000fe200078e0a03 */
[C---:B------:R-:W-:Y:S01]  /*17d70*/  ISETP.GT.U32.AND P5, PT, R3.reuse, R89, PT ;  /* 0x000000590300720c */ /* 0x040fe20003fa4070 */
[----:B------:R-:W-:Y:S02]  /*17d80*/  IMAD R91, R3, R6, R91 ;  /* 0x00000006035b7224 */ /* 0x000fe400078e025b */
[----:B------:R-:W-:-:S02]  /*17d90*/  IMAD.MOV.U32 R121, RZ, RZ, R113 ;  /* 0x000000ffff797224 */ /* 0x000fc400078e0071 */
[----:B------:R-:W-:Y:S02]  /*17da0*/  IMAD.MOV.U32 R113, RZ, RZ, R108 ;  /* 0x000000ffff717224 */ /* 0x000fe400078e006c */
[----:B------:R-:W-:Y:S02]  /*17db0*/  IMAD.MOV.U32 R108, RZ, RZ, R106 ;  /* 0x000000ffff6c7224 */ /* 0x000fe400078e006a */
[----:B------:R-:W-:Y:S02]  /*17dc0*/  IMAD.MOV.U32 R106, RZ, RZ, R100 ;  /* 0x000000ffff6a7224 */ /* 0x000fe400078e0064 */
[----:B------:R-:W-:Y:S01]  /*17dd0*/  @!P0 IMAD.IADD R88, R88, 0x1, -R3 ;  /* 0x0000000158588824 */ /* 0x000fe200078e0a03 */
[----:B------:R-:W-:Y:S01]  /*17de0*/  ISETP.GT.U32.AND P0, PT, R3, R91, PT ;  /* 0x0000005b0300720c */ /* 0x000fe20003f04070 */
[----:B------:R-:W-:Y:S02]  /*17df0*/  IMAD.MOV.U32 R116, RZ, RZ, R93 ;  /* 0x000000ffff747224 */ /* 0x000fe400078e005d */
[----:B------:R-:W-:-:S02]  /*17e00*/  IMAD.MOV.U32 R117, RZ, RZ, R92 ;  /* 0x000000ffff757224 */ /* 0x000fc400078e005c */
[----:B------:R-:W-:Y:S01]  /*17e10*/  @!P5 IMAD.IADD R89, R89, 0x1, -R3 ;  /* 0x000000015959d824 */ /* 0x000fe200078e0a03 */
[----:B------:R-:W-:Y:S01]  /*17e20*/  ISETP.GE.AND P5, PT, R118, RZ, PT ;  /* 0x000000ff7600720c */ /* 0x000fe20003fa6270 */
[----:B------:R-:W-:Y:S02]  /*17e30*/  IMAD.MOV.U32 R130, RZ, RZ, R116 ;  /* 0x000000ffff827224 */ /* 0x000fe400078e0074 */
[----:B------:R-:W-:Y:S01]  /*17e40*/  IMAD.MOV.U32 R116, RZ, RZ, R114 ;  /* 0x000000ffff747224 */ /* 0x000fe200078e0072 */
[----:B------:R-:W-:Y:S01]  /*17e50*/  ISETP.GE.AND P1, PT, R115, RZ, PT ;  /* 0x000000ff7300720c */ /* 0x000fe20003f26270 */
[----:B------:R-:W-:Y:S01]  /*17e60*/  IMAD.MOV.U32 R132, RZ, RZ, R117 ;  /* 0x000000ffff847224 */ /* 0x000fe200078e0075 */
[----:B------:R-:W-:Y:S01]  /*17e70*/  IABS R93, R120 ;  /* 0x00000078005d7213 */ /* 0x000fe20000000000 */
[----:B------:R-:W-:Y:S01]  /*17e80*/  @!P0 IMAD.IADD R91, R91, 0x1, -R3 ;  /* 0x000000015b5b8824 */ /* 0x000fe200078e0a03 */
[----:B------:R-:W-:Y:S01]  /*17e90*/  ISETP.GE.AND P0, PT, R120, RZ, PT ;  /* 0x000000ff7800720c */ /* 0x000fe20003f06270 */
[----:B------:R-:W-:-:S02]  /*17ea0*/  IMAD.MOV.U32 R117, RZ, RZ, R113 ;  /* 0x000000ffff757224 */ /* 0x000fc400078e0071 */
[----:B------:R-:W-:Y:S02]  /*17eb0*/  IMAD.MOV.U32 R115, RZ, RZ, R94 ;  /* 0x000000ffff737224 */ /* 0x000fe400078e005e */
[----:B------:R-:W-:Y:S02]  /*17ec0*/  IMAD.MOV.U32 R113, RZ, RZ, R110 ;  /* 0x000000ffff717224 */ /* 0x000fe400078e006e */
[----:B------:R-:W-:Y:S02]  /*17ed0*/  IMAD.MOV.U32 R110, RZ, RZ, R97 ;  /* 0x000000ffff6e7224 */ /* 0x000fe400078e0061 */
[----:B------:R-:W-:Y:S02]  /*17ee0*/  IMAD.MOV.U32 R133, RZ, RZ, R115 ;  /* 0x000000ffff857224 */ /* 0x000fe400078e0073 */
[----:B------:R-:W-:Y:S02]  /*17ef0*/  IMAD.MOV.U32 R115, RZ, RZ, R112 ;  /* 0x000000ffff737224 */ /* 0x000fe400078e0070 */
[----:B----4-:R-:W-:-:S02]  /*17f00*/  IMAD.MOV.U32 R100, RZ, RZ, R95 ;  /* 0x000000ffff647224 */ /* 0x010fc400078e005f */
[----:B------:R-:W2:Y:S01]  /*17f10*/  LDL.LU R95, [R1+0x56c] ;  /* 0x00056c00015f7983 */ /* 0x000ea20000300800 */
[----:B------:R-:W-:Y:S02]  /*17f20*/  IMAD.MOV.U32 R118, RZ, RZ, R109 ;  /* 0x000000ffff767224 */ /* 0x000fe400078e006d */
[----:B------:R-:W-:Y:S01]  /*17f30*/  IMAD.MOV.U32 R109, RZ, RZ, R104 ;  /* 0x000000ffff6d7224 */ /* 0x000fe200078e0068 */
[----:B------:R-:W4:Y:S01]  /*17f40*/  LDL.LU R94, [R1+0x55c] ;  /* 0x00055c00015e7983 */ /* 0x000f220000300800 */
[----:B------:R-:W-:Y:S02]  /*17f50*/  IMAD.MOV.U32 R120, RZ, RZ, R118 ;  /* 0x000000ffff787224 */ /* 0x000fe400078e0076 */
[----:B------:R-:W-:Y:S01]  /*17f60*/  IMAD.MOV.U32 R104, RZ, RZ, R103 ;  /* 0x000000ffff687224 */ /* 0x000fe200078e0067 */
[----:B------:R-:W3:Y:S01]  /*17f70*/  LDL.LU R97, [R1+0x57c] ;  /* 0x00057c0001617983 */ /* 0x000ee20000300800 */
[----:B------:R-:W-:Y:S02]  /*17f80*/  IMAD.MOV.U32 R118, RZ, RZ, R116 ;  /* 0x000000ffff767224 */ /* 0x000fe400078e0074 */
[----:B------:R-:W-:-:S02]  /*17f90*/  IMAD.MOV.U32 R103, RZ, RZ, R98 ;  /* 0x000000ffff677224 */ /* 0x000fc400078e0062 */
[----:B------:R-:W-:Y:S01]  /*17fa0*/  IMAD.MOV.U32 R116, RZ, RZ, R108 ;  /* 0x000000ffff747224 */ /* 0x000fe200078e006c */
[----:B------:R-:W3:Y:S01]  /*17fb0*/  LDL.LU R98, [R1+0x588] ;  /* 0x0005880001627983 */ /* 0x000ee20000300800 */
[----:B------:R-:W-:Y:S02]  /*17fc0*/  IMAD.MOV.U32 R108, RZ, RZ, R107 ;  /* 0x000000ffff6c7224 */ /* 0x000fe400078e006b */
[----:B------:R-:W-:Y:S01]  /*17fd0*/  IMAD.MOV.U32 R107, RZ, RZ, R106 ;  /* 0x000000ffff6b7224 */ /* 0x000fe200078e006a */
[----:B------:R-:W3:Y:S01]  /*17fe0*/  LDL.LU R112, [R1+0x61c] ;  /* 0x00061c0001707983 */ /* 0x000ee20000300800 */
[----:B------:R-:W-:Y:S02]  /*17ff0*/  IMAD.MOV.U32 R106, RZ, RZ, R105 ;  /* 0x000000ffff6a7224 */ /* 0x000fe400078e0069 */
[----:B------:R-:W-:Y:S02]  /*18000*/  IMAD.MOV.U32 R105, RZ, RZ, R100 ;  /* 0x000000ffff697224 */ /* 0x000fe400078e0064 */
[----:B------:R-:W-:-:S02]  /*18010*/  IMAD.MOV.U32 R100, RZ, RZ, R126 ;  /* 0x000000ffff647224 */ /* 0x000fc400078e007e */
[----:B------:R-:W3:Y:S01]  /*18020*/  LDL.LU R126, [R1+0x644] ;  /* 0x00064400017e7983 */ /* 0x000ee20000300800 */
[----:B------:R-:W-:-:S03]  /*18030*/  IMAD.MOV.U32 R137, RZ, RZ, R120 ;  /* 0x000000ffff897224 */ /* 0x000fc600078e0078 */
[----:B------:R-:W3:Y:S01]  /*18040*/  LDL.LU R120, [R1+0x574] ;  /* 0x0005740001787983 */ /* 0x000ee20000300800 */
[----:B------:R-:W-:Y:S01]  /*18050*/  @!P2 IMAD.MOV R84, RZ, RZ, -R84 ;  /* 0x000000ffff54a224 */ /* 0x000fe200078e0a54 */
[----:B------:R-:W-:Y:S02]  /*18060*/  ISETP.GT.U32.AND P2, PT, R3, R87, PT ;  /* 0x000000570300720c */ /* 0x000fe40003f44070 */
[----:B------:R-:W-:-:S05]  /*18070*/  IABS R90, R119 ;  /* 0x00000077005a7213 */ /* 0x000fca0000000000 */
[----:B------:R-:W-:-:S06]  /*18080*/  IMAD.HI.U32 R2, R4, R90, RZ ;  /* 0x0000005a04027227 */ /* 0x000fcc00078e00ff */
[----:B------:R-:W-:-:S05]  /*18090*/  @!P2 IMAD.IADD R87, R87, 0x1, -R3 ;  /* 0x000000015757a824 */ /* 0x000fca00078e0a03 */
[----:B------:R-:W-:Y:S01]  /*180a0*/  ISETP.GT.U32.AND P2, PT, R3, R87, PT ;  /* 0x000000570300720c */ /* 0x000fe20003f44070 */
[----:B------:R-:W-:-:S04]  /*180b0*/  IMAD.MOV R2, RZ, RZ, -R2 ;  /* 0x000000ffff027224 */ /* 0x000fc800078e0a02 */
[----:B------:R-:W-:Y:S01]  /*180c0*/  IMAD R90, R3, R2, R90 ;  /* 0x00000002035a7224 */ /* 0x000fe200078e025a */
[----:B------:R-:W-:Y:S01]  /*180d0*/  IABS R92, R122 ;  /* 0x0000007a005c7213 */ /* 0x000fe20000000000 */
[----:B------:R-:W-:-:S06]  /*180e0*/  IMAD.HI.U32 R5, R4, R93, RZ ;  /* 0x0000005d04057227 */ /* 0x000fcc00078e00ff */
[----:B------:R-:W-:Y:S01]  /*180f0*/  @!P2 IMAD.IADD R87, R87, 0x1, -R3 ;  /* 0x000000015757a824 */ /* 0x000fe200078e0a03 */
[----:B------:R-:W-:Y:S01]  /*18100*/  ISETP.GT.U32.AND P2, PT, R3, R90, PT ;  /* 0x0000005a0300720c */ /* 0x000fe20003f44070 */
[----:B------:R-:W-:-:S04]  /*18110*/  IMAD.HI.U32 R2, R4, R92, RZ ;  /* 0x0000005c04027227 */ /* 0x000fc800078e00ff */
[----:B------:R-:W-:Y:S01]  /*18120*/  @!P4 IMAD.MOV R87, RZ, RZ, -R87 ;  /* 0x000000ffff57c224 */ /* 0x000fe200078e0a57 */
[C---:B------:R-:W-:Y:S01]  /*18130*/  ISETP.GT.U32.AND P4, PT, R3.reuse, R89, PT ;  /* 0x000000590300720c */ /* 0x040fe20003f84070 */
[----:B------:R-:W-:Y:S02]  /*18140*/  IMAD.MOV R6, RZ, RZ, -R2 ;  /* 0x000000ffff067224 */ /* 0x000fe400078e0a02 */
[----:B------:R-:W-:Y:S02]  /*18150*/  IMAD.MOV R2, RZ, RZ, -R5 ;  /* 0x000000ffff027224 */ /* 0x000fe400078e0a05 */
[C---:B------:R-:W-:Y:S02]  /*18160*/  IMAD R92, R3.reuse, R6, R92 ;  /* 0x00000006035c7224 */ /* 0x040fe400078e025c */
[----:B------:R-:W-:Y:S02]  /*18170*/  @!P2 IMAD.IADD R90, R90, 0x1, -R3 ;  /* 0x000000015a5aa824 */ /* 0x000fe400078e0a03 */
[----:B------:R-:W-:-:S02]  /*18180*/  IMAD R93, R3, R2, R93 ;  /* 0x00000002035d7224 */ /* 0x000fc400078e025d */
[----:B------:R-:W-:Y:S01]  /*18190*/  @!P6 IMAD.MOV R88, RZ, RZ, -R88 ;  /* 0x000000ffff58e224 */ /* 0x000fe200078e0a58 */
[----:B------:R-:W-:Y:S01]  /*181a0*/  ISETP.GT.U32.AND P6, PT, R3, R92, PT ;  /* 0x0000005c0300720c */ /* 0x000fe20003fc4070 */
[----:B------:R-:W-:Y:S01]  /*181b0*/  @!P4 IMAD.IADD R89, R89, 0x1, -R3 ;  /* 0x000000015959c824 */ /* 0x000fe200078e0a03 */
[C---:B------:R-:W-:Y:S02]  /*181c0*/  ISETP.GT.U32.AND P2, PT, R3.reuse, R90, PT ;  /* 0x0000005a0300720c */ /* 0x040fe40003f44070 */
[----:B------:R-:W-:Y:S01]  /*181d0*/  ISETP.GT.U32.AND P4, PT, R3, R93, PT ;  /* 0x0000005d0300720c */ /* 0x000fe20003f84070 */
[----:B------:R-:W-:Y:S01]  /*181e0*/  @!P3 IMAD.MOV R86, RZ, RZ, -R86 ;  /* 0x000000ffff56b224 */ /* 0x000fe200078e0a56 */
[----:B------:R-:W-:Y:S01]  /*181f0*/  ISETP.GE.AND P3, PT, R119, RZ, PT ;  /* 0x000000ff7700720c */ /* 0x000fe20003f66270 */
[----:B------:R-:W-:Y:S02]  /*18200*/  IMAD.MOV.U32 R114, RZ, RZ, R111 ;  /* 0x000000ffff727224 */ /* 0x000fe400078e006f */
[----:B------:R-:W-:-:S04]  /*18210*/  IMAD.MOV.U32 R111, RZ, RZ, R96 ;  /* 0x000000ffff6f7224 */ /* 0x000fc800078e0060 */
[--C-:B------:R-:W-:Y:S02]  /*18220*/  @!P6 IMAD.IADD R92, R92, 0x1, -R3.reuse ;  /* 0x000000015c5ce824 */ /* 0x100fe400078e0a03 */
[--C-:B------:R-:W-:Y:S02]  /*18230*/  @!P2 IMAD.IADD R90, R90, 0x1, -R3.reuse ;  /* 0x000000015a5aa824 */ /* 0x100fe400078e0a03 */
[----:B------:R-:W-:Y:S02]  /*18240*/  @!P4 IMAD.IADD R93, R93, 0x1, -R3 ;  /* 0x000000015d5dc824 */ /* 0x000fe400078e0a03 */
[----:B------:R-:W-:Y:S01]  /*18250*/  @!P1 IMAD.MOV R89, RZ, RZ, -R89 ;  /* 0x000000ffff599224 */ /* 0x000fe200078e0a59 */
[C---:B------:R-:W-:Y:S01]  /*18260*/  ISETP.GT.U32.AND P1, PT, R3.reuse, R92, PT ;  /* 0x0000005c0300720c */ /* 0x040fe20003f24070 */
[----:B------:R-:W-:Y:S01]  /*18270*/  @!P3 IMAD.MOV R90, RZ, RZ, -R90 ;  /* 0x000000ffff5ab224 */ /* 0x000fe200078e0a5a */
[----:B------:R-:W-:Y:S02]  /*18280*/  ISETP.GT.U32.AND P3, PT, R3, R93, PT ;  /* 0x0000005d0300720c */ /* 0x000fe40003f64070 */
[----:B------:R-:W-:-:S02]  /*18290*/  ISETP.GE.AND P2, PT, R122, RZ, PT ;  /* 0x000000ff7a00720c */ /* 0x000fc40003f46270 */
[----:B------:R-:W-:-:S07]  /*182a0*/  ISETP.GE.AND P4, PT, R121, RZ, PT ;  /* 0x000000ff7900720c */ /* 0x000fce0003f86270 */
[--C-:B------:R-:W-:Y:S02]  /*182b0*/  @!P1 IMAD.IADD R92, R92, 0x1, -R3.reuse ;  /* 0x000000015c5c9824 */ /* 0x100fe400078e0a03 */
[----:B------:R-:W-:Y:S01]  /*182c0*/  @!P3 IMAD.IADD R93, R93, 0x1, -R3 ;  /* 0x000000015d5db824 */ /* 0x000fe200078e0a03 */
[----:B------:R-:W-:Y:S01]  /*182d0*/  ISETP.GE.AND P3, PT, R123, RZ, PT ;  /* 0x000000ff7b00720c */ /* 0x000fe20003f66270 */
[----:B--2---:R-:W-:Y:S01]  /*182e0*/  IMAD.MOV.U32 R96, RZ, RZ, R95 ;  /* 0x000000ffff607224 */ /* 0x004fe200078e005f */
[----:B------:R-:W-:-:S05]  /*182f0*/  IABS R95, R123 ;  /* 0x0000007b005f7213 */ /* 0x000fca0000000000 */
[----:B------:R-:W-:-:S04]  /*18300*/  IMAD.HI.U32 R2, R4, R95, RZ ;  /* 0x0000005f04027227 */ /* 0x000fc800078e00ff */
[----:B------:R-:W-:Y:S02]  /*18310*/  IMAD.MOV R2, RZ, RZ, -R2 ;  /* 0x000000ffff027224 */ /* 0x000fe400078e0a02 */
[----:B----4-:R-:W-:Y:S02]  /*18320*/  IMAD.MOV.U32 R119, RZ, RZ, R94 ;  /* 0x000000ffff777224 */ /* 0x010fe400078e005e */
[C---:B------:R-:W-:Y:S01]  /*18330*/  IMAD R95, R3.reuse, R2, R95 ;  /* 0x00000002035f7224 */ /* 0x040fe200078e025f */
[----:B------:R-:W-:Y:S01]  /*18340*/  IABS R94, R121 ;  /* 0x00000079005e7213 */ /* 0x000fe20000000000 */
[----:B---3--:R-:W-:Y:S02]  /*18350*/  IMAD.MOV.U32 R122, RZ, RZ, R98 ;  /* 0x000000ffff7a7224 */ /* 0x008fe400078e0062 */
[----:B------:R-:W-:Y:S01]  /*18360*/  IMAD.MOV.U32 R121, RZ, RZ, R97 ;  /* 0x000000ffff797224 */ /* 0x000fe200078e0061 */
[----:B------:R-:W-:Y:S01]  /*18370*/  ISETP.GT.U32.AND P1, PT, R3, R95, PT ;  /* 0x0000005f0300720c */ /* 0x000fe20003f24070 */
        /* <DEDUP_REMOVED lines=21> */
[----:B------:R-:W-:-:S02]  /*184d0*/  IMAD.MOV.U32 R115, RZ, RZ, R110 ;  /* 0x000000ffff737224 */ /* 0x000fc400078e006e */
[----:B------:R-:W-:Y:S01]  /*184e0*/  IMAD.MOV.U32 R119, RZ, RZ, R113 ;  /* 0x000000ffff777224 */ /* 0x000fe200078e0071 */
[----:B------:R-:W2:Y:S01]  /*184f0*/  LDL.LU R110, [R1+0x65c] ;  /* 0x00065c00016e7983 */ /* 0x000ea20000300800 */
[----:B------:R-:W-:Y:S02]  /*18500*/  IMAD.MOV.U32 R111, RZ, RZ, R102 ;  /* 0x000000ffff6f7224 */ /* 0x000fe400078e0066 */
[----:B------:R-:W-:Y:S01]  /*18510*/  IMAD.MOV.U32 R136, RZ, RZ, R120 ;  /* 0x000000ffff887224 */ /* 0x000fe200078e0078 */
[----:B------:R-:W3:Y:S01]  /*18520*/  LDL.LU R113, [R1+0x60c] ;  /* 0x00060c0001717983 */ /* 0x000ee20000300800 */
[----:B------:R-:W-:Y:S02]  /*18530*/  IMAD.MOV.U32 R102, RZ, RZ, R127 ;  /* 0x000000ffff667224 */ /* 0x000fe400078e007f */
[----:B------:R-:W-:Y:S01]  /*18540*/  IMAD.MOV.U32 R120, RZ, RZ, R114 ;  /* 0x000000ffff787224 */ /* 0x000fe200078e0072 */
[----:B------:R-:W4:Y:S04]  /*18550*/  LDL.LU R127, [R1+0x718] ;  /* 0x00071800017f7983 */ /* 0x000f280000300800 */
[----:B------:R-:W3:Y:S01]  /*18560*/  LDL.LU R114, [R1+0x5f4] ;  /* 0x0005f40001727983 */ /* 0x000ee20000300800 */
[----:B------:R-:W-:Y:S01]  /*18570*/  ISETP.GT.U32.AND P6, PT, R3, R91, PT ;  /* 0x0000005b0300720c */ /* 0x000fe20003fc4070 */
[----:B------:R-:W-:-:S04]  /*18580*/  IMAD.HI.U32 R5, R4, R94, RZ ;  /* 0x0000005e04057227 */ /* 0x000fc800078e00ff */
[----:B------:R-:W-:-:S04]  /*18590*/  IMAD.MOV R5, RZ, RZ, -R5 ;  /* 0x000000ffff057224 */ /* 0x000fc800078e0a05 */
[----:B------:R-:W-:Y:S02]  /*185a0*/  IMAD R94, R3, R5, R94 ;  /* 0x00000005035e7224 */ /* 0x000fe400078e025e */
[----:B------:R-:W-:-:S04]  /*185b0*/  IMAD.HI.U32 R2, R4, R96, RZ ;  /* 0x0000006004027227 */ /* 0x000fc800078e00ff */
[----:B------:R-:W-:Y:S01]  /*185c0*/  @!P6 IMAD.IADD R91, R91, 0x1, -R3 ;  /* 0x000000015b5be824 */ /* 0x000fe200078e0a03 */
[----:B------:R-:W-:Y:S01]  /*185d0*/  ISETP.GT.U32.AND P6, PT, R3, R94, PT ;  /* 0x0000005e0300720c */ /* 0x000fe20003fc4070 */
[----:B------:R-:W-:-:S04]  /*185e0*/  IMAD.MOV R2, RZ, RZ, -R2 ;  /* 0x000000ffff027224 */ /* 0x000fc800078e0a02 */
[----:B------:R-:W-:Y:S01]  /*185f0*/  IMAD R96, R3, R2, R96 ;  /* 0x0000000203607224 */ /* 0x000fe200078e0260 */
[----:B------:R-:W-:-:S07]  /*18600*/  IABS R98, R132 ;  /* 0x0000008400627213 */ /* 0x000fce0000000000 */
[----:B------:R-:W-:Y:S01]  /*18610*/  @!P6 IMAD.IADD R94, R94, 0x1, -R3 ;  /* 0x000000015e5ee824 */ /* 0x000fe200078e0a03 */
[----:B------:R-:W-:Y:S01]  /*18620*/  ISETP.GT.U32.AND P6, PT, R3, R96, PT ;  /* 0x000000600300720c */ /* 0x000fe20003fc4070 */
[----:B------:R-:W-:Y:S01]  /*18630*/  IMAD.HI.U32 R2, R4, R98, RZ ;  /* 0x0000006204027227 */ /* 0x000fe200078e00ff */
[----:B------:R-:W-:-:S03]  /*18640*/  IABS R99, R131 ;  /* 0x0000008300637213 */ /* 0x000fc60000000000 */
[----:B------:R-:W-:Y:S01]  /*18650*/  IMAD.MOV R2, RZ, RZ, -R2 ;  /* 0x000000ffff027224 */ /* 0x000fe200078e0a02 */
[----:B------:R-:W-:-:S07]  /*18660*/  IABS R97, R133 ;  /* 0x0000008500617213 */ /* 0x000fce0000000000 */
[----:B------:R-:W-:Y:S02]  /*18670*/  @!P6 IMAD.IADD R96, R96, 0x1, -R3 ;  /* 0x000000016060e824 */ /* 0x000fe400078e0a03 */
[C---:B------:R-:W-:Y:S02]  /*18680*/  IMAD R98, R3.reuse, R2, R98 ;  /* 0x0000000203627224 */ /* 0x040fe400078e0262 */
[----:B------:R-:W-:Y:S01]  /*18690*/  IMAD.HI.U32 R2, R4, R99, RZ ;  /* 0x0000006304027227 */ /* 0x000fe200078e00ff */
[----:B------:R-:W-:-:S03]  /*186a0*/  ISETP.GT.U32.AND P6, PT, R3, R96, PT ;  /* 0x000000600300720c */ /* 0x000fc60003fc4070 */
[----:B------:R-:W-:Y:S01]  /*186b0*/  @!P5 IMAD.MOV R91, RZ, RZ, -R91 ;  /* 0x000000ffff5bd224 */ /* 0x000fe200078e0a5b */
[----:B------:R-:W-:Y:S01]  /*186c0*/  ISETP.GT.U32.AND P5, PT, R3, R94, PT ;  /* 0x0000005e0300720c */ /* 0x000fe20003fa4070 */
[----:B------:R-:W-:Y:S02]  /*186d0*/  IMAD.MOV R2, RZ, RZ, -R2 ;  /* 0x000000ffff027224 */ /* 0x000fe400078e0a02 */
[----:B------:R-:W-:-:S04]  /*186e0*/  IMAD.HI.U32 R5, R4, R97, RZ ;  /* 0x0000006104057227 */ /* 0x000fc800078e00ff */
[----:B------:R-:W-:Y:S02]  /*186f0*/  IMAD.MOV.U32 R138, RZ, RZ, R123 ;  /* 0x000000ffff8a7224 */ /* 0x000fe400078e007b */
[----:B------:R-:W-:Y:S02]  /*18700*/  IMAD.MOV.U32 R123, RZ, RZ, R118 ;  /* 0x000000ffff7b7224 */ /* 0x000fe400078e0076 */
[----:B------:R-:W-:Y:S02]  /*18710*/  IMAD R99, R3, R2, R99 ;  /* 0x0000000203637224 */ /* 0x000fe400078e0263 */
[----:B------:R-:W-:Y:S02]  /*18720*/  IMAD.MOV R5, RZ, RZ, -R5 ;  /* 0x000000ffff057224 */ /* 0x000fe400078e0a05 */
[----:B------:R-:W-:Y:S02]  /*18730*/  IMAD.MOV.U32 R118, RZ, RZ, R112 ;  /* 0x000000ffff767224 */ /* 0x000fe400078e0070 */
[----:B------:R-:W-:-:S02]  /*18740*/  IMAD.MOV.U32 R112, RZ, RZ, R101 ;  /* 0x000000ffff707224 */ /* 0x000fc400078e0065 */
[----:B------:R-:W-:Y:S01]  /*18750*/  IMAD.MOV.U32 R101, RZ, RZ, R100 ;  /* 0x000000ffff657224 */ /* 0x000fe200078e0064 */
[----:B------:R-:W-:Y:S01]  /*18760*/  IABS R100, R137 ;  /* 0x0000008900647213 */ /* 0x000fe20000000000 */
[----:B------:R-:W-:Y:S01]  /*18770*/  @!P2 IMAD.MOV R92, RZ, RZ, -R92 ;  /* 0x000000ffff5ca224 */ /* 0x000fe200078e0a5c */
[C---:B------:R-:W-:Y:S01]  /*18780*/  ISETP.GT.U32.AND P2, PT, R3.reuse, R95, PT ;  /* 0x0000005f0300720c */ /* 0x040fe20003f44070 */
[----:B------:R-:W-:Y:S01]  /*18790*/  @!P6 IMAD.IADD R96, R96, 0x1, -R3 ;  /* 0x000000016060e824 */ /* 0x000fe200078e0a03 */
[C---:B------:R-:W-:Y:S01]  /*187a0*/  ISETP.GT.U32.AND P6, PT, R3.reuse, R99, PT ;  /* 0x000000630300720c */ /* 0x040fe20003fc4070 */
[C---:B------:R-:W-:Y:S02]  /*187b0*/  IMAD R97, R3.reuse, R5, R97 ;  /* 0x0000000503617224 */ /* 0x040fe400078e0261 */
[----:B------:R-:W-:Y:S02]  /*187c0*/  @!P5 IMAD.IADD R94, R94, 0x1, -R3 ;  /* 0x000000015e5ed824 */ /* 0x000fe400078e0a03 */
[----:B------:R-:W-:Y:S01]  /*187d0*/  IMAD.HI.U32 R2, R4, R100, RZ ;  /* 0x0000006404027227 */ /* 0x000fe200078e00ff */
[----:B------:R-:W-:-:S03]  /*187e0*/  ISETP.GT.U32.AND P5, PT, R3, R97, PT ;  /* 0x000000610300720c */ /* 0x000fc60003fa4070 */
[----:B------:R-:W-:Y:S02]  /*187f0*/  IMAD.MOV R2, RZ, RZ, -R2 ;  /* 0x000000ffff027224 */ /* 0x000fe400078e0a02 */
[--C-:B------:R-:W-:Y:S02]  /*18800*/  @!P2 IMAD.IADD R95, R95, 0x1, -R3.reuse ;  /* 0x000000015f5fa824 */ /* 0x100fe400078e0a03 */
[----:B------:R-:W-:Y:S02]  /*18810*/  IMAD R100, R3, R2, R100 ;  /* 0x0000000203647224 */ /* 0x000fe400078e0264 */
[----:B------:R-:W-:Y:S02]  /*18820*/  @!P6 IMAD.IADD R99, R99, 0x1, -R3 ;  /* 0x000000016363e824 */ /* 0x000fe400078e0a03 */
[----:B------:R-:W-:Y:S01]  /*18830*/  @!P0 IMAD.MOV R93, RZ, RZ, -R93 ;  /* 0x000000ffff5d8224 */ /* 0x000fe200078e0a5d */
[----:B------:R-:W-:Y:S01]  /*18840*/  ISETP.GE.AND P0, PT, R133, RZ, PT ;  /* 0x000000ff8500720c */ /* 0x000fe20003f06270 */
[----:B------:R-:W-:Y:S01]  /*18850*/  @!P1 IMAD.MOV R96, RZ, RZ, -R96 ;  /* 0x000000ffff609224 */ /* 0x000fe200078e0a60 */
[----:B------:R-:W-:Y:S01]  /*18860*/  ISETP.GT.U32.AND P1, PT, R3, R100, PT ;  /* 0x000000640300720c */ /* 0x000fe20003f24070 */
[----:B------:R-:W-:-:S02]  /*18870*/  IMAD.MOV.U32 R133, RZ, RZ, R111 ;  /* 0x000000ffff857224 */ /* 0x000fc400078e006f */
[----:B------:R-:W-:Y:S01]  /*18880*/  @!P3 IMAD.MOV R95, RZ, RZ, -R95 ;  /* 0x000000ffff5fb224 */ /* 0x000fe200078e0a5f */
[----:B------:R-:W-:Y:S01]  /*18890*/  ISETP.GT.U32.AND P3, PT, R3, R99, PT ;  /* 0x000000630300720c */ /* 0x000fe20003f64070 */
[----:B------:R-:W-:Y:S01]  /*188a0*/  @!P5 IMAD.IADD R97, R97, 0x1, -R3 ;  /* 0x000000016161d824 */ /* 0x000fe200078e0a03 */
[----:B------:R-:W-:Y:S01]  /*188b0*/  ISETP.GE.AND P5, PT, R131, RZ, PT ;  /* 0x000000ff8300720c */ /* 0x000fe20003fa6270 */
[----:B------:R-:W-:Y:S02]  /*188c0*/  IMAD.MOV.U32 R134, RZ, RZ, R112 ;  /* 0x000000ffff867224 */ /* 0x000fe400078e0070 */
[----:B------:R-:W-:Y:S02]  /*188d0*/  IMAD.MOV.U32 R131, RZ, RZ, R116 ;  /* 0x000000ffff837224 */ /* 0x000fe400078e0074 */
[----:B------:R-:W-:Y:S02]  /*188e0*/  IMAD.MOV.U32 R141, RZ, RZ, R133 ;  /* 0x000000ffff8d7224 */ /* 0x000fe400078e0085 */
[----:B------:R-:W-:Y:S01]  /*188f0*/  IMAD.MOV.U32 R133, RZ, RZ, R130 ;  /* 0x000000ffff857224 */ /* 0x000fe200078e0082 */
        /* <DEDUP_REMOVED lines=14> */
[----:B------:R-:W-:-:S02]  /*189e0*/  IMAD.MOV.U32 R148, RZ, RZ, R132 ;  /* 0x000000ffff947224 */ /* 0x000fc400078e0084 */
[----:B------:R-:W-:Y:S01]  /*189f0*/  @!P1 IMAD.IADD R100, R100, 0x1, -R3 ;  /* 0x0000000164649824 */ /* 0x000fe200078e0a03 */
[----:B------:R-:W-:Y:S01]  /*18a00*/  ISETP.GE.AND P1, PT, R135, RZ, PT ;  /* 0x000000ff8700720c */ /* 0x000fe20003f26270 */
[----:B------:R-:W-:Y:S01]  /*18a10*/  IMAD.MOV.U32 R111, RZ, RZ, R101 ;  /* 0x000000ffff6f7224 */ /* 0x000fe200078e0065 */
[----:B------:R-:W-:Y:S01]  /*18a20*/  IABS R101, R136 ;  /* 0x0000008800657213 */ /* 0x000fe20000000000 */
[----:B------:R-:W-:Y:S01]  /*18a30*/  @!P3 IMAD.IADD R99, R99, 0x1, -R3 ;  /* 0x000000016363b824 */ /* 0x000fe200078e0a03 */
[----:B------:R-:W-:Y:S01]  /*18a40*/  ISETP.GE.AND P3, PT, R136, RZ, PT ;  /* 0x000000ff8800720c */ /* 0x000fe20003f66270 */
[----:B--2---:R-:W-:Y:S02]  /*18a50*/  IMAD.MOV.U32 R115, RZ, RZ, R110 ;  /* 0x000000ffff737224 */ /* 0x004fe400078e006e */
[----:B---3--:R-:W-:Y:S02]  /*18a60*/  IMAD.MOV.U32 R117, RZ, RZ, R114 ;  /* 0x000000ffff757224 */ /* 0x008fe400078e0072 */
[----:B------:R-:W-:-:S02]  /*18a70*/  IMAD.MOV.U32 R114, RZ, RZ, R113 ;  /* 0x000000ffff727224 */ /* 0x000fc400078e0071 */
[----:B------:R-:W2:Y:S04]  /*18a80*/  LDL.LU R113, [R1+0x604] ;  /* 0x0006040001717983 */ /* 0x000ea80000300800 */
[----:B------:R-:W3:Y:S04]  /*18a90*/  LDL.LU R110, [R1+0x664] ;  /* 0x00066400016e7983 */ /* 0x000ee80000300800 */
[----:B------:R-:W4:Y:S04]  /*18aa0*/  LDL.LU R132, [R1+0x5d0] ;  /* 0x0005d00001847983 */ /* 0x000f280000300800 */
[----:B------:R-:W2:Y:S04]  /*18ab0*/  LDL.LU R135, [R1+0x5d4] ;  /* 0x0005d40001877983 */ /* 0x000ea80000300800 */
[----:B------:R-:W3:Y:S01]  /*18ac0*/  LDL.LU R136, [R1+0x5e0] ;  /* 0x0005e00001887983 */ /* 0x000ee20000300800 */
[----:B------:R-:W-:Y:S01]  /*18ad0*/  @!P4 IMAD.MOV R94, RZ, RZ, -R94 ;  /* 0x000000ffff5ec224 */ /* 0x000fe200078e0a5e */
[----:B------:R-:W-:Y:S01]  /*18ae0*/  ISETP.GT.U32.AND P4, PT, R3, R98, PT ;  /* 0x000000620300720c */ /* 0x000fe20003f84070 */
[----:B------:R-:W-:-:S12]  /*18af0*/  IMAD.HI.U32 R2, R4, R101, RZ ;  /* 0x0000006504027227 */ /* 0x000fd800078e00ff */
[----:B------:R-:W-:-:S05]  /*18b00*/  @!P4 IMAD.IADD R98, R98, 0x1, -R3 ;  /* 0x000000016262c824 */ /* 0x000fca00078e0a03 */
[----:B------:R-:W-:Y:S01]  /*18b10*/  ISETP.GT.U32.AND P6, PT, R3, R98, PT ;  /* 0x000000620300720c */ /* 0x000fe20003fc4070 */
[----:B------:R-:W-:-:S04]  /*18b20*/  IMAD.MOV R2, RZ, RZ, -R2 ;  /* 0x000000ffff027224 */ /* 0x000fc800078e0a02 */
[----:B------:R-:W-:-:S08]  /*18b30*/  IMAD R101, R3, R2, R101 ;  /* 0x0000000203657224 */ /* 0x000fd000078e0265 */
[----:B------:R-:W-:Y:S01]  /*18b40*/  @!P6 IMAD.IADD R98, R98, 0x1, -R3 ;  /* 0x000000016262e824 */ /* 0x000fe200078e0a03 */
[C---:B------:R-:W-:Y:S02]  /*18b50*/  ISETP.GT.U32.AND P6, PT, R3.reuse, R101, PT ;  /* 0x000000650300720c */ /* 0x040fe40003fc4070 */
[----:B------:R-:W-:Y:S01]  /*18b60*/  ISETP.GT.U32.AND P4, PT, R3, R97, PT ;  /* 0x000000610300720c */ /* 0x000fe20003f84070 */
[----:B------:R-:W-:-:S10]  /*18b70*/  @!P2 IMAD.MOV R98, RZ, RZ, -R98 ;  /* 0x000000ffff62a224 */ /* 0x000fd400078e0a62 */
[----:B------:R-:W-:-:S05]  /*18b80*/  @!P6 IMAD.IADD R101, R101, 0x1, -R3 ;  /* 0x000000016565e824 */ /* 0x000fca00078e0a03 */
[----:B------:R-:W-:Y:S01]  /*18b90*/  ISETP.GT.U32.AND P2, PT, R3, R101, PT ;  /* 0x000000650300720c */ /* 0x000fe20003f44070 */
[----:B------:R-:W-:Y:S02]  /*18ba0*/  IMAD.MOV.U32 R109, RZ, RZ, R104 ;  /* 0x000000ffff6d7224 */ /* 0x000fe400078e0068 */
[----:B------:R-:W-:Y:S01]  /*18bb0*/  @!P4 IMAD.IADD R97, R97, 0x1, -R3 ;  /* 0x000000016161c824 */ /* 0x000fe200078e0a03 */
[----:B------:R-:W-:Y:S01]  /*18bc0*/  ISETP.GE.AND P4, PT, R137, RZ, PT ;  /* 0x000000ff8900720c */ /* 0x000fe20003f86270 */
        /* <DEDUP_REMOVED lines=8> */
[----:B----4-:R-:W-:Y:S02]  /*18c50*/  IMAD.MOV.U32 R137, RZ, RZ, R132 ;  /* 0x000000ffff897224 */ /* 0x010fe400078e0084 */
[----:B------:R-:W-:Y:S02]  /*18c60*/  IMAD.MOV.U32 R132, RZ, RZ, R128 ;  /* 0x000000ffff847224 */ /* 0x000fe400078e0080 */
[----:B------:R-:W4:Y:S01]  /*18c70*/  LDL.LU R128, [R1+0x630] ;  /* 0x0006300001807983 */ /* 0x000f220000300800 */
[----:B---3--:R-:W-:Y:S02]  /*18c80*/  IMAD.MOV.U32 R139, RZ, RZ, R136 ;  /* 0x000000ffff8b7224 */ /* 0x008fe400078e0088 */
[----:B------:R-:W-:Y:S02]  /*18c90*/  IMAD.MOV.U32 R136, RZ, RZ, R133 ;  /* 0x000000ffff887224 */ /* 0x000fe400078e0085 */
[----:B------:R-:W3:Y:S01]  /*18ca0*/  LDL.LU R133, [R1+0x698] ;  /* 0x0006980001857983 */ /* 0x000ee20000300800 */
[----:B------:R-:W-:-:S04]  /*18cb0*/  IMAD.HI.U32 R6, R4, R102, RZ ;  /* 0x0000006604067227 */ /* 0x000fc800078e00ff */
[----:B------:R-:W-:Y:S01]  /*18cc0*/  IMAD.MOV R6, RZ, RZ, -R6 ;  /* 0x000000ffff067224 */ /* 0x000fe200078e0a06 */
[----:B------:R-:W-:-:S03]  /*18cd0*/  IABS R104, R138 ;  /* 0x0000008a00687213 */ /* 0x000fc60000000000 */
[C---:B------:R-:W-:Y:S02]  /*18ce0*/  IMAD R102, R3.reuse, R6, R102 ;  /* 0x0000000603667224 */ /* 0x040fe400078e0266 */
[----:B------:R-:W-:Y:S01]  /*18cf0*/  @!P0 IMAD.MOV R97, RZ, RZ, -R97 ;  /* 0x000000ffff618224 */ /* 0x000fe200078e0a61 */
[C---:B------:R-:W-:Y:S01]  /*18d00*/  ISETP.GT.U32.AND P0, PT, R3.reuse, R100, PT ;  /* 0x000000640300720c */ /* 0x040fe20003f04070 */
[----:B------:R-:W-:Y:S01]  /*18d10*/  IMAD.HI.U32 R2, R4, R104, RZ ;  /* 0x0000006804027227 */ /* 0x000fe200078e00ff */
[----:B------:R-:W-:-:S03]  /*18d20*/  ISETP.GT.U32.AND P6, PT, R3, R102, PT ;  /* 0x000000660300720c */ /* 0x000fc60003fc4070 */
[----:B------:R-:W-:Y:S02]  /*18d30*/  IMAD.MOV R2, RZ, RZ, -R2 ;  /* 0x000000ffff027224 */ /* 0x000fe400078e0a02 */
[----:B------:R-:W-:-:S04]  /*18d40*/  IMAD.HI.U32 R5, R4, R103, RZ ;  /* 0x0000006704057227 */ /* 0x000fc800078e00ff */
[C---:B------:R-:W-:Y:S02]  /*18d50*/  IMAD R104, R3.reuse, R2, R104 ;  /* 0x0000000203687224 */ /* 0x040fe400078e0268 */
[----:B------:R-:W-:Y:S02]  /*18d60*/  IMAD.MOV R5, RZ, RZ, -R5 ;  /* 0x000000ffff057224 */ /* 0x000fe400078e0a05 */
[----:B------:R-:W-:Y:S02]  /*18d70*/  IMAD.MOV.U32 R142, RZ, RZ, R134 ;  /* 0x000000ffff8e7224 */ /* 0x000fe400078e0086 */
[----:B------:R-:W-:Y:S01]  /*18d80*/  @!P0 IMAD.IADD R100, R100, 0x1, -R3 ;  /* 0x0000000164648824 */ /* 0x000fe200078e0a03 */
[C---:B------:R-:W-:Y:S01]  /*18d90*/  ISETP.GT.U32.AND P0, PT, R3.reuse, R104, PT ;  /* 0x000000680300720c */ /* 0x040fe20003f04070 */
[----:B------:R-:W-:Y:S01]  /*18da0*/  IMAD.MOV.U32 R134, RZ, RZ, R105 ;  /* 0x000000ffff867224 */ /* 0x000fe200078e0069 */
[----:B------:R-:W-:Y:S01]  /*18db0*/  IABS R105, R140 ;  /* 0x0000008c00697213 */ /* 0x000fe20000000000 */
[----:B------:R-:W-:-:S02]  /*18dc0*/  IMAD R103, R3, R5, R103 ;  /* 0x0000000503677224 */ /* 0x000fc400078e0267 */
[----:B------:R-:W-:Y:S02]  /*18dd0*/  @!P6 IMAD.IADD R102, R102, 0x1, -R3 ;  /* 0x000000016666e824 */ /* 0x000fe400078e0a03 */
[----:B------:R-:W-:Y:S01]  /*18de0*/  @!P5 IMAD.MOV R99, RZ, RZ, -R99 ;  /* 0x000000ffff63d224 */ /* 0x000fe200078e0a63 */
[C---:B------:R-:W-:Y:S01]  /*18df0*/  ISETP.GT.U32.AND P5, PT, R3.reuse, R103, PT ;  /* 0x000000670300720c */ /* 0x040fe20003fa4070 */
[----:B------:R-:W-:Y:S01]  /*18e00*/  IMAD.HI.U32 R5, R4, R105, RZ ;  /* 0x0000006904057227 */ /* 0x000fe200078e00ff */
[----:B------:R-:W-:-:S03]  /*18e10*/  ISETP.GT.U32.AND P6, PT, R3, R102, PT ;  /* 0x000000660300720c */ /* 0x000fc60003fc4070 */
[----:B------:R-:W-:Y:S02]  /*18e20*/  IMAD.MOV R5, RZ, RZ, -R5 ;  /* 0x000000ffff057224 */ /* 0x000fe400078e0a05 */
[----:B------:R-:W-:Y:S02]  /*18e30*/  @!P0 IMAD.IADD R104, R104, 0x1, -R3 ;  /* 0x0000000168688824 */ /* 0x000fe400078e0a03 */
[C---:B------:R-:W-:Y:S02]  /*18e40*/  IMAD R105, R3.reuse, R5, R105 ;  /* 0x0000000503697224 */ /* 0x040fe400078e0269 */
[----:B------:R-:W-:Y:S01]  /*18e50*/  @!P4 IMAD.MOV R100, RZ, RZ, -R100 ;  /* 0x000000ffff64c224 */ /* 0x000fe200078e0a64 */
[----:B------:R-:W-:Y:S01]  /*18e60*/  ISETP.GT.U32.AND P4, PT, R3, R104, PT ;  /* 0x000000680300720c */ /* 0x000fe20003f84070 */
[--C-:B------:R-:W-:Y:S01]  /*18e70*/  @!P5 IMAD.IADD R103, R103, 0x1, -R3.reuse ;  /* 0x000000016767d824 */ /* 0x100fe200078e0a03 */
[----:B------:R-:W-:Y:S01]  /*18e80*/  IABS R106, R141 ;  /* 0x0000008d006a7213 */ /* 0x000fe20000000000 */
[----:B------:R-:W-:Y:S01]  /*18e90*/  @!P6 IMAD.IADD R102, R102, 0x1, -R3 ;  /* 0x000000016666e824 */ /* 0x000fe200078e0a03 */
[----:B------:R-:W-:-:S02]  /*18ea0*/  ISETP.GT.U32.AND P6, PT, R3, R105, PT ;  /* 0x000000690300720c */ /* 0x000fc40003fc4070 */
[----:B------:R-:W-:Y:S01]  /*18eb0*/  ISETP.GT.U32.AND P5, PT, R3, R103, PT ;  /* 0x000000670300720c */ /* 0x000fe20003fa4070 */
[----:B------:R-:W-:Y:S01]  /*18ec0*/  IMAD.HI.U32 R2, R4, R106, RZ ;  /* 0x0000006a04027227 */ /* 0x000fe200078e00ff */
[----:B------:R-:W-:-:S03]  /*18ed0*/  ISETP.GE.AND P0, PT, R138, RZ, PT ;  /* 0x000000ff8a00720c */ /* 0x000fc60003f06270 */
[----:B------:R-:W-:Y:S02]  /*18ee0*/  IMAD.MOV R2, RZ, RZ, -R2 ;  /* 0x000000ffff027224 */ /* 0x000fe400078e0a02 */
[----:B------:R-:W-:Y:S02]  /*18ef0*/  IMAD.MOV.U32 R109, RZ, RZ, R107 ;  /* 0x000000ffff6d7224 */ /* 0x000fe400078e006b */
[----:B------:R-:W-:Y:S02]  /*18f00*/  IMAD.MOV.U32 R146, RZ, RZ, R137 ;  /* 0x000000ffff927224 */ /* 0x000fe400078e0089 */
[----:B--2---:R-:W-:Y:S02]  /*18f10*/  IMAD.MOV.U32 R138, RZ, RZ, R135 ;  /* 0x000000ffff8a7224 */ /* 0x004fe400078e0087 */
[----:B------:R-:W-:Y:S02]  /*18f20*/  IMAD.MOV.U32 R137, RZ, RZ, R134 ;  /* 0x000000ffff897224 */ /* 0x000fe400078e0086 */
[----:B------:R-:W-:Y:S01]  /*18f30*/  @!P4 IMAD.IADD R104, R104, 0x1, -R3 ;  /* 0x000000016868c824 */ /* 0x000fe200078e0a03 */
[----:B------:R-:W-:Y:S01]  /*18f40*/  ISETP.GE.AND P4, PT, R140, RZ, PT ;  /* 0x000000ff8c00720c */ /* 0x000fe20003f86270 */
[----:B------:R-:W-:-:S02]  /*18f50*/  IMAD R106, R3, R2, R106 ;  /* 0x00000002036a7224 */ /* 0x000fc400078e026a */
[----:B------:R-:W-:Y:S02]  /*18f60*/  @!P6 IMAD.IADD R105, R105, 0x1, -R3 ;  /* 0x000000016969e824 */ /* 0x000fe400078e0a03 */
[----:B------:R-:W-:Y:S02]  /*18f70*/  IMAD.MOV.U32 R135, RZ, RZ, R109 ;  /* 0x000000ffff877224 */ /* 0x000fe400078e006d */
[----:B------:R-:W-:Y:S02]  /*18f80*/  IMAD.MOV.U32 R140, RZ, RZ, R139 ;  /* 0x000000ffff8c7224 */ /* 0x000fe400078e008b */
[----:B------:R-:W-:Y:S02]  /*18f90*/  IMAD.MOV.U32 R134, RZ, RZ, R108 ;  /* 0x000000ffff867224 */ /* 0x000fe400078e006c */
[----:B------:R-:W-:Y:S02]  /*18fa0*/  IMAD.MOV.U32 R139, RZ, RZ, R138 ;  /* 0x000000ffff8b7224 */ /* 0x000fe400078e008a */
[----:B------:R-:W-:-:S02]  /*18fb0*/  IMAD.MOV.U32 R138, RZ, RZ, R137 ;  /* 0x000000ffff8a7224 */ /* 0x000fc400078e0089 */
[----:B------:R-:W-:Y:S01]  /*18fc0*/  @!P5 IMAD.IADD R103, R103, 0x1, -R3 ;  /* 0x000000016767d824 */ /* 0x000fe200078e0a03 */
[C---:B------:R-:W-:Y:S01]  /*18fd0*/  ISETP.GT.U32.AND P5, PT, R3.reuse, R106, PT ;  /* 0x0000006a0300720c */ /* 0x040fe20003fa4070 */
[----:B------:R-:W-:Y:S02]  /*18fe0*/  IMAD.MOV.U32 R137, RZ, RZ, R136 ;  /* 0x000000ffff897224 */ /* 0x000fe400078e0088 */
[----:B------:R-:W-:Y:S01]  /*18ff0*/  @!P3 IMAD.MOV R101, RZ, RZ, -R101 ;  /* 0x000000ffff65b224 */ /* 0x000fe200078e0a65 */
[----:B------:R-:W-:Y:S01]  /*19000*/  ISETP.GT.U32.AND P3, PT, R3, R105, PT ;  /* 0x000000690300720c */ /* 0x000fe20003f64070 */
[----:B------:R-:W-:Y:S02]  /*19010*/  IMAD.MOV.U32 R136, RZ, RZ, R135 ;  /* 0x000000ffff887224 */ /* 0x000fe400078e0087 */
[----:B------:R-:W-:Y:S02]  /*19020*/  IMAD.MOV.U32 R135, RZ, RZ, R134 ;  /* 0x000000ffff877224 */ /* 0x000fe400078e0086 */
[----:B------:R-:W-:-:S02]  /*19030*/  IMAD.MOV.U32 R145, RZ, RZ, R139 ;  /* 0x000000ffff917224 */ /* 0x000fc400078e008b */
[----:B------:R-:W-:Y:S02]  /*19040*/  IMAD.MOV.U32 R139, RZ, RZ, R138 ;  /* 0x000000ffff8b7224 */ /* 0x000fe400078e008a */
[----:B------:R-:W-:Y:S02]  /*19050*/  IMAD.MOV.U32 R138, RZ, RZ, R137 ;  /* 0x000000ffff8a7224 */ /* 0x000fe400078e0089 */
[----:B------:R-:W-:Y:S02]  /*19060*/  IMAD.MOV.U32 R137, RZ, RZ, R136 ;  /* 0x000000ffff897224 */ /* 0x000fe400078e0088 */
[----:B------:R-:W-:Y:S02]  /*19070*/  IMAD.MOV.U32 R136, RZ, RZ, R135 ;  /* 0x000000ffff887224 */ /* 0x000fe400078e0087 */
[--C-:B------:R-:W-:Y:S01]  /*19080*/  @!P5 IMAD.IADD R106, R106, 0x1, -R3.reuse ;  /* 0x000000016a6ad824 */ /* 0x100fe200078e0a03 */
[----:B------:R-:W-:Y:S01]  /*19090*/  ISETP.GE.AND P5, PT, R141, RZ, PT ;  /* 0x000000ff8d00720c */ /* 0x000fe20003fa6270 */
[----:B------:R-:W-:-:S02]  /*190a0*/  @!P3 IMAD.IADD R105, R105, 0x1, -R3 ;  /* 0x000000016969b824 */ /* 0x000fc400078e0a03 */
[----:B------:R-:W-:Y:S01]  /*190b0*/  IMAD.MOV.U32 R144, RZ, RZ, R140 ;  /* 0x000000ffff907224 */ /* 0x000fe200078e008c */
[----:B------:R-:W-:Y:S01]  /*190c0*/  IABS R109, R142 ;  /* 0x0000008e006d7213 */ /* 0x000fe20000000000 */
[----:B------:R-:W-:Y:S01]  /*190d0*/  @!P4 IMAD.MOV R105, RZ, RZ, -R105 ;  /* 0x000000ffff69c224 */ /* 0x000fe200078e0a69 */
[----:B------:R-:W-:Y:S01]  /*190e0*/  ISETP.GE.AND P4, PT, R142, RZ, PT ;  /* 0x000000ff8e00720c */ /* 0x000fe20003f86270 */
[----:B---3--:R-:W-:Y:S02]  /*190f0*/  IMAD.MOV.U32 R134, RZ, RZ, R133 ;  /* 0x000000ffff867224 */ /* 0x008fe400078e0085 */
        /* <DEDUP_REMOVED lines=25> */
[----:B----4-:R-:W-:Y:S02]  /*19290*/  IMAD.MOV.U32 R129, RZ, RZ, R128 ;  /* 0x000000ffff817224 */ /* 0x010fe400078e0080 */
[----:B------:R-:W-:Y:S01]  /*192a0*/  IMAD.MOV.U32 R112, RZ, RZ, R251 ;  /* 0x000000ffff707224 */ /* 0x000fe200078e00fb */
[----:B------:R-:W2:Y:S01]  /*192b0*/  LDL.LU R128, [R1+0x64c] ;  /* 0x00064c0001807983 */ /* 0x000ea20000300800 */
[----:B------:R-:W-:-:S03]  /*192c0*/  IMAD.MOV.U32 R155, RZ, RZ, R141 ;  /* 0x000000ffff9b7224 */ /* 0x000fc600078e008d */
[----:B------:R-:W3:Y:S04]  /*192d0*/  LDL.LU R251, [R1+0x648] ;  /* 0x0006480001fb7983 */ /* 0x000ee80000300800 */
[----:B------:R-:W4:Y:S01]  /*192e0*/  LDL.LU R141, [R1+0x5fc] ;  /* 0x0005fc00018d7983 */ /* 0x000f220000300800 */
[----:B------:R-:W-:-:S05]  /*192f0*/  IABS R107, R148 ;  /* 0x00000094006b7213 */ /* 0x000fca0000000000 */
[----:B------:R-:W-:-:S04]  /*19300*/  IMAD.HI.U32 R2, R4, R107, RZ ;  /* 0x0000006b04027227 */ /* 0x000fc800078e00ff */
[----:B------:R-:W-:-:S04]  /*19310*/  IMAD.MOV R2, RZ, RZ, -R2 ;  /* 0x000000ffff027224 */ /* 0x000fc800078e0a02 */
[----:B------:R-:W-:-:S05]  /*19320*/  IMAD R107, R3, R2, R107 ;  /* 0x00000002036b7224 */ /* 0x000fca00078e026b */
[----:B------:R-:W-:Y:S01]  /*19330*/  ISETP.GT.U32.AND P6, PT, R3, R107, PT ;  /* 0x0000006b0300720c */ /* 0x000fe20003fc4070 */
[----:B------:R-:W-:Y:S01]  /*19340*/  IMAD.HI.U32 R2, R4, R109, RZ ;  /* 0x0000006d04027227 */ /* 0x000fe200078e00ff */
[----:B------:R-:W-:-:S03]  /*19350*/  IABS R108, R147 ;  /* 0x00000093006c7213 */ /* 0x000fc60000000000 */
[----:B------:R-:W-:Y:S01]  /*19360*/  IMAD.MOV.U32 R117, RZ, RZ, R110 ;  /* 0x000000ffff757224 */ /* 0x000fe200078e006e */
[----:B------:R-:W-:Y:S01]  /*19370*/  IABS R110, R143 ;  /* 0x0000008f006e7213 */ /* 0x000fe20000000000 */
[----:B------:R-:W-:-:S06]  /*19380*/  IMAD.MOV R2, RZ, RZ, -R2 ;  /* 0x000000ffff027224 */ /* 0x000fcc00078e0a02 */
[----:B------:R-:W-:Y:S02]  /*19390*/  @!P6 IMAD.IADD R107, R107, 0x1, -R3 ;  /* 0x000000016b6be824 */ /* 0x000fe400078e0a03 */
[C---:B------:R-:W-:Y:S02]  /*193a0*/  IMAD R109, R3.reuse, R2, R109 ;  /* 0x00000002036d7224 */ /* 0x040fe400078e026d */
[----:B------:R-:W-:Y:S01]  /*193b0*/  IMAD.HI.U32 R2, R4, R110, RZ ;  /* 0x0000006e04027227 */ /* 0x000fe200078e00ff */
[----:B------:R-:W-:-:S03]  /*193c0*/  ISETP.GT.U32.AND P6, PT, R3, R107, PT ;  /* 0x0000006b0300720c */ /* 0x000fc60003fc4070 */
[----:B------:R-:W-:-:S04]  /*193d0*/  IMAD.HI.U32 R5, R4, R108, RZ ;  /* 0x0000006c04057227 */ /* 0x000fc800078e00ff */
[----:B------:R-:W-:Y:S02]  /*193e0*/  IMAD.MOV R2, RZ, RZ, -R2 ;  /* 0x000000ffff027224 */ /* 0x000fe400078e0a02 */
[----:B------:R-:W-:Y:S01]  /*193f0*/  IMAD.MOV R5, RZ, RZ, -R5 ;  /* 0x000000ffff057224 */ /* 0x000fe200078e0a05 */
[C---:B------:R-:W-:Y:S01]  /*19400*/  ISETP.GT.U32.AND P3, PT, R3.reuse, R109, PT ;  /* 0x0000006d0300720c */ /* 0x040fe20003f64070 */
[C---:B------:R-:W-:Y:S02]  /*19410*/  IMAD R110, R3.reuse, R2, R110 ;  /* 0x00000002036e7224 */ /* 0x040fe400078e026e */
[----:B------:R-:W-:Y:S02]  /*19420*/  IMAD R108, R3, R5, R108 ;  /* 0x00000005036c7224 */ /* 0x000fe400078e026c */
[----:B------:R-:W-:Y:S01]  /*19430*/  @!P6 IMAD.IADD R107, R107, 0x1, -R3 ;  /* 0x000000016b6be824 */ /* 0x000fe200078e0a03 */
[C---:B------:R-:W-:Y:S01]  /*19440*/  ISETP.GT.U32.AND P6, PT, R3.reuse, R110, PT ;  /* 0x0000006e0300720c */ /* 0x040fe20003fc4070 */
[----:B------:R-:W-:Y:S01]  /*19450*/  @!P2 IMAD.MOV R103, RZ, RZ, -R103 ;  /* 0x000000ffff67a224 */ /* 0x000fe200078e0a67 */
[C---:B------:R-:W-:Y:S01]  /*19460*/  ISETP.GT.U32.AND P2, PT, R3.reuse, R108, PT ;  /* 0x0000006c0300720c */ /* 0x040fe20003f44070 */
[----:B------:R-:W-:Y:S01]  /*19470*/  @!P1 IMAD.MOV R102, RZ, RZ, -R102 ;  /* 0x000000ffff669224 */ /* 0x000fe200078e0a66 */
[----:B------:R-:W-:-:S03]  /*19480*/  ISETP.GT.U32.AND P1, PT, R3, R106, PT ;  /* 0x0000006a0300720c */ /* 0x000fc60003f24070 */
[----:B------:R-:W-:-:S06]  /*19490*/  @!P3 IMAD.IADD R109, R109, 0x1, -R3 ;  /* 0x000000016d6db824 */ /* 0x000fcc00078e0a03 */
[--C-:B------:R-:W-:Y:S01]  /*194a0*/  @!P6 IMAD.IADD R110, R110, 0x1, -R3.reuse ;  /* 0x000000016e6ee824 */ /* 0x100fe200078e0a03 */
[----:B------:R-:W-:Y:S01]  /*194b0*/  ISETP.GT.U32.AND P6, PT, R3, R109, PT ;  /* 0x0000006d0300720c */ /* 0x000fe20003fc4070 */
[--C-:B------:R-:W-:Y:S02]  /*194c0*/  @!P2 IMAD.IADD R108, R108, 0x1, -R3.reuse ;  /* 0x000000016c6ca824 */ /* 0x100fe400078e0a03 */
[----:B------:R-:W-:-:S03]  /*194d0*/  @!P1 IMAD.IADD R106, R106, 0x1, -R3 ;  /* 0x000000016a6a9824 */ /* 0x000fc600078e0a03 */
[----:B------:R-:W-:Y:S01]  /*194e0*/  ISETP.GT.U32.AND P2, PT, R3, R108, PT ;  /* 0x0000006c0300720c */ /* 0x000fe20003f44070 */
[----:B------:R-:W-:Y:S01]  /*194f0*/  IMAD.MOV.U32 R140, RZ, RZ, R119 ;  /* 0x000000ffff8c7224 */ /* 0x000fe200078e0077 */
[----:B------:R-:W-:Y:S01]  /*19500*/  ISETP.GE.AND P1, PT, R147, RZ, PT ;  /* 0x000000ff9300720c */ /* 0x000fe20003f26270 */
[----:B------:R-:W-:Y:S02]  /*19510*/  IMAD.MOV.U32 R119, RZ, RZ, R112 ;  /* 0x000000ffff777224 */ /* 0x000fe400078e0070 */
[----:B------:R-:W-:Y:S01]  /*19520*/  IMAD.MOV.U32 R151, RZ, RZ, R142 ;  /* 0x000000ffff977224 */ /* 0x000fe200078e008e */
[----:B------:R-:W-:Y:S01]  /*19530*/  ISETP.GE.AND P3, PT, R143, RZ, PT ;  /* 0x000000ff8f00720c */ /* 0x000fe20003f66270 */
[----:B------:R-:W-:Y:S01]  /*19540*/  IMAD.MOV.U32 R142, RZ, RZ, R113 ;  /* 0x000000ffff8e7224 */ /* 0x000fe200078e0071 */
[----:B------:R-:W-:Y:S01]  /*19550*/  IABS R113, R144 ;  /* 0x0000009000717213 */ /* 0x000fe20000000000 */
[----:B------:R-:W-:Y:S02]  /*19560*/  IMAD.MOV.U32 R143, RZ, RZ, R119 ;  /* 0x000000ffff8f7224 */ /* 0x000fe400078e0077 */
[----:B------:R-:W-:Y:S01]  /*19570*/  @!P6 IMAD.IADD R109, R109, 0x1, -R3 ;  /* 0x000000016d6de824 */ /* 0x000fe200078e0a03 */
[----:B------:R-:W-:Y:S01]  /*19580*/  ISETP.GE.AND P6, PT, R144, RZ, PT ;  /* 0x000000ff9000720c */ /* 0x000fe20003fc6270 */
[----:B------:R-:W-:-:S02]  /*19590*/  IMAD.MOV.U32 R144, RZ, RZ, R142 ;  /* 0x000000ffff907224 */ /* 0x000fc400078e008e */
[----:B------:R-:W-:Y:S01]  /*195a0*/  @!P2 IMAD.IADD R108, R108, 0x1, -R3 ;  /* 0x000000016c6ca824 */ /* 0x000fe200078e0a03 */
[----:B------:R-:W-:Y:S01]  /*195b0*/  IABS R112, R145 ;  /* 0x0000009100707213 */ /* 0x000fe20000000000 */
[----:B------:R-:W-:Y:S01]  /*195c0*/  IMAD.MOV.U32 R142, RZ, RZ, R140 ;  /* 0x000000ffff8e7224 */ /* 0x000fe200078e008c */
[----:B------:R-:W2:Y:S01]  /*195d0*/  LDL.LU R119, [R1+0x624] ;  /* 0x0006240001777983 */ /* 0x000ea20000300800 */
[----:B------:R-:W-:Y:S02]  /*195e0*/  IMAD.MOV.U32 R157, RZ, RZ, R143 ;  /* 0x000000ffff9d7224 */ /* 0x000fe400078e008f */
[----:B------:R-:W-:Y:S02]  /*195f0*/  IMAD.MOV.U32 R140, RZ, RZ, R138 ;  /* 0x000000ffff8c7224 */ /* 0x000fe400078e008a */
[----:B------:R-:W-:Y:S02]  /*19600*/  IMAD.MOV.U32 R138, RZ, RZ, R136 ;  /* 0x000000ffff8a7224 */ /* 0x000fe400078e0088 */
[----:B------:R-:W-:-:S02]  /*19610*/  IMAD.MOV.U32 R136, RZ, RZ, R134 ;  /* 0x000000ffff887224 */ /* 0x000fc400078e0086 */
[----:B------:R-:W-:Y:S02]  /*19620*/  IMAD.MOV.U32 R134, RZ, RZ, R132 ;  /* 0x000000ffff867224 */ /* 0x000fe400078e0084 */
[----:B------:R-:W-:Y:S02]  /*19630*/  IMAD.MOV.U32 R132, RZ, RZ, R131 ;  /* 0x000000ffff847224 */ /* 0x000fe400078e0083 */
[----:B------:R-:W-:Y:S01]  /*19640*/  @!P1 IMAD.MOV R108, RZ, RZ, -R108 ;  /* 0x000000ffff6c9224 */ /* 0x000fe200078e0a6c */
[----:B------:R-:W-:Y:S01]  /*19650*/  ISETP.GE.AND P1, PT, R145, RZ, PT ;  /* 0x000000ff9100720c */ /* 0x000fe20003f26270 */
[----:B------:R-:W-:Y:S02]  /*19660*/  IMAD.MOV.U32 R131, RZ, RZ, R122 ;  /* 0x000000ffff837224 */ /* 0x000fe400078e007a */
[----:B------:R-:W-:Y:S02]  /*19670*/  IMAD.MOV.U32 R122, RZ, RZ, R118 ;  /* 0x000000ffff7a7224 */ /* 0x000fe400078e0076 */
[----:B------:R-:W-:-:S02]  /*19680*/  IMAD.MOV.U32 R118, RZ, RZ, R116 ;  /* 0x000000ffff767224 */ /* 0x000fc400078e0074 */
[----:B------:R-:W-:Y:S01]  /*19690*/  @!P0 IMAD.MOV R104, RZ, RZ, -R104 ;  /* 0x000000ffff688224 */ /* 0x000fe200078e0a68 */
[----:B------:R-:W-:Y:S01]  /*196a0*/  ISETP.GE.AND P0, PT, R148, RZ, PT ;  /* 0x000000ff9400720c */ /* 0x000fe20003f06270 */
        /* <DEDUP_REMOVED lines=9> */
[----:B---3--:R-:W-:Y:S02]  /*19740*/  IMAD.MOV.U32 R116, RZ, RZ, R251 ;  /* 0x000000ffff747224 */ /* 0x008fe400078e00fb */
[----:B------:R-:W-:Y:S01]  /*19750*/  IMAD.MOV.U32 R141, RZ, RZ, R127 ;  /* 0x000000ffff8d7224 */ /* 0x000fe200078e007f */
[----:B------:R-:W3:Y:S01]  /*19760*/  LDL.LU R251, [R1+0x6c8] ;  /* 0x0006c80001fb7983 */ /* 0x000ee20000300800 */
[----:B--2---:R-:W-:-:S02]  /*19770*/  IMAD.MOV.U32 R117, RZ, RZ, R128 ;  /* 0x000000ffff757224 */ /* 0x004fc400078e0080 */
[----:B------:R-:W-:Y:S01]  /*19780*/  IMAD.MOV.U32 R127, RZ, RZ, R126 ;  /* 0x000000ffff7f7224 */ /* 0x000fe200078e007e */
[----:B------:R-:W2:Y:S01]  /*19790*/  LDL.LU R128, [R1+0x730] ;  /* 0x0007300001807983 */ /* 0x000ea20000300800 */
[----:B------:R-:W-:-:S03]  /*197a0*/  IMAD.MOV.U32 R126, RZ, RZ, R129 ;  /* 0x000000ffff7e7224 */ /* 0x000fc600078e0081 */
[----:B------:R-:W4:Y:S04]  /*197b0*/  LDL.LU R129, [R1+0x688] ;  /* 0x0006880001817983 */ /* 0x000f280000300800 */
[----:B------:R-:W3:Y:S04]  /*197c0*/  LDL R147, [R1+0x608] ;  /* 0x0006080001937983 */ /* 0x000ee80000100800 */
[----:B------:R-:W2:Y:S01]  /*197d0*/  LDL.LU R148, [R1+0x610] ;  /* 0x0006100001947983 */ /* 0x000ea20000300800 */
[----:B------:R-:W-:Y:S01]  /*197e0*/  IMAD.MOV.U32 R120, RZ, RZ, R111 ;  /* 0x000000ffff787224 */ /* 0x000fe200078e006f */
[----:B------:R-:W-:Y:S01]  /*197f0*/  IABS R111, R146 ;  /* 0x00000092006f7213 */ /* 0x000fe20000000000 */
[----:B------:R-:W-:-:S04]  /*19800*/  @!P5 IMAD.MOV R106, RZ, RZ, -R106 ;  /* 0x000000ffff6ad224 */ /* 0x000fc800078e0a6a */
[----:B------:R-:W-:Y:S01]  /*19810*/  IMAD.HI.U32 R2, R4, R111, RZ ;  /* 0x0000006f04027227 */ /* 0x000fe200078e00ff */
[----:B------:R-:W-:-:S03]  /*19820*/  ISETP.GT.U32.AND P5, PT, R3, R110, PT ;  /* 0x0000006e0300720c */ /* 0x000fc60003fa4070 */
[----:B------:R-:W-:-:S04]  /*19830*/  IMAD.MOV R2, RZ, RZ, -R2 ;  /* 0x000000ffff027224 */ /* 0x000fc800078e0a02 */
[----:B------:R-:W-:Y:S02]  /*19840*/  IMAD R111, R3, R2, R111 ;  /* 0x00000002036f7224 */ /* 0x000fe400078e026f */
[----:B------:R-:W-:-:S04]  /*19850*/  IMAD.HI.U32 R2, R4, R113, RZ ;  /* 0x0000007104027227 */ /* 0x000fc800078e00ff */
[----:B------:R-:W-:Y:S02]  /*19860*/  IMAD.MOV R2, RZ, RZ, -R2 ;  /* 0x000000ffff027224 */ /* 0x000fe400078e0a02 */
[----:B------:R-:W-:Y:S02]  /*19870*/  @!P5 IMAD.IADD R110, R110, 0x1, -R3 ;  /* 0x000000016e6ed824 */ /* 0x000fe400078e0a03 */
[----:B------:R-:W-:Y:S02]  /*19880*/  IMAD R113, R3, R2, R113 ;  /* 0x0000000203717224 */ /* 0x000fe400078e0271 */
[----:B------:R-:W-:-:S03]  /*19890*/  @!P3 IMAD.MOV R110, RZ, RZ, -R110 ;  /* 0x000000ffff6eb224 */ /* 0x000fc600078e0a6e */
[----:B------:R-:W-:Y:S01]  /*198a0*/  ISETP.GT.U32.AND P3, PT, R3, R113, PT ;  /* 0x000000710300720c */ /* 0x000fe20003f64070 */
[----:B------:R-:W-:Y:S02]  /*198b0*/  IMAD.MOV.U32 R149, RZ, RZ, R142 ;  /* 0x000000ffff957224 */ /* 0x000fe400078e008e */
[----:B------:R-:W-:Y:S02]  /*198c0*/  IMAD.MOV.U32 R153, RZ, RZ, R144 ;  /* 0x000000ffff997224 */ /* 0x000fe400078e0090 */
[----:B------:R-:W-:Y:S02]  /*198d0*/  IMAD.MOV.U32 R144, RZ, RZ, R131 ;  /* 0x000000ffff907224 */ /* 0x000fe400078e0083 */
[----:B------:R-:W-:Y:S02]  /*198e0*/  IMAD.MOV.U32 R131, RZ, RZ, R123 ;  /* 0x000000ffff837224 */ /* 0x000fe400078e007b */
[----:B------:R-:W-:Y:S01]  /*198f0*/  IMAD.MOV.U32 R123, RZ, RZ, R115 ;  /* 0x000000ffff7b7224 */ /* 0x000fe200078e0073 */
[----:B------:R-:W-:-:S03]  /*19900*/  IABS R115, R149 ;  /* 0x0000009500737213 */ /* 0x000fc60000000000 */
[----:B------:R-:W-:Y:S01]  /*19910*/  @!P3 IMAD.IADD R113, R113, 0x1, -R3 ;  /* 0x000000017171b824 */ /* 0x000fe200078e0a03 */
[----:B------:R-:W-:Y:S02]  /*19920*/  ISETP.GE.AND P3, PT, R149, RZ, PT ;  /* 0x000000ff9500720c */ /* 0x000fe40003f66270 */
[----:B------:R-:W4:Y:S01]  /*19930*/  LDL.LU R149, [R1+0x628] ;  /* 0x0006280001957983 */ /* 0x000f220000300800 */
[----:B------:R-:W-:-:S04]  /*19940*/  IMAD.HI.U32 R5, R4, R112, RZ ;  /* 0x0000007004057227 */ /* 0x000fc800078e00ff */
[----:B------:R-:W-:-:S04]  /*19950*/  IMAD.MOV R5, RZ, RZ, -R5 ;  /* 0x000000ffff057224 */ /* 0x000fc800078e0a05 */
[----:B------:R-:W-:-:S05]  /*19960*/  IMAD R112, R3, R5, R112 ;  /* 0x0000000503707224 */ /* 0x000fca00078e0270 */
[C---:B------:R-:W-:Y:S01]  /*19970*/  ISETP.GT.U32.AND P5, PT, R3.reuse, R112, PT ;  /* 0x000000700300720c */ /* 0x040fe20003fa4070 */
[----:B--2---:R-:W-:Y:S02]  /*19980*/  IMAD.MOV.U32 R156, RZ, RZ, R148 ;  /* 0x000000ffff9c7224 */ /* 0x004fe400078e0094 */
[----:B------:R-:W2:Y:S10]  /*19990*/  LDL.LU R148, [R1+0x618] ;  /* 0x0006180001947983 */ /* 0x000eb40000300800 */
[----:B------:R-:W-:Y:S01]  /*199a0*/  @!P5 IMAD.IADD R112, R112, 0x1, -R3 ;  /* 0x000000017070d824 */ /* 0x000fe200078e0a03 */
[----:B------:R-:W-:Y:S01]  /*199b0*/  ISETP.GT.U32.AND P2, PT, R3, R111, PT ;  /* 0x0000006f0300720c */ /* 0x000fe20003f44070 */
[----:B------:R-:W-:-:S02]  /*199c0*/  @!P4 IMAD.MOV R109, RZ, RZ, -R109 ;  /* 0x000000ffff6dc224 */ /* 0x000fc400078e0a6d */
[----:B------:R-:W-:Y:S01]  /*199d0*/  IMAD.HI.U32 R2, R4, R115, RZ ;  /* 0x0000007304027227 */ /* 0x000fe200078e00ff */
[----:B------:R-:W-:-:S03]  /*199e0*/  ISETP.GT.U32.AND P4, PT, R3, R112, PT ;  /* 0x000000700300720c */ /* 0x000fc60003f84070 */
[----:B------:R-:W-:-:S04]  /*199f0*/  IMAD.MOV R2, RZ, RZ, -R2 ;  /* 0x000000ffff027224 */ /* 0x000fc800078e0a02 */
[----:B------:R-:W-:Y:S02]  /*19a00*/  IMAD R115, R3, R2, R115 ;  /* 0x0000000203737224 */ /* 0x000fe400078e0273 */
[--C-:B------:R-:W-:Y:S01]  /*19a10*/  @!P2 IMAD.IADD R111, R111, 0x1, -R3.reuse ;  /* 0x000000016f6fa824 */ /* 0x100fe200078e0a03 */
[----:B------:R-:W-:Y:S02]  /*19a20*/  ISETP.GE.AND P2, PT, R114, RZ, PT ;  /* 0x000000ff7200720c */ /* 0x000fe40003f46270 */
[----:B------:R-:W-:Y:S01]  /*19a30*/  IABS R114, R114 ;  /* 0x0000007200727213 */ /* 0x000fe20000000000 */
[----:B------:R-:W-:Y:S01]  /*19a40*/  @!P4 IMAD.IADD R112, R112, 0x1, -R3 ;  /* 0x000000017070c824 */ /* 0x000fe200078e0a03 */
[----:B------:R-:W-:-:S03]  /*19a50*/  ISETP.GT.U32.AND P4, PT, R3, R115, PT ;  /* 0x000000730300720c */ /* 0x000fc60003f84070 */
[----:B------:R-:W-:-:S04]  /*19a60*/  IMAD.HI.U32 R5, R4, R114, RZ ;  /* 0x0000007204057227 */ /* 0x000fc800078e00ff */
[----:B------:R-:W-:Y:S01]  /*19a70*/  IMAD.MOV.U32 R142, RZ, RZ, R116 ;  /* 0x000000ffff8e7224 */ /* 0x000fe200078e0074 */
[----:B------:R-:W-:Y:S01]  /*19a80*/  IABS R116, R155 ;  /* 0x0000009b00747213 */ /* 0x000fe20000000000 */
[----:B------:R-:W-:-:S04]  /*19a90*/  IMAD.MOV R5, RZ, RZ, -R5 ;  /* 0x000000ffff057224 */ /* 0x000fc800078e0a05 */
[----:B------:R-:W-:Y:S02]  /*19aa0*/  IMAD R114, R3, R5, R114 ;  /* 0x0000000503727224 */ /* 0x000fe400078e0272 */
[----:B------:R-:W-:-:S04]  /*19ab0*/  IMAD.HI.U32 R5, R4, R116, RZ ;  /* 0x0000007404057227 */ /* 0x000fc800078e00ff */
[----:B------:R-:W-:Y:S02]  /*19ac0*/  @!P4 IMAD.IADD R115, R115, 0x1, -R3 ;  /* 0x000000017373c824 */ /* 0x000fe400078e0a03 */
[----:B------:R-:W-:-:S03]  /*19ad0*/  IMAD.MOV R5, RZ, RZ, -R5 ;  /* 0x000000ffff057224 */ /* 0x000fc600078e0a05 */
[C---:B------:R-:W-:Y:S01]  /*19ae0*/  ISETP.GT.U32.AND P4, PT, R3.reuse, R115, PT ;  /* 0x000000730300720c */ /* 0x040fe20003f84070 */
[----:B------:R-:W-:Y:S02]  /*19af0*/  IMAD R116, R3, R5, R116 ;  /* 0x0000000503747224 */ /* 0x000fe400078e0274 */
[----:B------:R-:W-:-:S03]  /*19b00*/  @!P1 IMAD.MOV R112, RZ, RZ, -R112 ;  /* 0x000000ffff709224 */ /* 0x000fc600078e0a70 */
[----:B------:R-:W-:Y:S01]  /*19b10*/  ISETP.GT.U32.AND P1, PT, R3, R116, PT ;  /* 0x000000740300720c */ /* 0x000fe20003f24070 */
[----:B------:R-:W-:Y:S02]  /*19b20*/  IMAD.MOV.U32 R150, RZ, RZ, R120 ;  /* 0x000000ffff967224 */ /* 0x000fe400078e0078 */
[----:B------:R-:W-:-:S04]  /*19b30*/  @!P0 IMAD.MOV R107, RZ, RZ, -R107 ;  /* 0x000000ffff6b8224 */ /* 0x000fc800078e0a6b */
[----:B------:R-:W-:Y:S01]  /*19b40*/  @!P4 IMAD.IADD R115, R115, 0x1, -R3 ;  /* 0x000000017373c824 */ /* 0x000fe200078e0a03 */
[----:B------:R-:W-:Y:S01]  /*19b50*/  ISETP.GE.AND P4, PT, R155, RZ, PT ;  /* 0x000000ff9b00720c */ /* 0x000fe20003f86270 */
[----:B------:R-:W-:Y:S01]  /*19b60*/  IMAD.MOV.U32 R155, RZ, RZ, R150 ;  /* 0x000000ffff9b7224 */ /* 0x000fe200078e0096 */
[----:B------:R-:W-:Y:S01]  /*19b70*/  ISETP.GE.AND P0, PT, R146, RZ, PT ;  /* 0x000000ff9200720c */ /* 0x000fe20003f06270 */
[----:B------:R-:W-:Y:S02]  /*19b80*/  IMAD.MOV.U32 R146, RZ, RZ, R140 ;  /* 0x000000ffff927224 */ /* 0x000fe400078e008c */
[----:B------:R-:W-:Y:S02]  /*19b90*/  IMAD.MOV.U32 R140, RZ, RZ, R139 ;  /* 0x000000ffff8c7224 */ /* 0x000fe400078e008b */
[----:B------:R-:W-:Y:S01]  /*19ba0*/  IMAD.MOV.U32 R139, RZ, RZ, R117 ;  /* 0x000000ffff8b7224 */ /* 0x000fe200078e0075 */
[----:B------:R-:W-:Y:S01]  /*19bb0*/  IABS R117, R151 ;  /* 0x0000009700757213 */ /* 0x000fe20000000000 */
[----:B------:R-:W-:Y:S01]  /*19bc0*/  @!P1 IMAD.IADD R116, R116, 0x1, -R3 ;  /* 0x0000000174749824 */ /* 0x000fe200078e0a03 */
[----:B------:R-:W-:Y:S01]  /*19bd0*/  ISETP.GE.AND P1, PT, R151, RZ, PT ;  /* 0x000000ff9700720c */ /* 0x000fe20003f26270 */
[----:B----4-:R-:W-:Y:S01]  /*19be0*/  IMAD.MOV.U32 R151, RZ, RZ, R149 ;  /* 0x000000ffff977224 */ /* 0x010fe200078e0095 */
[----:B------:R-:W-:Y:S01]  /*19bf0*/  ISETP.GT.U32.AND P5, PT, R3, R111, PT ;  /* 0x0000006f0300720c */ /* 0x000fe20003fa4070 */
[----:B--2---:R-:W-:-:S02]  /*19c00*/  IMAD.MOV.U32 R150, RZ, RZ, R148 ;  /* 0x000000ffff967224 */ /* 0x004fc400078e0094 */
[----:B------:R-:W-:Y:S02]  /*19c10*/  IMAD.MOV.U32 R148, RZ, RZ, R144 ;  /* 0x000000ffff947224 */ /* 0x000fe400078e0090 */
[----:B------:R-:W-:Y:S02]  /*19c20*/  IMAD.MOV.U32 R144, RZ, RZ, R142 ;  /* 0x000000ffff907224 */ /* 0x000fe400078e008e */
[----:B------:R-:W-:Y:S02]  /*19c30*/  IMAD.MOV.U32 R142, RZ, RZ, R127 ;  /* 0x000000ffff8e7224 */ /* 0x000fe400078e007f */
[----:B------:R-:W-:Y:S02]  /*19c40*/  IMAD.MOV.U32 R127, RZ, RZ, R126 ;  /* 0x000000ffff7f7224 */ /* 0x000fe400078e007e */
[----:B------:R-:W-:Y:S02]  /*19c50*/  IMAD.MOV.U32 R126, RZ, RZ, R129 ;  /* 0x000000ffff7e7224 */ /* 0x000fe400078e0081 */
[----:B------:R-:W2:Y:S04]  /*19c60*/  LDL.LU R129, [R1+0x668] ;  /* 0x0006680001817983 */ /* 0x000ea80000300800 */
[----:B------:R-:W4:Y:S01]  /*19c70*/  LDL.LU R149, [R1+0x620] ;  /* 0x0006200001957983 */ /* 0x000f220000300800 */
[----:B------:R-:W-:Y:S01]  /*19c80*/  @!P5 IMAD.IADD R111, R111, 0x1, -R3 ;  /* 0x000000016f6fd824 */ /* 0x000fe200078e0a03 */
[----:B------:R-:W-:Y:S01]  /*19c90*/  ISETP.GT.U32.AND P5, PT, R3, R114, PT ;  /* 0x000000720300720c */ /* 0x000fe20003fa4070 */
[----:B------:R-:W-:-:S04]  /*19ca0*/  IMAD.HI.U32 R2, R4, R117, RZ ;  /* 0x0000007504027227 */ /* 0x000fc800078e00ff */
[----:B------:R-:W-:Y:S02]  /*19cb0*/  IMAD.MOV.U32 R152, RZ, RZ, R143 ;  /* 0x000000ffff987224 */ /* 0x000fe400078e008f */
[----:B------:R-:W-:Y:S01]  /*19cc0*/  IMAD.MOV.U32 R143, RZ, RZ, R118 ;  /* 0x000000ffff8f7224 */ /* 0x000fe200078e0076 */
[----:B------:R-:W-:Y:S01]  /*19cd0*/  IABS R118, R157 ;  /* 0x0000009d00767213 */ /* 0x000fe20000000000 */
[----:B------:R-:W-:-:S04]  /*19ce0*/  IMAD.MOV R2, RZ, RZ, -R2 ;  /* 0x000000ffff027224 */ /* 0x000fc800078e0a02 */
[----:B------:R-:W-:Y:S01]  /*19cf0*/  @!P5 IMAD.IADD R114, R114, 0x1, -R3 ;  /* 0x000000017272d824 */ /* 0x000fe200078e0a03 */
[C---:B------:R-:W-:Y:S01]  /*19d00*/  ISETP.GT.U32.AND P5, PT, R3.reuse, R113, PT ;  /* 0x000000710300720c */ /* 0x040fe20003fa4070 */
[----:B------:R-:W-:Y:S02]  /*19d10*/  @!P0 IMAD.MOV R111, RZ, RZ, -R111 ;  /* 0x000000ffff6f8224 */ /* 0x000fe400078e0a6f */
[C---:B------:R-:W-:Y:S01]  /*19d20*/  IMAD R117, R3.reuse, R2, R117 ;  /* 0x0000000203757224 */ /* 0x040fe200078e0275 */
[----:B------:R-:W-:Y:S01]  /*19d30*/  ISETP.GT.U32.AND P0, PT, R3, R114, PT ;  /* 0x000000720300720c */ /* 0x000fe20003f04070 */
[----:B------:R-:W-:-:S04]  /*19d40*/  IMAD.HI.U32 R2, R4, R118, RZ ;  /* 0x0000007604027227 */ /* 0x000fc800078e00ff */
[----:B------:R-:W-:-:S04]  /*19d50*/  IMAD.MOV R2, RZ, RZ, -R2 ;  /* 0x000000ffff027224 */ /* 0x000fc800078e0a02 */
[----:B------:R-:W-:Y:S02]  /*19d60*/  IMAD R118, R3, R2, R118 ;  /* 0x0000000203767224 */ /* 0x000fe400078e0276 */
[--C-:B------:R-:W-:Y:S01]  /*19d70*/  @!P5 IMAD.IADD R113, R113, 0x1, -R3.reuse ;  /* 0x000000017171d824 */ /* 0x100fe200078e0a03 */
[C---:B------:R-:W-:Y:S01]  /*19d80*/  ISETP.GT.U32.AND P5, PT, R3.reuse, R117, PT ;  /* 0x000000750300720c */ /* 0x040fe20003fa4070 */
[----:B------:R-:W-:Y:S01]  /*19d90*/  @!P0 IMAD.IADD R114, R114, 0x1, -R3 ;  /* 0x0000000172728824 */ /* 0x000fe200078e0a03 */
[----:B------:R-:W-:Y:S01]  /*19da0*/  ISETP.GT.U32.AND P0, PT, R3, R118, PT ;  /* 0x000000760300720c */ /* 0x000fe20003f04070 */
[----:B---3--:R-:W-:Y:S02]  /*19db0*/  IMAD.MOV.U32 R154, RZ, RZ, R147 ;  /* 0x000000ffff9a7224 */ /* 0x008fe400078e0093 */
[----:B------:R-:W-:Y:S02]  /*19dc0*/  IMAD.MOV.U32 R147, RZ, RZ, R146 ;  /* 0x000000ffff937224 */ /* 0x000fe400078e0092 */
[----:B------:R-:W-:-:S02]  /*19dd0*/  IMAD.MOV.U32 R146, RZ, RZ, R145 ;  /* 0x000000ffff927224 */ /* 0x000fc400078e0091 */
[----:B------:R-:W-:Y:S02]  /*19de0*/  IMAD.MOV.U32 R145, RZ, RZ, R121 ;  /* 0x000000ffff917224 */ /* 0x000fe400078e0079 */
[----:B------:R-:W-:Y:S01]  /*19df0*/  IMAD.MOV.U32 R121, RZ, RZ, R119 ;  /* 0x000000ffff797224 */ /* 0x000fe200078e0077 */
[----:B------:R-:W-:Y:S01]  /*19e00*/  IABS R119, R152 ;  /* 0x0000009800777213 */ /* 0x000fe20000000000 */
[--C-:B------:R-:W-:Y:S01]  /*19e10*/  @!P5 IMAD.IADD R117, R117, 0x1, -R3.reuse ;  /* 0x000000017575d824 */ /* 0x100fe200078e0a03 */
[----:B------:R-:W-:Y:S01]  /*19e20*/  ISETP.GT.U32.AND P5, PT, R3, R116, PT ;  /* 0x000000740300720c */ /* 0x000fe20003fa4070 */
[----:B------:R-:W-:Y:S02]  /*19e30*/  @!P0 IMAD.IADD R118, R118, 0x1, -R3 ;  /* 0x0000000176768824 */ /* 0x000fe400078e0a03 */
[----:B------:R-:W-:-:S03]  /*19e40*/  IMAD.HI.U32 R5, R4, R119, RZ ;  /* 0x0000007704057227 */ /* 0x000fc600078e00ff */
[----:B------:R-:W-:Y:S01]  /*19e50*/  ISETP.GT.U32.AND P0, PT, R3, R118, PT ;  /* 0x000000760300720c */ /* 0x000fe20003f04070 */
[----:B------:R-:W-:-:S04]  /*19e60*/  IMAD.MOV R5, RZ, RZ, -R5 ;  /* 0x000000ffff057224 */ /* 0x000fc800078e0a05 */
[C---:B------:R-:W-:Y:S02]  /*19e70*/  IMAD R119, R3.reuse, R5, R119 ;  /* 0x0000000503777224 */ /* 0x040fe400078e0277 */
[----:B------:R-:W-:Y:S02]  /*19e80*/  IMAD.MOV.U32 R164, RZ, RZ, R150 ;  /* 0x000000ffffa47224 */ /* 0x000fe400078e0096 */
[----:B------:R-:W-:Y:S02]  /*19e90*/  IMAD.MOV.U32 R150, RZ, RZ, R121 ;  /* 0x000000ffff967224 */ /* 0x000fe400078e0079 */
[----:B------:R-:W-:Y:S01]  /*19ea0*/  @!P3 IMAD.MOV R115, RZ, RZ, -R115 ;  /* 0x000000ffff73b224 */ /* 0x000fe200078e0a73 */
[----:B------:R-:W-:Y:S01]  /*19eb0*/  ISETP.GT.U32.AND P3, PT, R3, R119, PT ;  /* 0x000000770300720c */ /* 0x000fe20003f64070 */
[----:B------:R-:W-:Y:S01]  /*19ec0*/  @!P5 IMAD.IADD R116, R116, 0x1, -R3 ;  /* 0x000000017474d824 */ /* 0x000fe200078e0a03 */
[----:B------:R-:W-:Y:S01]  /*19ed0*/  ISETP.GE.AND P5, PT, R152, RZ, PT ;  /* 0x000000ff9800720c */ /* 0x000fe20003fa6270 */
[----:B------:R-:W-:-:S02]  /*19ee0*/  IMAD.MOV.U32 R152, RZ, RZ, R151 ;  /* 0x000000ffff987224 */ /* 0x000fc400078e0097 */
[----:B------:R-:W-:Y:S01]  /*19ef0*/  IMAD.MOV.U32 R151, RZ, RZ, R150 ;  /* 0x000000ffff977224 */ /* 0x000fe200078e0096 */
[----:B------:R-:W-:Y:S01]  /*19f00*/  IABS R120, R153 ;  /* 0x0000009900787213 */ /* 0x000fe20000000000 */
[----:B------:R-:W-:Y:S01]  /*19f10*/  @!P0 IMAD.IADD R118, R118, 0x1, -R3 ;  /* 0x0000000176768824 */ /* 0x000fe200078e0a03 */
[----:B------:R-:W-:Y:S01]  /*19f20*/  ISETP.GE.AND P0, PT, R153, RZ, PT ;  /* 0x000000ff9900720c */ /* 0x000fe20003f06270 */
[----:B------:R-:W-:Y:S02]  /*19f30*/  IMAD.MOV.U32 R153, RZ, RZ, R152 ;  /* 0x000000ffff997224 */ /* 0x000fe400078e0098 */
[----:B------:R-:W-:Y:S01]  /*19f40*/  IMAD.MOV.U32 R152, RZ, RZ, R151 ;  /* 0x000000ffff987224 */ /* 0x000fe200078e0097 */
[----:B------:R-:W-:Y:S01]  /*19f50*/  IABS R121, R154 ;  /* 0x0000009a00797213 */ /* 0x000fe20000000000 */
[----:B------:R-:W-:Y:S01]  /*19f60*/  @!P3 IMAD.IADD R119, R119, 0x1, -R3 ;  /* 0x000000017777b824 */ /* 0x000fe200078e0a03 */
[----:B------:R-:W-:Y:S01]  /*19f70*/  ISETP.GE.AND P3, PT, R154, RZ, PT ;  /* 0x000000ff9a00720c */ /* 0x000fe20003f66270 */
[----:B------:R-:W-:-:S02]  /*19f80*/  IMAD.MOV.U32 R160, RZ, RZ, R152 ;  /* 0x000000ffffa07224 */ /* 0x000fc400078e0098 */
[----:B------:R-:W-:Y:S02]  /*19f90*/  IMAD.MOV.U32 R154, RZ, RZ, R124 ;  /* 0x000000ffff9a7224 */ /* 0x000fe400078e007c */
[----:B------:R-:W-:Y:S01]  /*19fa0*/  @!P2 IMAD.MOV R114, RZ, RZ, -R114 ;  /* 0x000000ffff72a224 */ /* 0x000fe200078e0a72 */
        /* <DEDUP_REMOVED lines=8> */
[----:B------:R-:W-:-:S04]  /*1a030*/  IMAD.HI.U32 R2, R4, R120, RZ ;  /* 0x0000007804027227 */ /* 0x000fc800078e00ff */
[----:B------:R-:W-:Y:S01]  /*1a040*/  @!P6 IMAD.MOV R113, RZ, RZ, -R113 ;  /* 0x000000ffff71e224 */ /* 0x000fe200078e0a71 */
[----:B------:R-:W-:Y:S01]  /*1a050*/  ISETP.GT.U32.AND P6, PT, R3, R117, PT ;  /* 0x000000750300720c */ /* 0x000fe20003fc4070 */
[----:B------:R-:W-:-:S04]  /*1a060*/  IMAD.MOV R2, RZ, RZ, -R2 ;  /* 0x000000ffff027224 */ /* 0x000fc800078e0a02 */
[----:B------:R-:W-:Y:S02]  /*1a070*/  IMAD R120, R3, R2, R120 ;  /* 0x0000000203787224 */ /* 0x000fe400078e0278 */
[----:B------:R-:W-:-:S04]  /*1a080*/  IMAD.HI.U32 R2, R4, R121, RZ ;  /* 0x0000007904027227 */ /* 0x000fc800078e00ff */
[----:B------:R-:W-:Y:S02]  /*1a090*/  IMAD.MOV R2, RZ, RZ, -R2 ;  /* 0x000000ffff027224 */ /* 0x000fe400078e0a02 */
[----:B------:R-:W-:Y:S02]  /*1a0a0*/  @!P6 IMAD.IADD R117, R117, 0x1, -R3 ;  /* 0x000000017575e824 */ /* 0x000fe400078e0a03 */
[----:B------:R-:W-:Y:S02]  /*1a0b0*/  IMAD R121, R3, R2, R121 ;  /* 0x0000000203797224 */ /* 0x000fe400078e0279 */
[----:B------:R-:W-:Y:S02]  /*1a0c0*/  @!P1 IMAD.MOV R117, RZ, RZ, -R117 ;  /* 0x000000ffff759224 */ /* 0x000fe400078e0a75 */
[----:B----4-:R-:W-:Y:S02]  /*1a0d0*/  IMAD.MOV.U32 R150, RZ, RZ, R149 ;  /* 0x000000ffff967224 */ /* 0x010fe400078e0095 */
        /* <DEDUP_REMOVED lines=14> */
[----:B------:R-:W3:Y:S01]  /*1a1c0*/  LDL.LU R147, [R1+0x69c] ;  /* 0x00069c0001937983 */ /* 0x000ee20000300800 */
[----:B------:R-:W-:Y:S02]  /*1a1d0*/  IMAD.MOV.U32 R159, RZ, RZ, R150 ;  /* 0x000000ffff9f7224 */ /* 0x000fe400078e0096 */
[----:B------:R-:W-:Y:S02]  /*1a1e0*/  IMAD.MOV.U32 R150, RZ, RZ, R149 ;  /* 0x000000ffff967224 */ /* 0x000fe400078e0095 */
[----:B------:R-:W-:Y:S02]  /*1a1f0*/  IMAD.MOV.U32 R154, RZ, RZ, R152 ;  /* 0x000000ffff9a7224 */ /* 0x000fe400078e0098 */
[----:B------:R-:W-:Y:S02]  /*1a200*/  IMAD.MOV.U32 R163, RZ, RZ, R151 ;  /* 0x000000ffffa37224 */ /* 0x000fe400078e0097 */
[----:B------:R-:W-:-:S02]  /*1a210*/  IMAD.MOV.U32 R153, RZ, RZ, R146 ;  /* 0x000000ffff997224 */ /* 0x000fc400078e0092 */
[----:B------:R-:W-:Y:S02]  /*1a220*/  IMAD.MOV.U32 R149, RZ, RZ, R145 ;  /* 0x000000ffff957224 */ /* 0x000fe400078e0091 */
[----:B------:R-:W-:Y:S02]  /*1a230*/  IMAD.MOV.U32 R151, RZ, RZ, R148 ;  /* 0x000000ffff977224 */ /* 0x000fe400078e0094 */
[----:B------:R-:W4:Y:S01]  /*1a240*/  LDL.LU R148, [R1+0x6a4] ;  /* 0x0006a40001947983 */ /* 0x000f220000300800 */
[----:B------:R-:W-:Y:S02]  /*1a250*/  IMAD.MOV.U32 R157, RZ, RZ, R154 ;  /* 0x000000ffff9d7224 */ /* 0x000fe400078e009a */
[----:B------:R-:W-:Y:S01]  /*1a260*/  IMAD.MOV.U32 R154, RZ, RZ, R153 ;  /* 0x000000ffff9a7224 */ /* 0x000fe200078e0099 */
[----:B------:R-:W3:Y:S01]  /*1a270*/  LDL.LU R146, [R1+0x6d8] ;  /* 0x0006d80001927983 */ /* 0x000ee20000300800 */
[----:B------:R-:W-:-:S03]  /*1a280*/  IMAD.MOV.U32 R153, RZ, RZ, R149 ;  /* 0x000000ffff997224 */ /* 0x000fc600078e0095 */
[----:B------:R-:W4:Y:S04]  /*1a290*/  LDL.LU R145, [R1+0x74c] ;  /* 0x00074c0001917983 */ /* 0x000f280000300800 */
[----:B------:R-:W4:Y:S04]  /*1a2a0*/  LDL.LU R135, [R1+0x68c] ;  /* 0x00068c0001877983 */ /* 0x000f280000300800 */
[----:B------:R-:W3:Y:S01]  /*1a2b0*/  LDL.LU R149, [R1+0x66c] ;  /* 0x00066c0001957983 */ /* 0x000ee20000300800 */
[----:B------:R-:W-:Y:S02]  /*1a2c0*/  IMAD.MOV.U32 R144, RZ, RZ, R141 ;  /* 0x000000ffff907224 */ /* 0x000fe400078e008d */
[----:B------:R-:W-:Y:S01]  /*1a2d0*/  IMAD.MOV.U32 R141, RZ, RZ, R123 ;  /* 0x000000ffff8d7224 */ /* 0x000fe200078e007b */
[----:B------:R-:W-:-:S02]  /*1a2e0*/  IABS R123, R155 ;  /* 0x0000009b007b7213 */ /* 0x000fc40000000000 */
[----:B------:R-:W-:-:S03]  /*1a2f0*/  ISETP.GT.U32.AND P1, PT, R3, R121, PT ;  /* 0x000000790300720c */ /* 0x000fc60003f24070 */
[----:B------:R-:W-:-:S04]  /*1a300*/  IMAD.HI.U32 R5, R4, R123, RZ ;  /* 0x0000007b04057227 */ /* 0x000fc800078e00ff */
[----:B------:R-:W-:Y:S01]  /*1a310*/  IMAD.MOV.U32 R143, RZ, RZ, R122 ;  /* 0x000000ffff8f7224 */ /* 0x000fe200078e007a */
[----:B------:R-:W-:Y:S01]  /*1a320*/  IABS R122, R156 ;  /* 0x0000009c007a7213 */ /* 0x000fe20000000000 */
[----:B------:R-:W-:Y:S02]  /*1a330*/  IMAD.MOV R5, RZ, RZ, -R5 ;  /* 0x000000ffff057224 */ /* 0x000fe400078e0a05 */
[----:B------:R-:W-:Y:S01]  /*1a340*/  @!P4 IMAD.MOV R116, RZ, RZ, -R116 ;  /* 0x000000ffff74c224 */ /* 0x000fe200078e0a74 */
[C---:B------:R-:W-:Y:S01]  /*1a350*/  ISETP.GT.U32.AND P4, PT, R3.reuse, R119, PT ;  /* 0x000000770300720c */ /* 0x040fe20003f84070 */
[C---:B------:R-:W-:Y:S02]  /*1a360*/  IMAD R123, R3.reuse, R5, R123 ;  /* 0x00000005037b7224 */ /* 0x040fe400078e027b */
[----:B------:R-:W-:Y:S01]  /*1a370*/  IMAD.HI.U32 R2, R4, R122, RZ ;  /* 0x0000007a04027227 */ /* 0x000fe200078e00ff */
[----:B------:R-:W-:-:S03]  /*1a380*/  ISETP.GT.U32.AND P6, PT, R3, R120, PT ;  /* 0x000000780300720c */ /* 0x000fc60003fc4070 */
[----:B------:R-:W-:Y:S01]  /*1a390*/  @!P1 IMAD.IADD R121, R121, 0x1, -R3 ;  /* 0x0000000179799824 */ /* 0x000fe200078e0a03 */
[----:B------:R-:W-:Y:S01]  /*1a3a0*/  ISETP.GT.U32.AND P1, PT, R3, R123, PT ;  /* 0x0000007b0300720c */ /* 0x000fe20003f24070 */
[----:B------:R-:W-:Y:S01]  /*1a3b0*/  IMAD.MOV R2, RZ, RZ, -R2 ;  /* 0x000000ffff027224 */ /* 0x000fe200078e0a02 */
[----:B------:R-:W-:-:S03]  /*1a3c0*/  IABS R124, R164 ;  /* 0x000000a4007c7213 */ /* 0x000fc60000000000 */
[----:B------:R-:W-:Y:S02]  /*1a3d0*/  IMAD R122, R3, R2, R122 ;  /* 0x00000002037a7224 */ /* 0x000fe400078e027a */
[--C-:B------:R-:W-:Y:S02]  /*1a3e0*/  @!P4 IMAD.IADD R119, R119, 0x1, -R3.reuse ;  /* 0x000000017777c824 */ /* 0x100fe400078e0a03 */
[----:B------:R-:W-:Y:S01]  /*1a3f0*/  IMAD.HI.U32 R2, R4, R124, RZ ;  /* 0x0000007c04027227 */ /* 0x000fe200078e00ff */
[----:B------:R-:W-:Y:S02]  /*1a400*/  ISETP.GT.U32.AND P4, PT, R3, R122, PT ;  /* 0x0000007a0300720c */ /* 0x000fe40003f84070 */
[----:B------:R-:W-:Y:S01]  /*1a410*/  IABS R127, R163 ;  /* 0x000000a3007f7213 */ /* 0x000fe20000000000 */
[--C-:B------:R-:W-:Y:S02]  /*1a420*/  @!P1 IMAD.IADD R123, R123, 0x1, -R3.reuse ;  /* 0x000000017b7b9824 */ /* 0x100fe400078e0a03 */
[----:B------:R-:W-:-:S02]  /*1a430*/  @!P6 IMAD.IADD R120, R120, 0x1, -R3 ;  /* 0x000000017878e824 */ /* 0x000fc400078e0a03 */
[----:B------:R-:W-:Y:S02]  /*1a440*/  IMAD.MOV R2, RZ, RZ, -R2 ;  /* 0x000000ffff027224 */ /* 0x000fe400078e0a02 */
[----:B------:R-:W-:Y:S01]  /*1a450*/  @!P5 IMAD.MOV R119, RZ, RZ, -R119 ;  /* 0x000000ffff77d224 */ /* 0x000fe200078e0a77 */
[C---:B------:R-:W-:Y:S01]  /*1a460*/  ISETP.GT.U32.AND P5, PT, R3.reuse, R123, PT ;  /* 0x0000007b0300720c */ /* 0x040fe20003fa4070 */
[C---:B------:R-:W-:Y:S01]  /*1a470*/  IMAD R124, R3.reuse, R2, R124 ;  /* 0x00000002037c7224 */ /* 0x040fe200078e027c */
[----:B------:R-:W-:Y:S01]  /*1a480*/  ISETP.GT.U32.AND P6, PT, R3, R120, PT ;  /* 0x000000780300720c */ /* 0x000fe20003fc4070 */
[----:B------:R-:W-:-:S04]  /*1a490*/  IMAD.HI.U32 R2, R4, R127, RZ ;  /* 0x0000007f04027227 */ /* 0x000fc800078e00ff */
[----:B------:R-:W-:Y:S02]  /*1a4a0*/  IMAD.MOV.U32 R152, RZ, RZ, R136 ;  /* 0x000000ffff987224 */ /* 0x000fe400078e0088 */
[----:B------:R-:W-:Y:S02]  /*1a4b0*/  IMAD.MOV.U32 R136, RZ, RZ, R130 ;  /* 0x000000ffff887224 */ /* 0x000fe400078e0082 */
[----:B------:R-:W-:Y:S01]  /*1a4c0*/  IMAD.MOV.U32 R130, RZ, RZ, R126 ;  /* 0x000000ffff827224 */ /* 0x000fe200078e007e */
[----:B------:R-:W-:Y:S01]  /*1a4d0*/  IABS R126, R159 ;  /* 0x0000009f007e7213 */ /* 0x000fe20000000000 */
[----:B------:R-:W-:Y:S02]  /*1a4e0*/  @!P4 IMAD.IADD R122, R122, 0x1, -R3 ;  /* 0x000000017a7ac824 */ /* 0x000fe400078e0a03 */
[----:B------:R-:W-:Y:S02]  /*1a4f0*/  IMAD.MOV R2, RZ, RZ, -R2 ;  /* 0x000000ffff027224 */ /* 0x000fe400078e0a02 */
[----:B------:R-:W-:Y:S01]  /*1a500*/  IMAD.HI.U32 R5, R4, R126, RZ ;  /* 0x0000007e04057227 */ /* 0x000fe200078e00ff */
[----:B------:R-:W-:-:S03]  /*1a510*/  ISETP.GT.U32.AND P1, PT, R3, R122, PT ;  /* 0x0000007a0300720c */ /* 0x000fc60003f24070 */
        /* <DEDUP_REMOVED lines=8> */
[----:B------:R-:W-:-:S02]  /*1a5a0*/  IMAD R126, R3, R5, R126 ;  /* 0x00000005037e7224 */ /* 0x000fc400078e027e */
[----:B------:R-:W-:-:S03]  /*1a5b0*/  @!P1 IMAD.IADD R122, R122, 0x1, -R3 ;  /* 0x000000017a7a9824 */ /* 0x000fc600078e0a03 */
[----:B------:R-:W-:Y:S02]  /*1a5c0*/  ISETP.GT.U32.AND P1, PT, R3, R126, PT ;  /* 0x0000007e0300720c */ /* 0x000fe40003f24070 */
[----:B------:R-:W-:Y:S01]  /*1a5d0*/  ISETP.GE.AND P6, PT, R155, RZ, PT ;  /* 0x000000ff9b00720c */ /* 0x000fe20003fc6270 */
[--C-:B------:R-:W-:Y:S02]  /*1a5e0*/  @!P5 IMAD.IADD R127, R127, 0x1, -R3.reuse ;  /* 0x000000017f7fd824 */ /* 0x100fe400078e0a03 */
[--C-:B------:R-:W-:Y:S01]  /*1a5f0*/  @!P4 IMAD.IADD R121, R121, 0x1, -R3.reuse ;  /* 0x000000017979c824 */ /* 0x100fe200078e0a03 */
[----:B------:R-:W-:Y:S01]  /*1a600*/  ISETP.GE.AND P4, PT, R164, RZ, PT ;  /* 0x000000ffa400720c */ /* 0x000fe20003f86270 */
[----:B------:R-:W-:Y:S01]  /*1a610*/  @!P0 IMAD.IADD R124, R124, 0x1, -R3 ;  /* 0x000000017c7c8824 */ /* 0x000fe200078e0a03 */
[----:B------:R-:W-:Y:S01]  /*1a620*/  ISETP.GT.U32.AND P5, PT, R3, R127, PT ;  /* 0x0000007f0300720c */ /* 0x000fe20003fa4070 */
[----:B------:R-:W-:Y:S01]  /*1a630*/  IMAD.MOV.U32 R164, RZ, RZ, R158 ;  /* 0x000000ffffa47224 */ /* 0x000fe200078e009e */
[----:B------:R-:W-:Y:S01]  /*1a640*/  ISETP.GE.AND P0, PT, R159, RZ, PT ;  /* 0x000000ff9f00720c */ /* 0x000fe20003f06270 */
[----:B------:R-:W-:-:S02]  /*1a650*/  IMAD.MOV.U32 R159, RZ, RZ, R153 ;  /* 0x000000ffff9f7224 */ /* 0x000fc400078e0099 */
[----:B------:R-:W-:Y:S02]  /*1a660*/  IMAD.MOV.U32 R158, RZ, RZ, R154 ;  /* 0x000000ffff9e7224 */ /* 0x000fe400078e009a */
[----:B------:R-:W-:Y:S01]  /*1a670*/  @!P1 IMAD.IADD R126, R126, 0x1, -R3 ;  /* 0x000000017e7e9824 */ /* 0x000fe200078e0a03 */
[----:B------:R-:W-:Y:S01]  /*1a680*/  ISETP.GE.AND P1, PT, R163, RZ, PT ;  /* 0x000000ffa300720c */ /* 0x000fe20003f26270 */
[----:B------:R-:W-:Y:S02]  /*1a690*/  IMAD.MOV.U32 R155, RZ, RZ, R150 ;  /* 0x000000ffff9b7224 */ /* 0x000fe400078e0096 */
[----:B------:R-:W-:Y:S02]  /*1a6a0*/  IMAD.MOV.U32 R163, RZ, RZ, R159 ;  /* 0x000000ffffa37224 */ /* 0x000fe400078e009f */
[----:B------:R-:W-:Y:S02]  /*1a6b0*/  IMAD.MOV.U32 R150, RZ, RZ, R138 ;  /* 0x000000ffff967224 */ /* 0x000fe400078e008a */
[----:B------:R-:W-:-:S02]  /*1a6c0*/  IMAD.MOV.U32 R159, RZ, RZ, R158 ;  /* 0x000000ffff9f7224 */ /* 0x000fc400078e009e */
[----:B------:R-:W-:Y:S01]  /*1a6d0*/  @!P2 IMAD.MOV R118, RZ, RZ, -R118 ;  /* 0x000000ffff76a224 */ /* 0x000fe200078e0a76 */
[----:B------:R-:W-:Y:S01]  /*1a6e0*/  ISETP.GE.AND P2, PT, R156, RZ, PT ;  /* 0x000000ff9c00720c */ /* 0x000fe20003f46270 */
        /* <DEDUP_REMOVED lines=8> */
[----:B------:R-:W-:Y:S02]  /*1a770*/  IMAD.MOV.U32 R160, RZ, RZ, R159 ;  /* 0x000000ffffa07224 */ /* 0x000fe400078e009f */
[----:B------:R-:W-:Y:S02]  /*1a780*/  IMAD.MOV.U32 R137, RZ, RZ, R133 ;  /* 0x000000ffff897224 */ /* 0x000fe400078e0085 */
[----:B------:R-:W-:Y:S02]  /*1a790*/  IMAD.MOV.U32 R159, RZ, RZ, R158 ;  /* 0x000000ffff9f7224 */ /* 0x000fe400078e009e */
[----:B--2---:R-:W-:Y:S01]  /*1a7a0*/  IMAD.MOV.U32 R133, RZ, RZ, R129 ;  /* 0x000000ffff857224 */ /* 0x004fe200078e0081 */
[----:B------:R-:W-:Y:S01]  /*1a7b0*/  IABS R129, R161 ;  /* 0x000000a100817213 */ /* 0x000fe20000000000 */
[----:B------:R-:W-:Y:S01]  /*1a7c0*/  @!P5 IMAD.IADD R127, R127, 0x1, -R3 ;  /* 0x000000017f7fd824 */ /* 0x000fe200078e0a03 */
[----:B------:R-:W-:Y:S01]  /*1a7d0*/  ISETP.GE.AND P5, PT, R161, RZ, PT ;  /* 0x000000ffa100720c */ /* 0x000fe20003fa6270 */
[----:B------:R-:W-:-:S02]  /*1a7e0*/  IMAD.MOV.U32 R161, RZ, RZ, R160 ;  /* 0x000000ffffa17224 */ /* 0x000fc400078e00a0 */
[----:B------:R-:W-:Y:S02]  /*1a7f0*/  IMAD.MOV.U32 R160, RZ, RZ, R159 ;  /* 0x000000ffffa07224 */ /* 0x000fe400078e009f */
[----:B------:R-:W-:Y:S02]  /*1a800*/  IMAD.MOV.U32 R154, RZ, RZ, R138 ;  /* 0x000000ffff9a7224 */ /* 0x000fe400078e008a */
[----:B------:R-:W-:Y:S01]  /*1a810*/  IMAD.MOV.U32 R157, RZ, RZ, R156 ;  /* 0x000000ffff9d7224 */ /* 0x000fe200078e009c */
[----:B------:R-:W2:Y:S01]  /*1a820*/  LDL.LU R138, [R1+0x6b8] ;  /* 0x0006b800018a7983 */ /* 0x000ea20000300800 */
[----:B------:R-:W-:Y:S02]  /*1a830*/  IMAD.MOV.U32 R156, RZ, RZ, R155 ;  /* 0x000000ffff9c7224 */ /* 0x000fe400078e009b */
[----:B------:R-:W-:Y:S01]  /*1a840*/  IMAD.MOV.U32 R174, RZ, RZ, R160 ;  /* 0x000000ffffae7224 */ /* 0x000fe200078e00a0 */
[----:B------:R-:W2:Y:S01]  /*1a850*/  LDL.LU R155, [R1+0x6b4] ;  /* 0x0006b400019b7983 */ /* 0x000ea20000300800 */
[----:B------:R-:W-:-:S03]  /*1a860*/  IMAD.HI.U32 R2, R4, R129, RZ ;  /* 0x0000008104027227 */ /* 0x000fc600078e00ff */
[----:B------:R-:W4:Y:S01]  /*1a870*/  LDL.LU R160, [R1+0x63c] ;  /* 0x00063c0001a07983 */ /* 0x000f220000300800 */
[----:B------:R-:W-:Y:S02]  /*1a880*/  IMAD.MOV.U32 R153, RZ, RZ, R140 ;  /* 0x000000ffff997224 */ /* 0x000fe400078e008c */
[----:B------:R-:W-:Y:S02]  /*1a890*/  IMAD.MOV.U32 R140, RZ, RZ, R133 ;  /* 0x000000ffff8c7224 */ /* 0x000fe400078e0085 */
[----:B------:R-:W-:Y:S01]  /*1a8a0*/  IMAD.MOV.U32 R133, RZ, RZ, R130 ;  /* 0x000000ffff857224 */ /* 0x000fe200078e0082 */
[----:B------:R-:W-:Y:S01]  /*1a8b0*/  IABS R130, R162 ;  /* 0x000000a200827213 */ /* 0x000fe20000000000 */
[----:B------:R-:W-:Y:S02]  /*1a8c0*/  IMAD.MOV R2, RZ, RZ, -R2 ;  /* 0x000000ffff027224 */ /* 0x000fe400078e0a02 */
[----:B------:R-:W-:Y:S01]  /*1a8d0*/  @!P3 IMAD.MOV R121, RZ, RZ, -R121 ;  /* 0x000000ffff79b224 */ /* 0x000fe200078e0a79 */
[----:B------:R-:W-:Y:S01]  /*1a8e0*/  ISETP.GT.U32.AND P3, PT, R3, R124, PT ;  /* 0x0000007c0300720c */ /* 0x000fe20003f64070 */
[----:B------:R-:W-:-:S04]  /*1a8f0*/  IMAD.HI.U32 R5, R4, R128, RZ ;  /* 0x0000008004057227 */ /* 0x000fc800078e00ff */
[----:B------:R-:W-:Y:S01]  /*1a900*/  @!P2 IMAD.MOV R122, RZ, RZ, -R122 ;  /* 0x000000ffff7aa224 */ /* 0x000fe200078e0a7a */
[C---:B------:R-:W-:Y:S01]  /*1a910*/  ISETP.GT.U32.AND P2, PT, R3.reuse, R126, PT ;  /* 0x0000007e0300720c */ /* 0x040fe20003f44070 */
[----:B------:R-:W-:Y:S02]  /*1a920*/  IMAD R129, R3, R2, R129 ;  /* 0x0000000203817224 */ /* 0x000fe400078e0281 */
[----:B------:R-:W-:-:S04]  /*1a930*/  IMAD.HI.U32 R2, R4, R130, RZ ;  /* 0x0000008204027227 */ /* 0x000fc800078e00ff */
[----:B------:R-:W-:Y:S02]  /*1a940*/  IMAD.MOV R5, RZ, RZ, -R5 ;  /* 0x000000ffff057224 */ /* 0x000fe400078e0a05 */
[----:B------:R-:W-:Y:S02]  /*1a950*/  IMAD.MOV R2, RZ, RZ, -R2 ;  /* 0x000000ffff027224 */ /* 0x000fe400078e0a02 */
[C---:B------:R-:W-:Y:S02]  /*1a960*/  IMAD R128, R3.reuse, R5, R128 ;  /* 0x0000000503807224 */ /* 0x040fe400078e0280 */
[C---:B------:R-:W-:Y:S02]  /*1a970*/  IMAD R130, R3.reuse, R2, R130 ;  /* 0x0000000203827224 */ /* 0x040fe400078e0282 */
[--C-:B------:R-:W-:Y:S01]  /*1a980*/  @!P3 IMAD.IADD R124, R124, 0x1, -R3.reuse ;  /* 0x000000017c7cb824 */ /* 0x100fe200078e0a03 */
[C---:B------:R-:W-:Y:S01]  /*1a990*/  ISETP.GT.U32.AND P3, PT, R3.reuse, R128, PT ;  /* 0x000000800300720c */ /* 0x040fe20003f64070 */
[----:B------:R-:W-:Y:S01]  /*1a9a0*/  @!P2 IMAD.IADD R126, R126, 0x1, -R3 ;  /* 0x000000017e7ea824 */ /* 0x000fe200078e0a03 */
[C---:B------:R-:W-:Y:S01]  /*1a9b0*/  ISETP.GT.U32.AND P2, PT, R3.reuse, R130, PT ;  /* 0x000000820300720c */ /* 0x040fe20003f44070 */
[----:B------:R-:W-:Y:S01]  /*1a9c0*/  @!P4 IMAD.MOV R124, RZ, RZ, -R124 ;  /* 0x000000ffff7cc224 */ /* 0x000fe200078e0a7c */
[----:B------:R-:W-:Y:S01]  /*1a9d0*/  ISETP.GT.U32.AND P4, PT, R3, R129, PT ;  /* 0x000000810300720c */ /* 0x000fe20003f84070 */
[----:B------:R-:W-:-:S08]  /*1a9e0*/  IMAD.MOV.U32 R158, RZ, RZ, R157 ;  /* 0x000000ffff9e7224 */ /* 0x000fd000078e009d */
[--C-:B------:R-:W-:Y:S02]  /*1a9f0*/  @!P3 IMAD.IADD R128, R128, 0x1, -R3.reuse ;  /* 0x000000018080b824 */ /* 0x100fe400078e0a03 */
[--C-:B------:R-:W-:Y:S02]  /*1aa00*/  @!P2 IMAD.IADD R130, R130, 0x1, -R3.reuse ;  /* 0x000000018282a824 */ /* 0x100fe400078e0a03 */
[----:B------:R-:W-:Y:S01]  /*1aa10*/  @!P4 IMAD.IADD R129, R129, 0x1, -R3 ;  /* 0x000000018181c824 */ /* 0x000fe200078e0a03 */
[C---:B------:R-:W-:Y:S01]  /*1aa20*/  ISETP.GT.U32.AND P4, PT, R3.reuse, R128, PT ;  /* 0x000000800300720c */ /* 0x040fe20003f84070 */
[----:B------:R-:W-:Y:S01]  /*1aa30*/  IMAD.MOV.U32 R157, RZ, RZ, R143 ;  /* 0x000000ffff9d7224 */ /* 0x000fe200078e008f */
[----:B------:R-:W-:Y:S01]  /*1aa40*/  ISETP.GT.U32.AND P2, PT, R3, R130, PT ;  /* 0x000000820300720c */ /* 0x000fe20003f44070 */
[----:B------:R-:W-:Y:S02]  /*1aa50*/  IMAD.MOV.U32 R143, RZ, RZ, R131 ;  /* 0x000000ffff8f7224 */ /* 0x000fe400078e0083 */
[----:B------:R-:W-:-:S02]  /*1aa60*/  IMAD.MOV.U32 R159, RZ, RZ, R158 ;  /* 0x000000ffff9f7224 */ /* 0x000fc400078e009e */
[----:B------:R-:W-:Y:S01]  /*1aa70*/  IMAD.MOV.U32 R158, RZ, RZ, R143 ;  /* 0x000000ffff9e7224 */ /* 0x000fe200078e008f */
[----:B------:R-:W-:Y:S01]  /*1aa80*/  IABS R131, R165 ;  /* 0x000000a500837213 */ /* 0x000fe20000000000 */
[----:B------:R-:W-:Y:S02]  /*1aa90*/  IMAD.MOV.U32 R143, RZ, RZ, R140 ;  /* 0x000000ffff8f7224 */ /* 0x000fe400078e008c */
[----:B------:R-:W-:Y:S01]  /*1aaa0*/  @!P1 IMAD.MOV R127, RZ, RZ, -R127 ;  /* 0x000000ffff7f9224 */ /* 0x000fe200078e0a7f */
[----:B------:R-:W-:Y:S01]  /*1aab0*/  ISETP.GE.AND P1, PT, R165, RZ, PT ;  /* 0x000000ffa500720c */ /* 0x000fe20003f26270 */
[----:B------:R-:W-:Y:S02]  /*1aac0*/  IMAD.MOV.U32 R140, RZ, RZ, R132 ;  /* 0x000000ffff8c7224 */ /* 0x000fe400078e0084 */
[----:B------:R-:W-:Y:S01]  /*1aad0*/  IMAD.MOV.U32 R165, RZ, RZ, R136 ;  /* 0x000000ffffa57224 */ /* 0x000fe200078e0088 */
[----:B------:R-:W-:Y:S01]  /*1aae0*/  ISETP.GE.AND P3, PT, R162, RZ, PT ;  /* 0x000000ffa200720c */ /* 0x000fe20003f66270 */
[----:B------:R-:W-:Y:S01]  /*1aaf0*/  IMAD.MOV.U32 R175, RZ, RZ, R159 ;  /* 0x000000ffffaf7224 */ /* 0x000fe200078e009f */
[----:B------:R-:W-:Y:S01]  /*1ab00*/  IABS R132, R164 ;  /* 0x000000a400847213 */ /* 0x000fe20000000000 */
[----:B------:R-:W-:-:S02]  /*1ab10*/  IMAD.MOV.U32 R169, RZ, RZ, R161 ;  /* 0x000000ffffa97224 */ /* 0x000fc400078e00a1 */
[----:B------:R-:W-:Y:S02]  /*1ab20*/  IMAD.MOV.U32 R159, RZ, RZ, R143 ;  /* 0x000000ffff9f7224 */ /* 0x000fe400078e008f */
[----:B------:R-:W-:Y:S02]  /*1ab30*/  IMAD.MOV.U32 R162, RZ, RZ, R140 ;  /* 0x000000ffffa27224 */ /* 0x000fe400078e008c */
[----:B------:R-:W-:Y:S01]  /*1ab40*/  @!P4 IMAD.IADD R128, R128, 0x1, -R3 ;  /* 0x000000018080c824 */ /* 0x000fe200078e0a03 */
[----:B------:R-:W-:Y:S01]  /*1ab50*/  ISETP.GE.AND P4, PT, R164, RZ, PT ;  /* 0x000000ffa400720c */ /* 0x000fe20003f86270 */
[----:B------:R-:W-:Y:S01]  /*1ab60*/  IMAD.MOV.U32 R161, RZ, RZ, R139 ;  /* 0x000000ffffa17224 */ /* 0x000fe200078e008b */
[----:B------:R-:W2:Y:S01]  /*1ab70*/  LDL.LU R140, [R1+0x6c4] ;  /* 0x0006c400018c7983 */ /* 0x000ea20000300800 */
[----:B------:R-:W-:Y:S02]  /*1ab80*/  IMAD.MOV.U32 R172, RZ, RZ, R165 ;  /* 0x000000ffffac7224 */ /* 0x000fe400078e00a5 */
[----:B------:R-:W-:Y:S01]  /*1ab90*/  IMAD.MOV.U32 R139, RZ, RZ, R133 ;  /* 0x000000ffff8b7224 */ /* 0x000fe200078e0085 */
[----:B------:R-:W2:Y:S01]  /*1aba0*/  LDL.LU R143, [R1+0x760] ;  /* 0x00076000018f7983 */ /* 0x000ea20000300800 */
[----:B------:R-:W-:Y:S01]  /*1abb0*/  @!P2 IMAD.IADD R130, R130, 0x1, -R3 ;  /* 0x000000018282a824 */ /* 0x000fe200078e0a03 */
[----:B------:R-:W-:Y:S01]  /*1abc0*/  IABS R133, R163 ;  /* 0x000000a300857213 */ /* 0x000fe20000000000 */
[----:B------:R-:W-:Y:S01]  /*1abd0*/  IMAD.MOV.U32 R164, RZ, RZ, R157 ;  /* 0x000000ffffa47224 */ /* 0x000fe200078e009d */
[----:B------:R-:W-:Y:S01]  /*1abe0*/  ISETP.GE.AND P2, PT, R163, RZ, PT ;  /* 0x000000ffa300720c */ /* 0x000fe20003f46270 */
[----:B------:R-:W-:-:S02]  /*1abf0*/  IMAD.MOV.U32 R165, RZ, RZ, R154 ;  /* 0x000000ffffa57224 */ /* 0x000fc400078e009a */
[----:B------:R-:W-:Y:S02]  /*1ac00*/  IMAD.MOV.U32 R157, RZ, RZ, R251 ;  /* 0x000000ffff9d7224 */ /* 0x000fe400078e00fb */
[----:B------:R-:W-:Y:S01]  /*1ac10*/  IMAD.MOV.U32 R154, RZ, RZ, R152 ;  /* 0x000000ffff9a7224 */ /* 0x000fe200078e0098 */
[----:B------:R-:W2:Y:S01]  /*1ac20*/  LDL.LU R251, [R1+0x758] ;  /* 0x0007580001fb7983 */ /* 0x000ea20000300800 */
[----:B------:R-:W-:Y:S02]  /*1ac30*/  IMAD.MOV.U32 R173, RZ, RZ, R162 ;  /* 0x000000ffffad7224 */ /* 0x000fe400078e00a2 */
[----:B------:R-:W-:Y:S02]  /*1ac40*/  IMAD.MOV.U32 R163, RZ, RZ, R158 ;  /* 0x000000ffffa37224 */ /* 0x000fe400078e009e */
[----:B------:R-:W-:Y:S01]  /*1ac50*/  IMAD.MOV.U32 R152, RZ, RZ, R151 ;  /* 0x000000ffff987224 */ /* 0x000fe200078e0097 */
[----:B------:R-:W2:Y:S01]  /*1ac60*/  LDL.LU R158, [R1+0x6cc] ;  /* 0x0006cc00019e7983 */ /* 0x000ea20000300800 */
[----:B------:R-:W-:-:S03]  /*1ac70*/  IMAD.MOV.U32 R162, RZ, RZ, R159 ;  /* 0x000000ffffa27224 */ /* 0x000fc600078e009f */
[----:B------:R-:W2:Y:S01]  /*1ac80*/  LDL.LU R159, [R1+0x6ec] ;  /* 0x0006ec00019f7983 */ /* 0x000ea20000300800 */
[----:B---3--:R-:W-:Y:S02]  /*1ac90*/  IMAD.MOV.U32 R151, RZ, RZ, R149 ;  /* 0x000000ffff977224 */ /* 0x008fe400078e0095 */
[----:B------:R-:W-:Y:S02]  /*1aca0*/  IMAD.MOV.U32 R149, RZ, RZ, R146 ;  /* 0x000000ffff957224 */ /* 0x000fe400078e0092 */
[----:B------:R-:W3:Y:S01]  /*1acb0*/  LDL.LU R146, [R1+0x680] ;  /* 0x0006800001927983 */ /* 0x000ee20000300800 */
[----:B------:R-:W-:Y:S01]  /*1acc0*/  @!P0 IMAD.MOV R126, RZ, RZ, -R126 ;  /* 0x000000ffff7e8224 */ /* 0x000fe200078e0a7e */
[----:B------:R-:W-:Y:S01]  /*1acd0*/  ISETP.GT.U32.AND P0, PT, R3, R129, PT ;  /* 0x000000810300720c */ /* 0x000fe20003f04070 */
[----:B------:R-:W-:-:S04]  /*1ace0*/  IMAD.HI.U32 R6, R4, R131, RZ ;  /* 0x0000008304067227 */ /* 0x000fc800078e00ff */
[----:B------:R-:W-:-:S04]  /*1acf0*/  IMAD.MOV R6, RZ, RZ, -R6 ;  /* 0x000000ffff067224 */ /* 0x000fc800078e0a06 */
[----:B------:R-:W-:-:S04]  /*1ad00*/  IMAD R131, R3, R6, R131 ;  /* 0x0000000603837224 */ /* 0x000fc800078e0283 */
[----:B------:R-:W-:Y:S01]  /*1ad10*/  @!P0 IMAD.IADD R129, R129, 0x1, -R3 ;  /* 0x0000000181818824 */ /* 0x000fe200078e0a03 */
[----:B------:R-:W-:Y:S01]  /*1ad20*/  ISETP.GT.U32.AND P0, PT, R3, R131, PT ;  /* 0x000000830300720c */ /* 0x000fe20003f04070 */
[----:B------:R-:W-:-:S04]  /*1ad30*/  IMAD.HI.U32 R2, R4, R132, RZ ;  /* 0x0000008404027227 */ /* 0x000fc800078e00ff */
[----:B------:R-:W-:-:S04]  /*1ad40*/  IMAD.HI.U32 R5, R4, R133, RZ ;  /* 0x0000008504057227 */ /* 0x000fc800078e00ff */
[----:B------:R-:W-:-:S04]  /*1ad50*/  IMAD.MOV R2, RZ, RZ, -R2 ;  /* 0x000000ffff027224 */ /* 0x000fc800078e0a02 */
[----:B------:R-:W-:Y:S02]  /*1ad60*/  @!P0 IMAD.IADD R131, R131, 0x1, -R3 ;  /* 0x0000000183838824 */ /* 0x000fe400078e0a03 */
[----:B------:R-:W-:Y:S02]  /*1ad70*/  IMAD.MOV R5, RZ, RZ, -R5 ;  /* 0x000000ffff057224 */ /* 0x000fe400078e0a05 */
[C---:B------:R-:W-:Y:S01]  /*1ad80*/  IMAD R132, R3.reuse, R2, R132 ;  /* 0x0000000203847224 */ /* 0x040fe200078e0284 */
[C---:B------:R-:W-:Y:S01]  /*1ad90*/  ISETP.GT.U32.AND P0, PT, R3.reuse, R131, PT ;  /* 0x000000830300720c */ /* 0x040fe20003f04070 */
[----:B------:R-:W-:Y:S02]  /*1ada0*/  IMAD.MOV.U32 R170, RZ, RZ, R161 ;  /* 0x000000ffffaa7224 */ /* 0x000fe400078e00a1 */
[C---:B------:R-:W-:Y:S02]  /*1adb0*/  IMAD R133, R3.reuse, R5, R133 ;  /* 0x0000000503857224 */ /* 0x040fe400078e0285 */
[----:B------:R-:W-:Y:S01]  /*1adc0*/  @!P6 IMAD.MOV R128, RZ, RZ, -R128 ;  /* 0x000000ffff80e224 */ /* 0x000fe200078e0a80 */
[----:B------:R-:W-:Y:S01]  /*1add0*/  ISETP.GT.U32.AND P6, PT, R3, R132, PT ;  /* 0x000000840300720c */ /* 0x000fe20003fc4070 */
[----:B------:R-:W-:-:S02]  /*1ade0*/  IMAD.MOV.U32 R161, RZ, RZ, R134 ;  /* 0x000000ffffa17224 */ /* 0x000fc400078e0086 */
[----:B------:R-:W-:Y:S01]  /*1adf0*/  @!P5 IMAD.MOV R129, RZ, RZ, -R129 ;  /* 0x000000ffff81d224 */ /* 0x000fe200078e0a81 */
[----:B------:R-:W-:-:S03]  /*1ae00*/  ISETP.GT.U32.AND P5, PT, R3, R133, PT ;  /* 0x000000850300720c */ /* 0x000fc60003fa4070 */
[----:B------:R-:W-:Y:S01]  /*1ae10*/  @!P0 IMAD.IADD R131, R131, 0x1, -R3 ;  /* 0x0000000183838824 */ /* 0x000fe200078e0a03 */
[----:B------:R-:W-:-:S03]  /*1ae20*/  IABS R136, R174 ;  /* 0x000000ae00887213 */ /* 0x000fc60000000000 */
[----:B------:R-:W-:Y:S02]  /*1ae30*/  @!P1 IMAD.MOV R131, RZ, RZ, -R131 ;  /* 0x000000ffff839224 */ /* 0x000fe400078e0a83 */
[----:B------:R-:W-:Y:S02]  /*1ae40*/  @!P6 IMAD.IADD R132, R132, 0x1, -R3 ;  /* 0x000000018484e824 */ /* 0x000fe400078e0a03 */
[----:B------:R-:W-:Y:S01]  /*1ae50*/  IMAD.MOV.U32 R166, RZ, RZ, R137 ;  /* 0x000000ffffa67224 */ /* 0x000fe200078e0089 */
[----:B------:R-:W-:Y:S01]  /*1ae60*/  IABS R137, R169 ;  /* 0x000000a900897213 */ /* 0x000fe20000000000 */
[----:B------:R-:W-:Y:S01]  /*1ae70*/  @!P5 IMAD.IADD R133, R133, 0x1, -R3 ;  /* 0x000000018585d824 */ /* 0x000fe200078e0a03 */
[----:B------:R-:W-:-:S04]  /*1ae80*/  ISETP.GT.U32.AND P6, PT, R3, R132, PT ;  /* 0x000000840300720c */ /* 0x000fc80003fc4070 */
[----:B------:R-:W-:Y:S01]  /*1ae90*/  ISETP.GT.U32.AND P5, PT, R3, R133, PT ;  /* 0x000000850300720c */ /* 0x000fe20003fa4070 */
[----:B------:R-:W-:-:S08]  /*1aea0*/  IMAD.MOV.U32 R168, RZ, RZ, R162 ;  /* 0x000000ffffa87224 */ /* 0x000fd000078e00a2 */
[----:B------:R-:W-:-:S04]  /*1aeb0*/  @!P6 IMAD.IADD R132, R132, 0x1, -R3 ;  /* 0x000000018484e824 */ /* 0x000fc800078e0a03 */
[----:B------:R-:W-:Y:S02]  /*1aec0*/  @!P5 IMAD.IADD R133, R133, 0x1, -R3 ;  /* 0x000000018585d824 */ /* 0x000fe400078e0a03 */
[----:B------:R-:W-:Y:S02]  /*1aed0*/  @!P3 IMAD.MOV R130, RZ, RZ, -R130 ;  /* 0x000000ffff82b224 */ /* 0x000fe400078e0a82 */
[----:B------:R-:W-:Y:S02]  /*1aee0*/  IMAD.MOV.U32 R171, RZ, RZ, R166 ;  /* 0x000000ffffab7224 */ /* 0x000fe400078e00a6 */
[----:B------:R-:W-:Y:S02]  /*1aef0*/  IMAD.MOV.U32 R166, RZ, RZ, R164 ;  /* 0x000000ffffa67224 */ /* 0x000fe400078e00a4 */
[----:B------:R-:W-:Y:S02]  /*1af00*/  IMAD.MOV.U32 R164, RZ, RZ, R153 ;  /* 0x000000ffffa47224 */ /* 0x000fe400078e0099 */
[----:B----4-:R-:W-:-:S02]  /*1af10*/  IMAD.MOV.U32 R167, RZ, RZ, R160 ;  /* 0x000000ffffa77224 */ /* 0x010fc400078e00a0 */
[----:B------:R-:W-:Y:S02]  /*1af20*/  IMAD.MOV.U32 R160, RZ, RZ, R142 ;  /* 0x000000ffffa07224 */ /* 0x000fe400078e008e */
[----:B------:R-:W-:Y:S01]  /*1af30*/  IMAD.MOV.U32 R142, RZ, RZ, R135 ;  /* 0x000000ffff8e7224 */ /* 0x000fe200078e0087 */
[----:B------:R-:W-:Y:S02]  /*1af40*/  IABS R135, R175 ;  /* 0x000000af00877213 */ /* 0x000fe40000000000 */
[----:B------:R-:W-:-:S03]  /*1af50*/  IABS R134, R167 ;  /* 0x000000a700867213 */ /* 0x000fc60000000000 */
[----:B------:R-:W-:-:S04]  /*1af60*/  IMAD.HI.U32 R2, R4, R135, RZ ;  /* 0x0000008704027227 */ /* 0x000fc800078e00ff */
[----:B------:R-:W-:Y:S02]  /*1af70*/  IMAD.MOV R2, RZ, RZ, -R2 ;  /* 0x000000ffff027224 */ /* 0x000fe400078e0a02 */
[----:B------:R-:W-:-:S04]  /*1af80*/  IMAD.HI.U32 R5, R4, R134, RZ ;  /* 0x0000008604057227 */ /* 0x000fc800078e00ff */
[----:B------:R-:W-:Y:S02]  /*1af90*/  IMAD R135, R3, R2, R135 ;  /* 0x0000000203877224 */ /* 0x000fe400078e0287 */
[----:B------:R-:W-:-:S03]  /*1afa0*/  IMAD.MOV R5, RZ, RZ, -R5 ;  /* 0x000000ffff057224 */ /* 0x000fc600078e0a05 */
[C---:B------:R-:W-:Y:S01]  /*1afb0*/  ISETP.GT.U32.AND P1, PT, R3.reuse, R135, PT ;  /* 0x000000870300720c */ /* 0x040fe20003f24070 */
[----:B------:R-:W-:Y:S02]  /*1afc0*/  IMAD R134, R3, R5, R134 ;  /* 0x0000000503867224 */ /* 0x000fe400078e0286 */
[----:B------:R-:W-:-:S03]  /*1afd0*/  IMAD.HI.U32 R5, R4, R136, RZ ;  /* 0x0000008804057227 */ /* 0x000fc600078e00ff */
[----:B------:R-:W-:Y:S01]  /*1afe0*/  ISETP.GT.U32.AND P0, PT, R3, R134, PT ;  /* 0x000000860300720c */ /* 0x000fe20003f04070 */
[----:B------:R-:W-:Y:S02]  /*1aff0*/  IMAD.MOV R5, RZ, RZ, -R5 ;  /* 0x000000ffff057224 */ /* 0x000fe400078e0a05 */
[----:B------:R-:W-:-:S04]  /*1b000*/  IMAD.HI.U32 R2, R4, R137, RZ ;  /* 0x0000008904027227 */ /* 0x000fc800078e00ff */
[----:B--2---:R-:W-:Y:S01]  /*1b010*/  IMAD.MOV.U32 R162, RZ, RZ, R138 ;  /* 0x000000ffffa27224 */ /* 0x004fe200078e008a */
[----:B------:R-:W-:Y:S01]  /*1b020*/  IABS R138, R170 ;  /* 0x000000aa008a7213 */ /* 0x000fe20000000000 */
[----:B------:R-:W-:Y:S02]  /*1b030*/  IMAD R136, R3, R5, R136 ;  /* 0x0000000503887224 */ /* 0x000fe400078e0288 */
[----:B------:R-:W-:Y:S02]  /*1b040*/  IMAD.MOV R2, RZ, RZ, -R2 ;  /* 0x000000ffff027224 */ /* 0x000fe400078e0a02 */
[----:B------:R-:W-:Y:S01]  /*1b050*/  @!P1 IMAD.IADD R135, R135, 0x1, -R3 ;  /* 0x0000000187879824 */ /* 0x000fe200078e0a03 */
[C---:B------:R-:W-:Y:S01]  /*1b060*/  ISETP.GT.U32.AND P6, PT, R3.reuse, R136, PT ;  /* 0x000000880300720c */ /* 0x040fe20003fc4070 */
[C---:B------:R-:W-:Y:S02]  /*1b070*/  IMAD R137, R3.reuse, R2, R137 ;  /* 0x0000000203897224 */ /* 0x040fe400078e0289 */
[----:B------:R-:W-:Y:S01]  /*1b080*/  @!P0 IMAD.IADD R134, R134, 0x1, -R3 ;  /* 0x0000000186868824 */ /* 0x000fe200078e0a03 */
[C---:B------:R-:W-:Y:S01]  /*1b090*/  ISETP.GT.U32.AND P1, PT, R3.reuse, R135, PT ;  /* 0x000000870300720c */ /* 0x040fe20003f24070 */
[----:B------:R-:W-:Y:S01]  /*1b0a0*/  IMAD.HI.U32 R5, R4, R138, RZ ;  /* 0x0000008a04057227 */ /* 0x000fe200078e00ff */
[----:B------:R-:W-:-:S02]  /*1b0b0*/  ISETP.GT.U32.AND P5, PT, R3, R137, PT ;  /* 0x000000890300720c */ /* 0x000fc40003fa4070 */
[----:B------:R-:W-:Y:S01]  /*1b0c0*/  ISETP.GT.U32.AND P0, PT, R3, R134, PT ;  /* 0x000000860300720c */ /* 0x000fe20003f04070 */
[----:B------:R-:W-:Y:S01]  /*1b0d0*/  IMAD.MOV R5, RZ, RZ, -R5 ;  /* 0x000000ffff057224 */ /* 0x000fe200078e0a05 */
[----:B------:R-:W-:-:S03]  /*1b0e0*/  ISETP.GE.AND P3, PT, R167, RZ, PT ;  /* 0x000000ffa700720c */ /* 0x000fc60003f66270 */
[----:B------:R-:W-:Y:S02]  /*1b0f0*/  IMAD R138, R3, R5, R138 ;  /* 0x00000005038a7224 */ /* 0x000fe400078e028a */
[--C-:B------:R-:W-:Y:S02]  /*1b100*/  @!P6 IMAD.IADD R136, R136, 0x1, -R3.reuse ;  /* 0x000000018888e824 */ /* 0x100fe400078e0a03 */
[----:B------:R-:W-:Y:S01]  /*1b110*/  @!P1 IMAD.IADD R135, R135, 0x1, -R3 ;  /* 0x0000000187879824 */ /* 0x000fe200078e0a03 */
[----:B------:R-:W-:Y:S01]  /*1b120*/  ISETP.GT.U32.AND P1, PT, R3, R138, PT ;  /* 0x0000008a0300720c */ /* 0x000fe20003f24070 */
[----:B------:R-:W-:Y:S01]  /*1b130*/  IMAD.MOV.U32 R167, RZ, RZ, R163 ;  /* 0x000000ffffa77224 */ /* 0x000fe200078e00a3 */
[----:B------:R-:W-:Y:S01]  /*1b140*/  ISETP.GE.AND P6, PT, R169, RZ, PT ;  /* 0x000000ffa900720c */ /* 0x000fe20003fc6270 */
[----:B------:R-:W-:Y:S02]  /*1b150*/  IMAD.MOV.U32 R169, RZ, RZ, R168 ;  /* 0x000000ffffa97224 */ /* 0x000fe400078e00a8 */
[--C-:B------:R-:W-:Y:S01]  /*1b160*/  @!P5 IMAD.IADD R137, R137, 0x1, -R3.reuse ;  /* 0x000000018989d824 */ /* 0x100fe200078e0a03 */
[----:B------:R-:W-:Y:S01]  /*1b170*/  ISETP.GT.U32.AND P5, PT, R3, R136, PT ;  /* 0x000000880300720c */ /* 0x000fe20003fa4070 */
[----:B------:R-:W-:-:S02]  /*1b180*/  @!P0 IMAD.IADD R134, R134, 0x1, -R3 ;  /* 0x0000000186868824 */ /* 0x000fc400078e0a03 */
[----:B------:R-:W-:Y:S02]  /*1b190*/  IMAD.MOV.U32 R168, RZ, RZ, R167 ;  /* 0x000000ffffa87224 */ /* 0x000fe400078e00a7 */
[----:B------:R-:W-:Y:S02]  /*1b1a0*/  IMAD.MOV.U32 R167, RZ, RZ, R166 ;  /* 0x000000ffffa77224 */ /* 0x000fe400078e00a6 */
[----:B------:R-:W-:Y:S02]  /*1b1b0*/  IMAD.MOV.U32 R153, RZ, RZ, R150 ;  /* 0x000000ffff997224 */ /* 0x000fe400078e0096 */
[----:B------:R-:W-:Y:S01]  /*1b1c0*/  @!P3 IMAD.MOV R134, RZ, RZ, -R134 ;  /* 0x000000ffff86b224 */ /* 0x000fe200078e0a86 */
[----:B------:R-:W-:Y:S01]  /*1b1d0*/  ISETP.GE.AND P3, PT, R170, RZ, PT ;  /* 0x000000ffaa00720c */ /* 0x000fe20003f66270 */
        /* <DEDUP_REMOVED lines=10> */
[----:B------:R-:W-:Y:S01]  /*1b280*/  @!P1 IMAD.IADD R138, R138, 0x1, -R3 ;  /* 0x000000018a8a9824 */ /* 0x000fe200078e0a03 */
[----:B------:R-:W-:Y:S01]  /*1b290*/  ISETP.GE.AND P1, PT, R171, RZ, PT ;  /* 0x000000ffab00720c */ /* 0x000fe20003f26270 */
[----:B------:R-:W-:Y:S01]  /*1b2a0*/  IMAD.MOV.U32 R178, RZ, RZ, R167 ;  /* 0x000000ffffb27224 */ /* 0x000fe200078e00a7 */
[----:B------:R-:W4:Y:S01]  /*1b2b0*/  LDL.LU R153, [R1+0x748] ;  /* 0x0007480001997983 */ /* 0x000f220000300800 */
[----:B------:R-:W-:Y:S02]  /*1b2c0*/  IMAD.MOV.U32 R151, RZ, RZ, R150 ;  /* 0x000000ffff977224 */ /* 0x000fe400078e0096 */
[----:B------:R-:W-:Y:S02]  /*1b2d0*/  IMAD.MOV.U32 R167, RZ, RZ, R154 ;  /* 0x000000ffffa77224 */ /* 0x000fe400078e009a */
[----:B------:R-:W-:-:S02]  /*1b2e0*/  IMAD.MOV.U32 R150, RZ, RZ, R149 ;  /* 0x000000ffff967224 */ /* 0x000fc400078e0095 */
[----:B------:R-:W-:Y:S01]  /*1b2f0*/  IMAD.MOV.U32 R154, RZ, RZ, R148 ;  /* 0x000000ffff9a7224 */ /* 0x000fe200078e0094 */
[----:B------:R-:W4:Y:S01]  /*1b300*/  LDL.LU R149, [R1+0x6b0] ;  /* 0x0006b00001957983 */ /* 0x000f220000300800 */
[----:B------:R-:W-:Y:S01]  /*1b310*/  @!P5 IMAD.IADD R136, R136, 0x1, -R3 ;  /* 0x000000018888d824 */ /* 0x000fe200078e0a03 */
[----:B------:R-:W-:Y:S02]  /*1b320*/  IABS R139, R173 ;  /* 0x000000ad008b7213 */ /* 0x000fe40000000000 */
[----:B------:R-:W4:Y:S01]  /*1b330*/  LDL.LU R148, [R1+0x708] ;  /* 0x0007080001947983 */ /* 0x000f220000300800 */
[----:B------:R-:W-:Y:S01]  /*1b340*/  ISETP.GE.AND P5, PT, R173, RZ, PT ;  /* 0x000000ffad00720c */ /* 0x000fe20003fa6270 */
[----:B------:R-:W-:Y:S01]  /*1b350*/  @!P4 IMAD.MOV R132, RZ, RZ, -R132 ;  /* 0x000000ffff84c224 */ /* 0x000fe200078e0a84 */
[----:B------:R-:W-:Y:S02]  /*1b360*/  ISETP.GE.AND P0, PT, R174, RZ, PT ;  /* 0x000000ffae00720c */ /* 0x000fe40003f06270 */
[----:B------:R-:W-:Y:S01]  /*1b370*/  ISETP.GE.AND P4, PT, R175, RZ, PT ;  /* 0x000000ffaf00720c */ /* 0x000fe20003f86270 */
[----:B---3--:R-:W-:-:S04]  /*1b380*/  IMAD.MOV.U32 R166, RZ, RZ, R146 ;  /* 0x000000ffffa67224 */ /* 0x008fc800078e0092 */
[----:B------:R-:W-:Y:S02]  /*1b390*/  IMAD.MOV.U32 R170, RZ, RZ, R166 ;  /* 0x000000ffffaa7224 */ /* 0x000fe400078e00a6 */
[----:B------:R-:W-:Y:S02]  /*1b3a0*/  IMAD.MOV.U32 R166, RZ, RZ, R164 ;  /* 0x000000ffffa67224 */ /* 0x000fe400078e00a4 */
[----:B------:R-:W-:Y:S01]  /*1b3b0*/  IMAD.MOV.U32 R164, RZ, RZ, R141 ;  /* 0x000000ffffa47224 */ /* 0x000fe200078e008d */
[----:B------:R-:W-:Y:S01]  /*1b3c0*/  IABS R141, R171 ;  /* 0x000000ab008d7213 */ /* 0x000fe20000000000 */
[----:B------:R-:W-:Y:S02]  /*1b3d0*/  IMAD.MOV.U32 R171, RZ, RZ, R169 ;  /* 0x000000ffffab7224 */ /* 0x000fe400078e00a9 */
[----:B------:R-:W-:Y:S02]  /*1b3e0*/  IMAD.MOV.U32 R169, RZ, RZ, R164 ;  /* 0x000000ffffa97224 */ /* 0x000fe400078e00a4 */
[----:B------:R-:W-:-:S02]  /*1b3f0*/  IMAD.MOV.U32 R164, RZ, RZ, R155 ;  /* 0x000000ffffa47224 */ /* 0x000fc400078e009b */
[----:B------:R-:W3:Y:S04]  /*1b400*/  LDL.LU R155, [R1+0x6e4] ;  /* 0x0006e400019b7983 */ /* 0x000ee80000300800 */
[----:B------:R-:W4:Y:S04]  /*1b410*/  LDL.LU R173, [R1+0x674] ;  /* 0x0006740001ad7983 */ /* 0x000f280000300800 */
[----:B------:R-:W3:Y:S04]  /*1b420*/  LDL.LU R174, [R1+0x678] ;  /* 0x0006780001ae7983 */ /* 0x000ee80000300800 */
[----:B------:R-:W4:Y:S01]  /*1b430*/  LDL.LU R175, [R1+0x67c] ;  /* 0x00067c0001af7983 */ /* 0x000f220000300800 */
[----:B------:R-:W-:-:S04]  /*1b440*/  IMAD.HI.U32 R2, R4, R139, RZ ;  /* 0x0000008b04027227 */ /* 0x000fc800078e00ff */
[----:B------:R-:W-:-:S04]  /*1b450*/  IMAD.MOV R2, RZ, RZ, -R2 ;  /* 0x000000ffff027224 */ /* 0x000fc800078e0a02 */
[C---:B------:R-:W-:Y:S02]  /*1b460*/  IMAD R139, R3.reuse, R2, R139 ;  /* 0x00000002038b7224 */ /* 0x040fe400078e028b */
[----:B------:R-:W-:Y:S01]  /*1b470*/  @!P2 IMAD.MOV R133, RZ, RZ, -R133 ;  /* 0x000000ffff85a224 */ /* 0x000fe200078e0a85 */
[C---:B------:R-:W-:Y:S01]  /*1b480*/  ISETP.GT.U32.AND P2, PT, R3.reuse, R137, PT ;  /* 0x000000890300720c */ /* 0x040fe20003f44070 */
[----:B------:R-:W-:Y:S01]  /*1b490*/  @!P4 IMAD.MOV R135, RZ, RZ, -R135 ;  /* 0x000000ffff87c224 */ /* 0x000fe200078e0a87 */
[----:B------:R-:W-:-:S11]  /*1b4a0*/  ISETP.GT.U32.AND P4, PT, R3, R139, PT ;  /* 0x0000008b0300720c */ /* 0x000fd60003f84070 */
[--C-:B------:R-:W-:Y:S02]  /*1b4b0*/  @!P2 IMAD.IADD R137, R137, 0x1, -R3.reuse ;  /* 0x000000018989a824 */ /* 0x100fe400078e0a03 */
[----:B------:R-:W-:Y:S02]  /*1b4c0*/  @!P4 IMAD.IADD R139, R139, 0x1, -R3 ;  /* 0x000000018b8bc824 */ /* 0x000fe400078e0a03 */
[----:B------:R-:W-:-:S03]  /*1b4d0*/  @!P6 IMAD.MOV R137, RZ, RZ, -R137 ;  /* 0x000000ffff89e224 */ /* 0x000fc600078e0a89 */
[----:B------:R-:W-:Y:S01]  /*1b4e0*/  ISETP.GT.U32.AND P6, PT, R3, R139, PT ;  /* 0x0000008b0300720c */ /* 0x000fe20003fc4070 */
[----:B------:R-:W-:Y:S02]  /*1b4f0*/  IMAD.MOV.U32 R176, RZ, RZ, R169 ;  /* 0x000000ffffb07224 */ /* 0x000fe400078e00a9 */
[----:B------:R-:W-:Y:S02]  /*1b500*/  IMAD.MOV.U32 R184, RZ, RZ, R171 ;  /* 0x000000ffffb87224 */ /* 0x000fe400078e00ab */
[----:B------:R-:W-:Y:S02]  /*1b510*/  IMAD.MOV.U32 R171, RZ, RZ, R167 ;  /* 0x000000ffffab7224 */ /* 0x000fe400078e00a7 */
[----:B------:R-:W-:Y:S01]  /*1b520*/  IMAD.MOV.U32 R167, RZ, RZ, R156 ;  /* 0x000000ffffa77224 */ /* 0x000fe200078e009c */
[----:B------:R-:W-:Y:S01]  /*1b530*/  ISETP.GE.AND P2, PT, R172, RZ, PT ;  /* 0x000000ffac00720c */ /* 0x000fe20003f46270 */
[----:B------:R-:W-:-:S04]  /*1b540*/  IMAD.MOV.U32 R146, RZ, RZ, R140 ;  /* 0x000000ffff927224 */ /* 0x000fc800078e008c */
[----:B------:R-:W-:Y:S01]  /*1b550*/  @!P6 IMAD.IADD R139, R139, 0x1, -R3 ;  /* 0x000000018b8be824 */ /* 0x000fe200078e0a03 */
[----:B------:R-:W-:Y:S01]  /*1b560*/  IABS R140, R172 ;  /* 0x000000ac008c7213 */ /* 0x000fe20000000000 */
[----:B------:R-:W-:Y:S02]  /*1b570*/  IMAD.MOV.U32 R172, RZ, RZ, R170 ;  /* 0x000000ffffac7224 */ /* 0x000fe400078e00aa */
[----:B------:R-:W-:Y:S01]  /*1b580*/  @!P5 IMAD.MOV R139, RZ, RZ, -R139 ;  /* 0x000000ffff8bd224 */ /* 0x000fe200078e0a8b */
[----:B------:R-:W-:Y:S01]  /*1b590*/  ISETP.GE.AND P5, PT, R176, RZ, PT ;  /* 0x000000ffb000720c */ /* 0x000fe20003fa6270 */
[----:B------:R-:W-:Y:S02]  /*1b5a0*/  IMAD.MOV.U32 R170, RZ, RZ, R168 ;  /* 0x000000ffffaa7224 */ /* 0x000fe400078e00a8 */
[----:B------:R-:W-:Y:S01]  /*1b5b0*/  IMAD.MOV.U32 R168, RZ, RZ, R142 ;  /* 0x000000ffffa87224 */ /* 0x000fe200078e008e */
[----:B------:R-:W-:Y:S02]  /*1b5c0*/  IABS R142, R172 ;  /* 0x000000ac008e7213 */ /* 0x000fe40000000000 */
[----:B------:R-:W-:Y:S01]  /*1b5d0*/  ISETP.GE.AND P4, PT, R172, RZ, PT ;  /* 0x000000ffac00720c */ /* 0x000fe20003f86270 */
[----:B------:R-:W-:-:S02]  /*1b5e0*/  IMAD.MOV.U32 R172, RZ, RZ, R168 ;  /* 0x000000ffffac7224 */ /* 0x000fc400078e00a8 */
[----:B--2---:R-:W-:Y:S01]  /*1b5f0*/  IMAD.MOV.U32 R156, RZ, RZ, R143 ;  /* 0x000000ffff9c7224 */ /* 0x004fe200078e008f */
[----:B------:R-:W-:Y:S01]  /*1b600*/  IABS R143, R176 ;  /* 0x000000b0008f7213 */ /* 0x000fe20000000000 */
[----:B----4-:R-:W-:Y:S02]  /*1b610*/  IMAD.MOV.U32 R181, RZ, RZ, R175 ;  /* 0x000000ffffb57224 */ /* 0x010fe400078e00af */
[----:B------:R-:W2:Y:S04]  /*1b620*/  LDL.LU R175, [R1+0x694] ;  /* 0x0006940001af7983 */ /* 0x000ea80000300800 */
[----:B------:R-:W4:Y:S01]  /*1b630*/  LDL.LU R176, [R1+0x690] ;  /* 0x0006900001b07983 */ /* 0x000f220000300800 */
[----:B------:R-:W-:Y:S02]  /*1b640*/  IMAD.MOV.U32 R183, RZ, RZ, R173 ;  /* 0x000000ffffb77224 */ /* 0x000fe400078e00ad */
[----:B------:R-:W-:-:S02]  /*1b650*/  IMAD.MOV.U32 R173, RZ, RZ, R172 ;  /* 0x000000ffffad7224 */ /* 0x000fc400078e00ac */
[----:B------:R-:W4:Y:S01]  /*1b660*/  LDL.LU R172, [R1+0x684] ;  /* 0x0006840001ac7983 */ /* 0x000f220000300800 */
[----:B------:R-:W-:Y:S01]  /*1b670*/  @!P0 IMAD.MOV R136, RZ, RZ, -R136 ;  /* 0x000000ffff888224 */ /* 0x000fe200078e0a88 */
[----:B------:R-:W-:Y:S01]  /*1b680*/  ISETP.GT.U32.AND P0, PT, R3, R138, PT ;  /* 0x0000008a0300720c */ /* 0x000fe20003f04070 */
[----:B------:R-:W-:-:S04]  /*1b690*/  IMAD.HI.U32 R5, R4, R140, RZ ;  /* 0x0000008c04057227 */ /* 0x000fc800078e00ff */
[----:B------:R-:W-:Y:S02]  /*1b6a0*/  IMAD.MOV R5, RZ, RZ, -R5 ;  /* 0x000000ffff057224 */ /* 0x000fe400078e0a05 */
[----:B------:R-:W-:-:S04]  /*1b6b0*/  IMAD.HI.U32 R2, R4, R141, RZ ;  /* 0x0000008d04027227 */ /* 0x000fc800078e00ff */
[C---:B------:R-:W-:Y:S02]  /*1b6c0*/  IMAD R140, R3.reuse, R5, R140 ;  /* 0x00000005038c7224 */ /* 0x040fe400078e028c */
[----:B------:R-:W-:Y:S02]  /*1b6d0*/  IMAD.MOV R2, RZ, RZ, -R2 ;  /* 0x000000ffff027224 */ /* 0x000fe400078e0a02 */
[----:B------:R-:W-:Y:S01]  /*1b6e0*/  @!P0 IMAD.IADD R138, R138, 0x1, -R3 ;  /* 0x000000018a8a8824 */ /* 0x000fe200078e0a03 */
[C---:B------:R-:W-:Y:S01]  /*1b6f0*/  ISETP.GT.U32.AND P0, PT, R3.reuse, R140, PT ;  /* 0x0000008c0300720c */ /* 0x040fe20003f04070 */
[----:B------:R-:W-:Y:S02]  /*1b700*/  IMAD R141, R3, R2, R141 ;  /* 0x00000002038d7224 */ /* 0x000fe400078e028d */
[----:B------:R-:W-:-:S03]  /*1b710*/  IMAD.HI.U32 R2, R4, R142, RZ ;  /* 0x0000008e04027227 */ /* 0x000fc600078e00ff */
[----:B------:R-:W-:Y:S01]  /*1b720*/  ISETP.GT.U32.AND P6, PT, R3, R141, PT ;  /* 0x0000008d0300720c */ /* 0x000fe20003fc4070 */
[----:B------:R-:W-:-:S04]  /*1b730*/  IMAD.MOV R2, RZ, RZ, -R2 ;  /* 0x000000ffff027224 */ /* 0x000fc800078e0a02 */
[----:B------:R-:W-:Y:S02]  /*1b740*/  IMAD R142, R3, R2, R142 ;  /* 0x00000002038e7224 */ /* 0x000fe400078e028e */
[----:B------:R-:W-:-:S03]  /*1b750*/  @!P0 IMAD.IADD R140, R140, 0x1, -R3 ;  /* 0x000000018c8c8824 */ /* 0x000fc600078e0a03 */
[----:B------:R-:W-:Y:S01]  /*1b760*/  ISETP.GT.U32.AND P0, PT, R3, R142, PT ;  /* 0x0000008e0300720c */ /* 0x000fe20003f04070 */
[----:B------:R-:W-:Y:S02]  /*1b770*/  IMAD.MOV.U32 R168, RZ, RZ, R163 ;  /* 0x000000ffffa87224 */ /* 0x000fe400078e00a3 */
[----:B------:R-:W-:Y:S01]  /*1b780*/  IMAD.MOV.U32 R163, RZ, RZ, R144 ;  /* 0x000000ffffa37224 */ /* 0x000fe200078e0090 */
[----:B------:R-:W-:Y:S01]  /*1b790*/  IABS R144, R178 ;  /* 0x000000b200907213 */ /* 0x000fe20000000000 */
[----:B------:R-:W-:Y:S02]  /*1b7a0*/  @!P6 IMAD.IADD R141, R141, 0x1, -R3 ;  /* 0x000000018d8de824 */ /* 0x000fe400078e0a03 */
[----:B------:R-:W-:Y:S01]  /*1b7b0*/  IMAD.MOV.U32 R169, RZ, RZ, R165 ;  /* 0x000000ffffa97224 */ /* 0x000fe200078e00a5 */
[C---:B------:R-:W-:Y:S01]  /*1b7c0*/  ISETP.GT.U32.AND P6, PT, R3.reuse, R140, PT ;  /* 0x0000008c0300720c */ /* 0x040fe20003fc4070 */
[----:B------:R-:W-:Y:S01]  /*1b7d0*/  IMAD.MOV.U32 R165, RZ, RZ, R145 ;  /* 0x000000ffffa57224 */ /* 0x000fe200078e0091 */
[----:B------:R-:W-:Y:S01]  /*1b7e0*/  IABS R145, R177 ;  /* 0x000000b100917213 */ /* 0x000fe20000000000 */
[----:B------:R-:W-:Y:S01]  /*1b7f0*/  @!P3 IMAD.MOV R138, RZ, RZ, -R138 ;  /* 0x000000ffff8ab224 */ /* 0x000fe200078e0a8a */
[----:B------:R-:W-:Y:S01]  /*1b800*/  ISETP.GT.U32.AND P3, PT, R3, R141, PT ;  /* 0x0000008d0300720c */ /* 0x000fe20003f64070 */
[----:B------:R-:W-:-:S02]  /*1b810*/  IMAD.MOV.U32 R185, RZ, RZ, R170 ;  /* 0x000000ffffb97224 */ /* 0x000fc400078e00aa */
[----:B------:R-:W-:-:S04]  /*1b820*/  IMAD.HI.U32 R6, R4, R144, RZ ;  /* 0x0000009004067227 */ /* 0x000fc800078e00ff */
[----:B------:R-:W-:Y:S02]  /*1b830*/  IMAD.MOV.U32 R170, RZ, RZ, R166 ;  /* 0x000000ffffaa7224 */ /* 0x000fe400078e00a6 */
[----:B------:R-:W-:Y:S01]  /*1b840*/  IMAD.MOV.U32 R166, RZ, RZ, R146 ;  /* 0x000000ffffa67224 */ /* 0x000fe200078e0092 */
[----:B------:R-:W-:Y:S01]  /*1b850*/  IABS R146, R179 ;  /* 0x000000b300927213 */ /* 0x000fe20000000000 */
[----:B------:R-:W-:Y:S02]  /*1b860*/  @!P0 IMAD.IADD R142, R142, 0x1, -R3 ;  /* 0x000000018e8e8824 */ /* 0x000fe400078e0a03 */
[----:B------:R-:W-:-:S04]  /*1b870*/  IMAD.HI.U32 R5, R4, R145, RZ ;  /* 0x0000009104057227 */ /* 0x000fc800078e00ff */
[----:B------:R-:W-:Y:S01]  /*1b880*/  IMAD.MOV R6, RZ, RZ, -R6 ;  /* 0x000000ffff067224 */ /* 0x000fe200078e0a06 */
[----:B------:R-:W-:Y:S01]  /*1b890*/  ISETP.GT.U32.AND P0, PT, R3, R142, PT ;  /* 0x0000008e0300720c */ /* 0x000fe20003f04070 */
[----:B------:R-:W-:-:S04]  /*1b8a0*/  IMAD.HI.U32 R2, R4, R146, RZ ;  /* 0x0000009204027227 */ /* 0x000fc800078e00ff */
[----:B------:R-:W-:Y:S02]  /*1b8b0*/  IMAD.MOV R5, RZ, RZ, -R5 ;  /* 0x000000ffff057224 */ /* 0x000fe400078e0a05 */
[C---:B------:R-:W-:Y:S02]  /*1b8c0*/  IMAD R144, R3.reuse, R6, R144 ;  /* 0x0000000603907224 */ /* 0x040fe400078e0290 */
[----:B------:R-:W-:Y:S02]  /*1b8d0*/  IMAD.MOV R2, RZ, RZ, -R2 ;  /* 0x000000ffff027224 */ /* 0x000fe400078e0a02 */
[----:B------:R-:W-:Y:S02]  /*1b8e0*/  IMAD R145, R3, R5, R145 ;  /* 0x0000000503917224 */ /* 0x000fe400078e0291 */
[--C-:B------:R-:W-:Y:S02]  /*1b8f0*/  @!P6 IMAD.IADD R140, R140, 0x1, -R3.reuse ;  /* 0x000000018c8ce824 */ /* 0x100fe400078e0a03 */
[----:B------:R-:W-:Y:S01]  /*1b900*/  @!P3 IMAD.IADD R141, R141, 0x1, -R3 ;  /* 0x000000018d8db824 */ /* 0x000fe200078e0a03 */
[C---:B------:R-:W-:Y:S01]  /*1b910*/  ISETP.GT.U32.AND P3, PT, R3.reuse, R144, PT ;  /* 0x000000900300720c */ /* 0x040fe20003f64070 */
[----:B------:R-:W-:-:S02]  /*1b920*/  IMAD R146, R3, R2, R146 ;  /* 0x0000000203927224 */ /* 0x000fc400078e0292 */
[----:B------:R-:W-:Y:S01]  /*1b930*/  @!P2 IMAD.MOV R140, RZ, RZ, -R140 ;  /* 0x000000ffff8ca224 */ /* 0x000fe200078e0a8c */
[C---:B------:R-:W-:Y:S01]  /*1b940*/  ISETP.GT.U32.AND P2, PT, R3.reuse, R145, PT ;  /* 0x000000910300720c */ /* 0x040fe20003f44070 */
[----:B---3--:R-:W-:Y:S02]  /*1b950*/  IMAD.MOV.U32 R182, RZ, RZ, R174 ;  /* 0x000000ffffb67224 */ /* 0x008fe400078e00ae */
[----:B------:R-:W-:Y:S02]  /*1b960*/  IMAD.MOV.U32 R174, RZ, RZ, R164 ;  /* 0x000000ffffae7224 */ /* 0x000fe400078e00a4 */
[----:B------:R-:W-:Y:S01]  /*1b970*/  @!P0 IMAD.IADD R142, R142, 0x1, -R3 ;  /* 0x000000018e8e8824 */ /* 0x000fe200078e0a03 */
[----:B------:R-:W-:Y:S01]  /*1b980*/  ISETP.GT.U32.AND P0, PT, R3, R146, PT ;  /* 0x000000920300720c */ /* 0x000fe20003f04070 */
[----:B------:R-:W-:Y:S01]  /*1b990*/  IMAD.MOV.U32 R164, RZ, RZ, R147 ;  /* 0x000000ffffa47224 */ /* 0x000fe200078e0093 */
[----:B------:R-:W-:Y:S01]  /*1b9a0*/  IABS R147, R185 ;  /* 0x000000b900937213 */ /* 0x000fe20000000000 */
[----:B------:R-:W-:-:S04]  /*1b9b0*/  IMAD.HI.U32 R7, R4, R143, RZ ;  /* 0x0000008f04077227 */ /* 0x000fc800078e00ff */
[----:B------:R-:W-:Y:S01]  /*1b9c0*/  @!P1 IMAD.MOV R141, RZ, RZ, -R141 ;  /* 0x000000ffff8d9224 */ /* 0x000fe200078e0a8d */
[----:B------:R-:W-:Y:S01]  /*1b9d0*/  ISETP.GE.AND P1, PT, R178, RZ, PT ;  /* 0x000000ffb200720c */ /* 0x000fe20003f26270 */
[----:B------:R-:W-:Y:S02]  /*1b9e0*/  IMAD.MOV.U32 R178, RZ, RZ, R173 ;  /* 0x000000ffffb27224 */ /* 0x000fe400078e00ad */
[----:B------:R-:W-:Y:S02]  /*1b9f0*/  IMAD.MOV.U32 R173, RZ, RZ, R168 ;  /* 0x000000ffffad7224 */ /* 0x000fe400078e00a8 */
[----:B------:R-:W-:Y:S02]  /*1ba00*/  IMAD.MOV R7, RZ, RZ, -R7 ;  /* 0x000000ffff077224 */ /* 0x000fe400078e0a07 */
[----:B------:R-:W-:Y:S02]  /*1ba10*/  IMAD.MOV.U32 R168, RZ, RZ, R167 ;  /* 0x000000ffffa87224 */ /* 0x000fe400078e00a7 */
[----:B------:R-:W-:-:S02]  /*1ba20*/  @!P3 IMAD.IADD R144, R144, 0x1, -R3 ;  /* 0x000000019090b824 */ /* 0x000fc400078e0a03 */
[----:B------:R-:W-:-:S04]  /*1ba30*/  IMAD.HI.U32 R2, R4, R147, RZ ;  /* 0x0000009304027227 */ /* 0x000fc800078e00ff */
[----:B------:R-:W-:Y:S02]  /*1ba40*/  IMAD.MOV.U32 R167, RZ, RZ, R166 ;  /* 0x000000ffffa77224 */ /* 0x000fe400078e00a6 */
[----:B------:R-:W-:Y:S02]  /*1ba50*/  IMAD.MOV.U32 R166, RZ, RZ, R163 ;  /* 0x000000ffffa67224 */ /* 0x000fe400078e00a3 */
[----:B------:R-:W-:Y:S02]  /*1ba60*/  IMAD.MOV.U32 R163, RZ, RZ, R154 ;  /* 0x000000ffffa37224 */ /* 0x000fe400078e009a */
[----:B------:R-:W-:Y:S02]  /*1ba70*/  IMAD R143, R3, R7, R143 ;  /* 0x00000007038f7224 */ /* 0x000fe400078e028f */
[----:B------:R-:W-:Y:S01]  /*1ba80*/  IMAD.MOV.U32 R154, RZ, RZ, R148 ;  /* 0x000000ffff9a7224 */ /* 0x000fe200078e0094 */
[----:B------:R-:W-:Y:S01]  /*1ba90*/  IABS R148, R184 ;  /* 0x000000b800947213 */ /* 0x000fe20000000000 */
[--C-:B------:R-:W-:Y:S01]  /*1baa0*/  @!P2 IMAD.IADD R145, R145, 0x1, -R3.reuse ;  /* 0x000000019191a824 */ /* 0x100fe200078e0a03 */
[C---:B------:R-:W-:Y:S01]  /*1bab0*/  ISETP.GT.U32.AND P2, PT, R3.reuse, R144, PT ;  /* 0x000000900300720c */ /* 0x040fe20003f44070 */
[----:B------:R-:W-:Y:S01]  /*1bac0*/  IMAD.MOV R2, RZ, RZ, -R2 ;  /* 0x000000ffff027224 */ /* 0x000fe200078e0a02 */
[C---:B------:R-:W-:Y:S01]  /*1bad0*/  ISETP.GT.U32.AND P6, PT, R3.reuse, R143, PT ;  /* 0x0000008f0300720c */ /* 0x040fe20003fc4070 */
[----:B------:R-:W-:Y:S01]  /*1bae0*/  @!P0 IMAD.IADD R146, R146, 0x1, -R3 ;  /* 0x0000000192928824 */ /* 0x000fe200078e0a03 */
[C---:B------:R-:W-:Y:S01]  /*1baf0*/  ISETP.GT.U32.AND P0, PT, R3.reuse, R145, PT ;  /* 0x000000910300720c */ /* 0x040fe20003f04070 */
[----:B------:R-:W-:-:S02]  /*1bb00*/  IMAD R147, R3, R2, R147 ;  /* 0x0000000203937224 */ /* 0x000fc400078e0293 */
[----:B------:R-:W-:-:S04]  /*1bb10*/  IMAD.HI.U32 R2, R4, R148, RZ ;  /* 0x0000009404027227 */ /* 0x000fc800078e00ff */
[----:B------:R-:W-:Y:S02]  /*1bb20*/  IMAD.MOV R2, RZ, RZ, -R2 ;  /* 0x000000ffff027224 */ /* 0x000fe400078e0a02 */
[--C-:B------:R-:W-:Y:S01]  /*1bb30*/  @!P2 IMAD.IADD R144, R144, 0x1, -R3.reuse ;  /* 0x000000019090a824 */ /* 0x100fe200078e0a03 */
[C---:B------:R-:W-:Y:S01]  /*1bb40*/  ISETP.GT.U32.AND P2, PT, R3.reuse, R147, PT ;  /* 0x000000930300720c */ /* 0x040fe20003f44070 */
[----:B------:R-:W-:Y:S02]  /*1bb50*/  IMAD R148, R3, R2, R148 ;  /* 0x0000000203947224 */ /* 0x000fe400078e0294 */
[--C-:B------:R-:W-:Y:S02]  /*1bb60*/  @!P6 IMAD.IADD R143, R143, 0x1, -R3.reuse ;  /* 0x000000018f8fe824 */ /* 0x100fe400078e0a03 */
[----:B------:R-:W-:Y:S01]  /*1bb70*/  @!P0 IMAD.IADD R145, R145, 0x1, -R3 ;  /* 0x0000000191918824 */ /* 0x000fe200078e0a03 */
[C---:B------:R-:W-:Y:S02]  /*1bb80*/  ISETP.GT.U32.AND P0, PT, R3.reuse, R148, PT ;  /* 0x000000940300720c */ /* 0x040fe40003f04070 */
[----:B------:R-:W-:Y:S01]  /*1bb90*/  ISETP.GT.U32.AND P3, PT, R3, R143, PT ;  /* 0x0000008f0300720c */ /* 0x000fe20003f64070 */
[----:B------:R-:W-:-:S04]  /*1bba0*/  @!P4 IMAD.MOV R142, RZ, RZ, -R142 ;  /* 0x000000ffff8ec224 */ /* 0x000fc800078e0a8e */
[----:B------:R-:W-:Y:S01]  /*1bbb0*/  @!P2 IMAD.IADD R147, R147, 0x1, -R3 ;  /* 0x000000019393a824 */ /* 0x000fe200078e0a03 */
[----:B------:R-:W-:Y:S02]  /*1bbc0*/  ISETP.GT.U32.AND P4, PT, R3, R146, PT ;  /* 0x000000920300720c */ /* 0x000fe40003f84070 */
[----:B------:R-:W-:-:S03]  /*1bbd0*/  ISETP.GE.AND P6, PT, R177, RZ, PT ;  /* 0x000000ffb100720c */ /* 0x000fc60003fc6270 */
[--C-:B------:R-:W-:Y:S01]  /*1bbe0*/  @!P0 IMAD.IADD R148, R148, 0x1, -R3.reuse ;  /* 0x0000000194948824 */ /* 0x100fe200078e0a03 */
[----:B------:R-:W-:Y:S01]  /*1bbf0*/  ISETP.GT.U32.AND P0, PT, R3, R147, PT ;  /* 0x000000930300720c */ /* 0x000fe20003f04070 */
[----:B------:R-:W-:Y:S02]  /*1bc00*/  IMAD.MOV.U32 R177, RZ, RZ, R174 ;  /* 0x000000ffffb17224 */ /* 0x000fe400078e00ae */
[----:B------:R-:W-:Y:S01]  /*1bc10*/  @!P3 IMAD.IADD R143, R143, 0x1, -R3 ;  /* 0x000000018f8fb824 */ /* 0x000fe200078e0a03 */
[----:B------:R-:W-:Y:S01]  /*1bc20*/  ISETP.GE.AND P3, PT, R179, RZ, PT ;  /* 0x000000ffb300720c */ /* 0x000fe20003f66270 */
[----:B------:R-:W-:Y:S02]  /*1bc30*/  IMAD.MOV.U32 R180, RZ, RZ, R178 ;  /* 0x000000ffffb47224 */ /* 0x000fe400078e00b2 */
[----:B------:R-:W-:Y:S02]  /*1bc40*/  IMAD.MOV.U32 R179, RZ, RZ, R177 ;  /* 0x000000ffffb37224 */ /* 0x000fe400078e00b1 */
[----:B------:R-:W-:-:S02]  /*1bc50*/  IMAD.MOV.U32 R199, RZ, RZ, R180 ;  /* 0x000000ffffc77224 */ /* 0x000fc400078e00b4 */
[----:B------:R-:W-:Y:S02]  /*1bc60*/  IMAD.MOV.U32 R200, RZ, RZ, R179 ;  /* 0x000000ffffc87224 */ /* 0x000fe400078e00b3 */
[--C-:B------:R-:W-:Y:S02]  /*1bc70*/  @!P4 IMAD.IADD R146, R146, 0x1, -R3.reuse ;  /* 0x000000019292c824 */ /* 0x100fe400078e0a03 */
[----:B------:R-:W-:Y:S01]  /*1bc80*/  @!P0 IMAD.IADD R147, R147, 0x1, -R3 ;  /* 0x0000000193938824 */ /* 0x000fe200078e0a03 */
[----:B------:R-:W-:Y:S01]  /*1bc90*/  ISETP.GE.AND P0, PT, R181, RZ, PT ;  /* 0x000000ffb500720c */ /* 0x000fe20003f06270 */
[----:B------:R-:W-:Y:S02]  /*1bca0*/  IMAD.MOV.U32 R174, RZ, RZ, R171 ;  /* 0x000000ffffae7224 */ /* 0x000fe400078e00ab */
[----:B------:R-:W-:Y:S02]  /*1bcb0*/  IMAD.MOV.U32 R171, RZ, RZ, R170 ;  /* 0x000000ffffab7224 */ /* 0x000fe400078e00aa */
[----:B------:R-:W-:Y:S01]  /*1bcc0*/  @!P3 IMAD.MOV R146, RZ, RZ, -R146 ;  /* 0x000000ffff92b224 */ /* 0x000fe200078e0a92 */
[----:B------:R-:W-:Y:S01]  /*1bcd0*/  ISETP.GE.AND P3, PT, R182, RZ, PT ;  /* 0x000000ffb600720c */ /* 0x000fe20003f66270 */
[----:B------:R-:W-:-:S02]  /*1bce0*/  IMAD.MOV.U32 R170, RZ, RZ, R169 ;  /* 0x000000ffffaa7224 */ /* 0x000fc400078e00a9 */
[----:B------:R-:W-:Y:S02]  /*1bcf0*/  IMAD.MOV.U32 R169, RZ, RZ, R156 ;  /* 0x000000ffffa97224 */ /* 0x000fe400078e009c */
[----:B------:R-:W-:Y:S02]  /*1bd00*/  IMAD.MOV.U32 R156, RZ, RZ, R153 ;  /* 0x000000ffff9c7224 */ /* 0x000fe400078e0099 */
[----:B------:R-:W-:Y:S02]  /*1bd10*/  IMAD.MOV.U32 R153, RZ, RZ, R149 ;  /* 0x000000ffff997224 */ /* 0x000fe400078e0095 */
[----:B--2---:R-:W-:Y:S02]  /*1bd20*/  IMAD.MOV.U32 R178, RZ, RZ, R175 ;  /* 0x000000ffffb27224 */ /* 0x004fe400078e00af */
[----:B------:R-:W-:Y:S02]  /*1bd30*/  IMAD.MOV.U32 R175, RZ, RZ, R151 ;  /* 0x000000ffffaf7224 */ /* 0x000fe400078e0097 */
[----:B----4-:R-:W-:-:S02]  /*1bd40*/  IMAD.MOV.U32 R177, RZ, RZ, R176 ;  /* 0x000000ffffb17224 */ /* 0x010fc400078e00b0 */
[----:B------:R-:W-:Y:S02]  /*1bd50*/  IMAD.MOV.U32 R176, RZ, RZ, R164 ;  /* 0x000000ffffb07224 */ /* 0x000fe400078e00a4 */
[----:B------:R-:W-:Y:S02]  /*1bd60*/  IMAD.MOV.U32 R180, RZ, RZ, R175 ;  /* 0x000000ffffb47224 */ /* 0x000fe400078e00af */
[----:B------:R-:W-:Y:S01]  /*1bd70*/  IMAD.MOV.U32 R179, RZ, RZ, R176 ;  /* 0x000000ffffb37224 */ /* 0x000fe200078e00b0 */
[----:B------:R-:W-:Y:S01]  /*1bd80*/  IABS R151, R181 ;  /* 0x000000b500977213 */ /* 0x000fe20000000000 */
[----:B------:R-:W-:Y:S02]  /*1bd90*/  IMAD.MOV.U32 R181, RZ, RZ, R180 ;  /* 0x000000ffffb57224 */ /* 0x000fe400078e00b4 */
[----:B------:R-:W-:Y:S02]  /*1bda0*/  IMAD.MOV.U32 R180, RZ, RZ, R179 ;  /* 0x000000ffffb47224 */ /* 0x000fe400078e00b3 */
[----:B------:R-:W-:Y:S01]  /*1bdb0*/  IMAD.MOV.U32 R164, RZ, RZ, R150 ;  /* 0x000000ffffa47224 */ /* 0x000fe200078e0096 */
[----:B------:R-:W-:Y:S01]  /*1bdc0*/  IABS R150, R182 ;  /* 0x000000b600967213 */ /* 0x000fe20000000000 */
[----:B------:R-:W-:-:S02]  /*1bdd0*/  IMAD.MOV.U32 R179, RZ, RZ, R178 ;  /* 0x000000ffffb37224 */ /* 0x000fc400078e00b2 */
[----:B------:R-:W-:Y:S02]  /*1bde0*/  IMAD.MOV.U32 R178, RZ, RZ, R177 ;  /* 0x000000ffffb27224 */ /* 0x000fe400078e00b1 */
[----:B------:R-:W-:Y:S02]  /*1bdf0*/  IMAD.MOV.U32 R177, RZ, RZ, R172 ;  /* 0x000000ffffb17224 */ /* 0x000fe400078e00ac */
[----:B------:R-:W-:Y:S02]  /*1be00*/  IMAD.MOV.U32 R182, RZ, RZ, R181 ;  /* 0x000000ffffb67224 */ /* 0x000fe400078e00b5 */
[----:B------:R-:W-:Y:S02]  /*1be10*/  IMAD.MOV.U32 R175, RZ, RZ, R155 ;  /* 0x000000ffffaf7224 */ /* 0x000fe400078e009b */
[----:B------:R-:W-:Y:S01]  /*1be20*/  IMAD.MOV.U32 R181, RZ, RZ, R180 ;  /* 0x000000ffffb57224 */ /* 0x000fe200078e00b4 */
[----:B------:R-:W2:Y:S01]  /*1be30*/  LDL.LU R155, [R1+0x73c] ;  /* 0x00073c00019b7983 */ /* 0x000ea20000300800 */
        /* <DEDUP_REMOVED lines=10> */
[----:B------:R-:W-:Y:S01]  /*1bee0*/  IMAD.MOV.U32 R168, RZ, RZ, R167 ;  /* 0x000000ffffa87224 */ /* 0x000fe200078e00a7 */
[----:B------:R-:W4:Y:S04]  /*1bef0*/  LDL.LU R172, [R1+0x710] ;  /* 0x0007100001ac7983 */ /* 0x000f280000300800 */
[----:B------:R-:W2:Y:S01]  /*1bf00*/  LDL.LU R167, [R1+0x6bc] ;  /* 0x0006bc0001a77983 */ /* 0x000ea20000300800 */
[----:B------:R-:W-:Y:S01]  /*1bf10*/  ISETP.GE.AND P2, PT, R184, RZ, PT ;  /* 0x000000ffb800720c */ /* 0x000fe20003f46270 */
[----:B------:R-:W-:Y:S01]  /*1bf20*/  @!P6 IMAD.MOV R145, RZ, RZ, -R145 ;  /* 0x000000ffff91e224 */ /* 0x000fe200078e0a91 */
[----:B------:R-:W-:Y:S01]  /*1bf30*/  IABS R149, R183 ;  /* 0x000000b700957213 */ /* 0x000fe20000000000 */
[----:B------:R-:W4:Y:S01]  /*1bf40*/  LDL.LU R184, [R1+0x6ac] ;  /* 0x0006ac0001b87983 */ /* 0x000f220000300800 */
[----:B------:R-:W-:-:S03]  /*1bf50*/  ISETP.GE.AND P6, PT, R183, RZ, PT ;  /* 0x000000ffb700720c */ /* 0x000fc60003fc6270 */
[----:B------:R-:W4:Y:S01]  /*1bf60*/  LDL.LU R183, [R1+0x6a8] ;  /* 0x0006a80001b77983 */ /* 0x000f220000300800 */
        /* <DEDUP_REMOVED lines=14> */
[----:B------:R-:W-:Y:S01]  /*1c050*/  @!P5 IMAD.MOV R143, RZ, RZ, -R143 ;  /* 0x000000ffff8fd224 */ /* 0x000fe200078e0a8f */
[----:B------:R-:W-:Y:S01]  /*1c060*/  ISETP.GT.U32.AND P5, PT, R3, R148, PT ;  /* 0x000000940300720c */ /* 0x000fe20003fa4070 */
[----:B------:R-:W-:-:S04]  /*1c070*/  IMAD.HI.U32 R2, R4, R149, RZ ;  /* 0x0000009504027227 */ /* 0x000fc800078e00ff */
[----:B------:R-:W-:-:S04]  /*1c080*/  IMAD.HI.U32 R5, R4, R150, RZ ;  /* 0x0000009604057227 */ /* 0x000fc800078e00ff */
[----:B------:R-:W-:Y:S02]  /*1c090*/  IMAD.MOV R2, RZ, RZ, -R2 ;  /* 0x000000ffff027224 */ /* 0x000fe400078e0a02 */
[----:B------:R-:W-:Y:S02]  /*1c0a0*/  IMAD.MOV R5, RZ, RZ, -R5 ;  /* 0x000000ffff057224 */ /* 0x000fe400078e0a05 */
[C---:B------:R-:W-:Y:S02]  /*1c0b0*/  IMAD R149, R3.reuse, R2, R149 ;  /* 0x0000000203957224 */ /* 0x040fe400078e0295 */
[C---:B------:R-:W-:Y:S02]  /*1c0c0*/  IMAD R150, R3.reuse, R5, R150 ;  /* 0x0000000503967224 */ /* 0x040fe400078e0296 */
[----:B------:R-:W-:Y:S01]  /*1c0d0*/  @!P1 IMAD.MOV R144, RZ, RZ, -R144 ;  /* 0x000000ffff909224 */ /* 0x000fe200078e0a90 */
[C---:B------:R-:W-:Y:S01]  /*1c0e0*/  ISETP.GT.U32.AND P1, PT, R3.reuse, R149, PT ;  /* 0x000000950300720c */ /* 0x040fe20003f24070 */
[----:B------:R-:W-:Y:S01]  /*1c0f0*/  @!P5 IMAD.IADD R148, R148, 0x1, -R3 ;  /* 0x000000019494d824 */ /* 0x000fe200078e0a03 */
[----:B------:R-:W-:Y:S01]  /*1c100*/  ISETP.GT.U32.AND P5, PT, R3, R150, PT ;  /* 0x000000960300720c */ /* 0x000fe20003fa4070 */
[----:B------:R-:W-:-:S04]  /*1c110*/  IMAD.HI.U32 R2, R4, R151, RZ ;  /* 0x0000009704027227 */ /* 0x000fc800078e00ff */
[----:B------:R-:W-:-:S06]  /*1c120*/  IMAD.MOV R2, RZ, RZ, -R2 ;  /* 0x000000ffff027224 */ /* 0x000fcc00078e0a02 */
[--C-:B------:R-:W-:Y:S01]  /*1c130*/  @!P1 IMAD.IADD R149, R149, 0x1, -R3.reuse ;  /* 0x0000000195959824 */ /* 0x100fe200078e0a03 */
[----:B------:R-:W-:Y:S01]  /*1c140*/  ISETP.GE.AND P1, PT, R152, RZ, PT ;  /* 0x000000ff9800720c */ /* 0x000fe20003f26270 */
[----:B------:R-:W-:Y:S01]  /*1c150*/  @!P5 IMAD.IADD R150, R150, 0x1, -R3 ;  /* 0x000000019696d824 */ /* 0x000fe200078e0a03 */
[----:B------:R-:W-:Y:S01]  /*1c160*/  IABS R152, R152 ;  /* 0x0000009800987213 */ /* 0x000fe20000000000 */
[----:B------:R-:W-:-:S03]  /*1c170*/  IMAD R151, R3, R2, R151 ;  /* 0x0000000203977224 */ /* 0x000fc600078e0297 */
[----:B------:R-:W-:Y:S01]  /*1c180*/  ISETP.GT.U32.AND P5, PT, R3, R150, PT ;  /* 0x000000960300720c */ /* 0x000fe20003fa4070 */
[----:B------:R-:W-:-:S04]  /*1c190*/  IMAD.HI.U32 R2, R4, R152, RZ ;  /* 0x0000009804027227 */ /* 0x000fc800078e00ff */
[----:B------:R-:W-:Y:S02]  /*1c1a0*/  IMAD.MOV R2, RZ, RZ, -R2 ;  /* 0x000000ffff027224 */ /* 0x000fe400078e0a02 */
[----:B------:R-:W-:Y:S01]  /*1c1b0*/  @!P4 IMAD.MOV R147, RZ, RZ, -R147 ;  /* 0x000000ffff93c224 */ /* 0x000fe200078e0a93 */
[C---:B------:R-:W-:Y:S01]  /*1c1c0*/  ISETP.GT.U32.AND P4, PT, R3.reuse, R149, PT ;  /* 0x000000950300720c */ /* 0x040fe20003f84070 */
[----:B------:R-:W-:Y:S02]  /*1c1d0*/  IMAD R152, R3, R2, R152 ;  /* 0x0000000203987224 */ /* 0x000fe400078e0298 */
[----:B--2---:R-:W-:Y:S02]  /*1c1e0*/  IMAD.MOV.U32 R182, RZ, RZ, R167 ;  /* 0x000000ffffb67224 */ /* 0x004fe400078e00a7 */
[----:B------:R-:W2:Y:S02]  /*1c1f0*/  LDL.LU R167, [R1+0x724] ;  /* 0x0007240001a77983 */ /* 0x000ea40000300800 */
[----:B------:R-:W-:-:S02]  /*1c200*/  IMAD.MOV.U32 R185, RZ, RZ, R182 ;  /* 0x000000ffffb97224 */ /* 0x000fc400078e00b6 */
[----:B------:R-:W2:Y:S01]  /*1c210*/  LDL.LU R168, [R1+0x71c] ;  /* 0x00071c0001a87983 */ /* 0x000ea20000300800 */
[----:B------:R-:W-:-:S03]  /*1c220*/  IMAD.MOV.U32 R182, RZ, RZ, R169 ;  /* 0x000000ffffb67224 */ /* 0x000fc600078e00a9 */
[----:B------:R-:W2:Y:S04]  /*1c230*/  LDL.LU R174, [R1+0x740] ;  /* 0x0007400001ae7983 */ /* 0x000ea80000300800 */
[----:B------:R-:W2:Y:S04]  /*1c240*/  LDL.LU R169, [R1+0x6e0] ;  /* 0x0006e00001a97983 */ /* 0x000ea80000300800 */
[----:B------:R-:W2:Y:S04]  /*1c250*/  LDL.LU R177, [R1+0x6d0] ;  /* 0x0006d00001b17983 */ /* 0x000ea80000300800 */
[----:B------:R-:W2:Y:S01]  /*1c260*/  LDL.LU R176, [R1+0x6d4] ;  /* 0x0006d40001b07983 */ /* 0x000ea20000300800 */
[----:B------:R-:W-:Y:S01]  /*1c270*/  @!P5 IMAD.IADD R150, R150, 0x1, -R3 ;  /* 0x000000019696d824 */ /* 0x000fe200078e0a03 */
[----:B------:R-:W-:Y:S01]  /*1c280*/  ISETP.GT.U32.AND P5, PT, R3, R152, PT ;  /* 0x000000980300720c */ /* 0x000fe20003fa4070 */
[----:B------:R-:W-:Y:S01]  /*1c290*/  @!P2 IMAD.MOV R148, RZ, RZ, -R148 ;  /* 0x000000ffff94a224 */ /* 0x000fe200078e0a94 */
[----:B---3--:R-:W-:-:S02]  /*1c2a0*/  ISETP.GE.AND P2, PT, R153, RZ, PT ;  /* 0x000000ff9900720c */ /* 0x008fc40003f46270 */
[----:B------:R-:W-:Y:S01]  /*1c2b0*/  IABS R153, R153 ;  /* 0x0000009900997213 */ /* 0x000fe20000000000 */
[----:B------:R-:W-:Y:S01]  /*1c2c0*/  @!P4 IMAD.IADD R149, R149, 0x1, -R3 ;  /* 0x000000019595c824 */ /* 0x000fe200078e0a03 */
[----:B------:R-:W-:Y:S01]  /*1c2d0*/  ISETP.GT.U32.AND P4, PT, R3, R151, PT ;  /* 0x000000970300720c */ /* 0x000fe20003f84070 */
[----:B------:R-:W-:Y:S02]  /*1c2e0*/  IMAD.MOV.U32 R186, RZ, RZ, R178 ;  /* 0x000000ffffba7224 */ /* 0x000fe400078e00b2 */
[----:B------:R-:W-:-:S04]  /*1c2f0*/  IMAD.HI.U32 R7, R4, R153, RZ ;  /* 0x0000009904077227 */ /* 0x000fc800078e00ff */
[----:B------:R-:W-:Y:S02]  /*1c300*/  IMAD.MOV.U32 R178, RZ, RZ, R175 ;  /* 0x000000ffffb27224 */ /* 0x000fe400078e00af */
[----:B------:R-:W-:Y:S01]  /*1c310*/  IMAD.MOV.U32 R175, RZ, RZ, R155 ;  /* 0x000000ffffaf7224 */ /* 0x000fe200078e009b */
[----:B------:R-:W-:Y:S01]  /*1c320*/  IABS R155, R200 ;  /* 0x000000c8009b7213 */ /* 0x000fe20000000000 */
[----:B------:R-:W-:Y:S02]  /*1c330*/  IMAD.MOV R7, RZ, RZ, -R7 ;  /* 0x000000ffff077224 */ /* 0x000fe400078e0a07 */
[----:B------:R-:W-:Y:S02]  /*1c340*/  @!P5 IMAD.IADD R152, R152, 0x1, -R3 ;  /* 0x000000019898d824 */ /* 0x000fe400078e0a03 */
[----:B------:R-:W-:Y:S01]  /*1c350*/  IMAD.MOV.U32 R173, RZ, RZ, R156 ;  /* 0x000000ffffad7224 */ /* 0x000fe200078e009c */
[----:B------:R-:W-:Y:S01]  /*1c360*/  IABS R156, R199 ;  /* 0x000000c7009c7213 */ /* 0x000fe20000000000 */
[C---:B------:R-:W-:Y:S01]  /*1c370*/  IMAD R153, R3.reuse, R7, R153 ;  /* 0x0000000703997224 */ /* 0x040fe200078e0299 */
[----:B------:R-:W-:Y:S01]  /*1c380*/  ISETP.GT.U32.AND P5, PT, R3, R152, PT ;  /* 0x000000980300720c */ /* 0x000fe20003fa4070 */
[----:B------:R-:W-:Y:S01]  /*1c390*/  IMAD.HI.U32 R5, R4, R155, RZ ;  /* 0x0000009b04057227 */ /* 0x000fe200078e00ff */
[----:B------:R-:W-:-:S03]  /*1c3a0*/  IABS R154, R186 ;  /* 0x000000ba009a7213 */ /* 0x000fc60000000000 */
[----:B------:R-:W-:Y:S01]  /*1c3b0*/  @!P3 IMAD.MOV R150, RZ, RZ, -R150 ;  /* 0x000000ffff96b224 */ /* 0x000fe200078e0a96 */
[----:B------:R-:W-:Y:S01]  /*1c3c0*/  ISETP.GT.U32.AND P3, PT, R3, R153, PT ;  /* 0x000000990300720c */ /* 0x000fe20003f64070 */
[----:B------:R-:W-:-:S04]  /*1c3d0*/  IMAD.HI.U32 R2, R4, R156, RZ ;  /* 0x0000009c04027227 */ /* 0x000fc800078e00ff */
[----:B------:R-:W-:Y:S02]  /*1c3e0*/  IMAD.MOV R5, RZ, RZ, -R5 ;  /* 0x000000ffff057224 */ /* 0x000fe400078e0a05 */
[----:B------:R-:W-:Y:S02]  /*1c3f0*/  @!P4 IMAD.IADD R151, R151, 0x1, -R3 ;  /* 0x000000019797c824 */ /* 0x000fe400078e0a03 */
[----:B------:R-:W-:Y:S02]  /*1c400*/  IMAD.MOV R2, RZ, RZ, -R2 ;  /* 0x000000ffff027224 */ /* 0x000fe400078e0a02 */
[C---:B------:R-:W-:Y:S02]  /*1c410*/  IMAD R155, R3.reuse, R5, R155 ;  /* 0x00000005039b7224 */ /* 0x040fe400078e029b */
[----:B------:R-:W-:Y:S01]  /*1c420*/  @!P6 IMAD.MOV R149, RZ, RZ, -R149 ;  /* 0x000000ffff95e224 */ /* 0x000fe200078e0a95 */
[----:B------:R-:W-:Y:S01]  /*1c430*/  ISETP.GT.U32.AND P6, PT, R3, R151, PT ;  /* 0x000000970300720c */ /* 0x000fe20003fc4070 */
[----:B------:R-:W-:-:S04]  /*1c440*/  IMAD.HI.U32 R6, R4, R154, RZ ;  /* 0x0000009a04067227 */ /* 0x000fc800078e00ff */
[C---:B------:R-:W-:Y:S02]  /*1c450*/  IMAD R156, R3.reuse, R2, R156 ;  /* 0x00000002039c7224 */ /* 0x040fe400078e029c */
[--C-:B------:R-:W-:Y:S01]  /*1c460*/  @!P5 IMAD.IADD R152, R152, 0x1, -R3.reuse ;  /* 0x000000019898d824 */ /* 0x100fe200078e0a03 */
[----:B------:R-:W-:Y:S01]  /*1c470*/  ISETP.GT.U32.AND P5, PT, R3, R155, PT ;  /* 0x0000009b0300720c */ /* 0x000fe20003fa4070 */
[----:B------:R-:W-:Y:S02]  /*1c480*/  IMAD.MOV R6, RZ, RZ, -R6 ;  /* 0x000000ffff067224 */ /* 0x000fe400078e0a06 */
[----:B------:R-:W-:Y:S01]  /*1c490*/  @!P3 IMAD.IADD R153, R153, 0x1, -R3 ;  /* 0x000000019999b824 */ /* 0x000fe200078e0a03 */
[C---:B------:R-:W-:Y:S01]  /*1c4a0*/  ISETP.GT.U32.AND P3, PT, R3.reuse, R156, PT ;  /* 0x0000009c0300720c */ /* 0x040fe20003f64070 */
[----:B------:R-:W-:Y:S02]  /*1c4b0*/  IMAD R154, R3, R6, R154 ;  /* 0x00000006039a7224 */ /* 0x000fe400078e029a */
[----:B------:R-:W-:Y:S01]  /*1c4c0*/  IMAD.MOV.U32 R187, RZ, RZ, R157 ;  /* 0x000000ffffbb7224 */ /* 0x000fe200078e009d */
[----:B------:R-:W-:Y:S01]  /*1c4d0*/  IABS R157, R196 ;  /* 0x000000c4009d7213 */ /* 0x000fe20000000000 */
[----:B------:R-:W-:Y:S01]  /*1c4e0*/  @!P6 IMAD.IADD R151, R151, 0x1, -R3 ;  /* 0x000000019797e824 */ /* 0x000fe200078e0a03 */
[----:B------:R-:W-:-:S03]  /*1c4f0*/  ISETP.GT.U32.AND P6, PT, R3, R154, PT ;  /* 0x0000009a0300720c */ /* 0x000fc60003fc4070 */
[----:B------:R-:W-:Y:S01]  /*1c500*/  @!P5 IMAD.IADD R155, R155, 0x1, -R3 ;  /* 0x000000019b9bd824 */ /* 0x000fe200078e0a03 */
[----:B------:R-:W-:Y:S01]  /*1c510*/  ISETP.GE.AND P4, PT, R186, RZ, PT ;  /* 0x000000ffba00720c */ /* 0x000fe20003f86270 */
[----:B------:R-:W-:-:S04]  /*1c520*/  IMAD.HI.U32 R2, R4, R157, RZ ;  /* 0x0000009d04027227 */ /* 0x000fc800078e00ff */
[----:B----4-:R-:W-:Y:S02]  /*1c530*/  IMAD.MOV.U32 R195, RZ, RZ, R183 ;  /* 0x000000ffffc37224 */ /* 0x010fe400078e00b7 */
[----:B------:R-:W-:Y:S02]  /*1c540*/  IMAD.MOV.U32 R183, RZ, RZ, R166 ;  /* 0x000000ffffb77224 */ /* 0x000fe400078e00a6 */
[----:B------:R-:W-:Y:S02]  /*1c550*/  IMAD.MOV.U32 R186, RZ, RZ, R163 ;  /* 0x000000ffffba7224 */ /* 0x000fe400078e00a3 */
[----:B------:R-:W-:Y:S01]  /*1c560*/  @!P3 IMAD.IADD R156, R156, 0x1, -R3 ;  /* 0x000000019c9cb824 */ /* 0x000fe200078e0a03 */
[----:B------:R-:W-:Y:S01]  /*1c570*/  ISETP.GT.U32.AND P3, PT, R3, R155, PT ;  /* 0x0000009b0300720c */ /* 0x000fe20003f64070 */
[----:B------:R-:W-:Y:S01]  /*1c580*/  IMAD.MOV.U32 R166, RZ, RZ, R160 ;  /* 0x000000ffffa67224 */ /* 0x000fe200078e00a0 */
[----:B------:R-:W-:Y:S01]  /*1c590*/  IABS R160, R197 ;  /* 0x000000c500a07213 */ /* 0x000fe20000000000 */
[----:B------:R-:W-:Y:S01]  /*1c5a0*/  IMAD.MOV.U32 R163, RZ, RZ, R159 ;  /* 0x000000ffffa37224 */ /* 0x000fe200078e009f */
[----:B------:R-:W-:Y:S01]  /*1c5b0*/  IABS R159, R198 ;  /* 0x000000c6009f7213 */ /* 0x000fe20000000000 */
[----:B------:R-:W-:-:S02]  /*1c5c0*/  IMAD.MOV.U32 R188, RZ, RZ, R181 ;  /* 0x000000ffffbc7224 */ /* 0x000fc400078e00b5 */
[----:B------:R-:W-:Y:S02]  /*1c5d0*/  IMAD.MOV R2, RZ, RZ, -R2 ;  /* 0x000000ffff027224 */ /* 0x000fe400078e0a02 */
[----:B------:R-:W-:Y:S02]  /*1c5e0*/  IMAD.MOV.U32 R181, RZ, RZ, R172 ;  /* 0x000000ffffb57224 */ /* 0x000fe400078e00ac */
[----:B------:R-:W-:Y:S01]  /*1c5f0*/  IMAD.MOV.U32 R172, RZ, RZ, R158 ;  /* 0x000000ffffac7224 */ /* 0x000fe200078e009e */
[----:B------:R-:W-:Y:S01]  /*1c600*/  IABS R158, R192 ;  /* 0x000000c0009e7213 */ /* 0x000fe20000000000 */
[----:B------:R-:W-:Y:S01]  /*1c610*/  @!P1 IMAD.MOV R152, RZ, RZ, -R152 ;  /* 0x000000ffff989224 */ /* 0x000fe200078e0a98 */
[C---:B------:R-:W-:Y:S01]  /*1c620*/  ISETP.GT.U32.AND P1, PT, R3.reuse, R156, PT ;  /* 0x0000009c0300720c */ /* 0x040fe20003f24070 */
[----:B------:R-:W-:Y:S02]  /*1c630*/  IMAD R157, R3, R2, R157 ;  /* 0x00000002039d7224 */ /* 0x000fe400078e029d */
[----:B------:R-:W-:-:S02]  /*1c640*/  @!P6 IMAD.IADD R154, R154, 0x1, -R3 ;  /* 0x000000019a9ae824 */ /* 0x000fc400078e0a03 */
[----:B------:R-:W-:Y:S01]  /*1c650*/  IMAD.HI.U32 R5, R4, R159, RZ ;  /* 0x0000009f04057227 */ /* 0x000fe200078e00ff */
[----:B------:R-:W-:-:S03]  /*1c660*/  ISETP.GT.U32.AND P5, PT, R3, R153, PT ;  /* 0x000000990300720c */ /* 0x000fc60003fa4070 */
[----:B------:R-:W-:-:S04]  /*1c670*/  IMAD.HI.U32 R2, R4, R160, RZ ;  /* 0x000000a004027227 */ /* 0x000fc800078e00ff */
[----:B------:R-:W-:Y:S02]  /*1c680*/  IMAD.MOV.U32 R194, RZ, RZ, R184 ;  /* 0x000000ffffc27224 */ /* 0x000fe400078e00b8 */
[----:B------:R-:W-:Y:S02]  /*1c690*/  IMAD.MOV.U32 R184, RZ, RZ, R165 ;  /* 0x000000ffffb87224 */ /* 0x000fe400078e00a5 */
[----:B------:R-:W-:Y:S01]  /*1c6a0*/  IMAD.MOV.U32 R165, RZ, RZ, R161 ;  /* 0x000000ffffa57224 */ /* 0x000fe200078e00a1 */
[----:B------:R-:W-:Y:S01]  /*1c6b0*/  IABS R161, R195 ;  /* 0x000000c300a17213 */ /* 0x000fe20000000000 */
[----:B------:R-:W-:-:S04]  /*1c6c0*/  IMAD.HI.U32 R6, R4, R158, RZ ;  /* 0x0000009e04067227 */ /* 0x000fc800078e00ff */
[----:B------:R-:W-:Y:S01]  /*1c6d0*/  @!P0 IMAD.MOV R151, RZ, RZ, -R151 ;  /* 0x000000ffff978224 */ /* 0x000fe200078e0a97 */
[----:B------:R-:W-:Y:S01]  /*1c6e0*/  ISETP.GT.U32.AND P0, PT, R3, R154, PT ;  /* 0x0000009a0300720c */ /* 0x000fe20003f04070 */
[----:B------:R-:W-:Y:S02]  /*1c6f0*/  IMAD.MOV R5, RZ, RZ, -R5 ;  /* 0x000000ffff057224 */ /* 0x000fe400078e0a05 */
[----:B------:R-:W-:Y:S02]  /*1c700*/  IMAD.MOV R2, RZ, RZ, -R2 ;  /* 0x000000ffff027224 */ /* 0x000fe400078e0a02 */
[----:B------:R-:W-:Y:S02]  /*1c710*/  IMAD.MOV R6, RZ, RZ, -R6 ;  /* 0x000000ffff067224 */ /* 0x000fe400078e0a06 */
[----:B------:R-:W-:Y:S01]  /*1c720*/  @!P3 IMAD.IADD R155, R155, 0x1, -R3 ;  /* 0x000000019b9bb824 */ /* 0x000fe200078e0a03 */
[----:B------:R-:W-:Y:S01]  /*1c730*/  ISETP.GE.AND P3, PT, R200, RZ, PT ;  /* 0x000000ffc800720c */ /* 0x000fe20003f66270 */
[----:B------:R-:W-:-:S02]  /*1c740*/  IMAD R159, R3, R5, R159 ;  /* 0x00000005039f7224 */ /* 0x000fc400078e029f */
[----:B------:R-:W-:Y:S02]  /*1c750*/  IMAD R160, R3, R2, R160 ;  /* 0x0000000203a07224 */ /* 0x000fe400078e02a0 */
[----:B------:R-:W-:-:S04]  /*1c760*/  IMAD.HI.U32 R5, R4, R161, RZ ;  /* 0x000000a104057227 */ /* 0x000fc800078e00ff */
[C---:B------:R-:W-:Y:S02]  /*1c770*/  IMAD R158, R3.reuse, R6, R158 ;  /* 0x00000006039e7224 */ /* 0x040fe400078e029e */
[----:B------:R-:W-:Y:S01]  /*1c780*/  @!P1 IMAD.IADD R156, R156, 0x1, -R3 ;  /* 0x000000019c9c9824 */ /* 0x000fe200078e0a03 */
[----:B------:R-:W-:Y:S01]  /*1c790*/  ISETP.GT.U32.AND P1, PT, R3, R160, PT ;  /* 0x000000a00300720c */ /* 0x000fe20003f24070 */
[----:B------:R-:W-:Y:S02]  /*1c7a0*/  IMAD.MOV R5, RZ, RZ, -R5 ;  /* 0x000000ffff057224 */ /* 0x000fe400078e0a05 */
[--C-:B------:R-:W-:Y:S01]  /*1c7b0*/  @!P5 IMAD.IADD R153, R153, 0x1, -R3.reuse ;  /* 0x000000019999d824 */ /* 0x100fe200078e0a03 */
[C---:B------:R-:W-:Y:S01]  /*1c7c0*/  ISETP.GT.U32.AND P5, PT, R3.reuse, R158, PT ;  /* 0x0000009e0300720c */ /* 0x040fe20003fa4070 */
[----:B------:R-:W-:Y:S01]  /*1c7d0*/  @!P0 IMAD.IADD R154, R154, 0x1, -R3 ;  /* 0x000000019a9a8824 */ /* 0x000fe200078e0a03 */
[C---:B------:R-:W-:Y:S01]  /*1c7e0*/  ISETP.GT.U32.AND P0, PT, R3.reuse, R159, PT ;  /* 0x0000009f0300720c */ /* 0x040fe20003f04070 */
[----:B------:R-:W-:-:S02]  /*1c7f0*/  IMAD R161, R3, R5, R161 ;  /* 0x0000000503a17224 */ /* 0x000fc400078e02a1 */
[----:B------:R-:W-:-:S03]  /*1c800*/  @!P3 IMAD.MOV R155, RZ, RZ, -R155 ;  /* 0x000000ffff9bb224 */ /* 0x000fc600078e0a9b */
[C---:B------:R-:W-:Y:S01]  /*1c810*/  ISETP.GT.U32.AND P3, PT, R3.reuse, R161, PT ;  /* 0x000000a10300720c */ /* 0x040fe20003f64070 */
[--C-:B------:R-:W-:Y:S02]  /*1c820*/  @!P1 IMAD.IADD R160, R160, 0x1, -R3.reuse ;  /* 0x00000001a0a09824 */ /* 0x100fe400078e0a03 */
[----:B------:R-:W-:Y:S02]  /*1c830*/  IMAD.MOV.U32 R191, RZ, RZ, R162 ;  /* 0x000000ffffbf7224 */ /* 0x000fe400078e00a2 */
[--C-:B------:R-:W-:Y:S01]  /*1c840*/  @!P5 IMAD.IADD R158, R158, 0x1, -R3.reuse ;  /* 0x000000019e9ed824 */ /* 0x100fe200078e0a03 */
[----:B------:R-:W-:Y:S01]  /*1c850*/  ISETP.GE.AND P5, PT, R196, RZ, PT ;  /* 0x000000ffc400720c */ /* 0x000fe20003fa6270 */
[----:B------:R-:W-:Y:S01]  /*1c860*/  @!P4 IMAD.MOV R154, RZ, RZ, -R154 ;  /* 0x000000ffff9ac224 */ /* 0x000fe200078e0a9a */
[----:B------:R-:W-:Y:S01]  /*1c870*/  ISETP.GT.U32.AND P4, PT, R3, R160, PT ;  /* 0x000000a00300720c */ /* 0x000fe20003f84070 */
[----:B------:R-:W-:Y:S01]  /*1c880*/  @!P0 IMAD.IADD R159, R159, 0x1, -R3 ;  /* 0x000000019f9f8824 */ /* 0x000fe200078e0a03 */
[----:B------:R-:W-:Y:S01]  /*1c890*/  ISETP.GE.AND P0, PT, R192, RZ, PT ;  /* 0x000000ffc000720c */ /* 0x000fe20003f06270 */
[----:B------:R-:W-:-:S02]  /*1c8a0*/  IMAD.MOV.U32 R196, RZ, RZ, R191 ;  /* 0x000000ffffc47224 */ /* 0x000fc400078e00bf */
[----:B------:R-:W-:Y:S02]  /*1c8b0*/  IMAD.MOV.U32 R191, RZ, RZ, R189 ;  /* 0x000000ffffbf7224 */ /* 0x000fe400078e00bd */
[----:B------:R-:W-:Y:S02]  /*1c8c0*/  IMAD.MOV.U32 R192, RZ, RZ, R188 ;  /* 0x000000ffffc07224 */ /* 0x000fe400078e00bc */
[----:B------:R-:W-:Y:S02]  /*1c8d0*/  IMAD.MOV.U32 R189, RZ, RZ, R187 ;  /* 0x000000ffffbd7224 */ /* 0x000fe400078e00bb */
[--C-:B------:R-:W-:Y:S01]  /*1c8e0*/  @!P3 IMAD.IADD R161, R161, 0x1, -R3.reuse ;  /* 0x00000001a1a1b824 */ /* 0x100fe200078e0a03 */
[----:B------:R-:W-:Y:S01]  /*1c8f0*/  ISETP.GE.AND P3, PT, R193, RZ, PT ;  /* 0x000000ffc100720c */ /* 0x000fe20003f66270 */
[----:B------:R-:W-:Y:S01]  /*1c900*/  @!P4 IMAD.IADD R160, R160, 0x1, -R3 ;  /* 0x00000001a0a0c824 */ /* 0x000fe200078e0a03 */
[----:B------:R-:W-:Y:S02]  /*1c910*/  IABS R162, R194 ;  /* 0x000000c200a27213 */ /* 0x000fe40000000000 */
[----:B------:R-:W-:Y:S01]  /*1c920*/  ISETP.GE.AND P4, PT, R194, RZ, PT ;  /* 0x000000ffc200720c */ /* 0x000fe20003f86270 */
[----:B--2---:R-:W-:-:S02]  /*1c930*/  IMAD.MOV.U32 R187, RZ, RZ, R177 ;  /* 0x000000ffffbb7224 */ /* 0x004fc400078e00b1 */
[----:B------:R-:W-:Y:S01]  /*1c940*/  IMAD.MOV.U32 R177, RZ, RZ, R163 ;  /* 0x000000ffffb17224 */ /* 0x000fe200078e00a3 */
[----:B------:R-:W-:Y:S01]  /*1c950*/  IABS R163, R193 ;  /* 0x000000c100a37213 */ /* 0x000fe20000000000 */
[----:B------:R-:W-:Y:S02]  /*1c960*/  IMAD.MOV.U32 R188, RZ, RZ, R176 ;  /* 0x000000ffffbc7224 */ /* 0x000fe400078e00b0 */
[----:B------:R-:W-:Y:S01]  /*1c970*/  IMAD.MOV.U32 R193, RZ, RZ, R192 ;  /* 0x000000ffffc17224 */ /* 0x000fe200078e00c0 */
[----:B------:R-:W2:Y:S01]  /*1c980*/  LDL.LU R176, [R1+0x704] ;  /* 0x0007040001b07983 */ /* 0x000ea20000300800 */
        /* <DEDUP_REMOVED lines=8> */
[----:B------:R-:W-:Y:S02]  /*1ca10*/  IMAD.MOV.U32 R194, RZ, RZ, R189 ;  /* 0x000000ffffc27224 */ /* 0x000fe400078e00bd */
[----:B------:R-:W-:Y:S01]  /*1ca20*/  IMAD.MOV.U32 R205, RZ, RZ, R192 ;  /* 0x000000ffffcd7224 */ /* 0x000fe200078e00c0 */
[----:B------:R-:W4:Y:S01]  /*1ca30*/  LDL.LU R189, [R1+0x728] ;  /* 0x0007280001bd7983 */ /* 0x000f220000300800 */
[----:B------:R-:W-:-:S02]  /*1ca40*/  IMAD.MOV.U32 R193, RZ, RZ, R188 ;  /* 0x000000ffffc17224 */ /* 0x000fc400078e00bc */
[----:B------:R-:W-:Y:S01]  /*1ca50*/  IMAD.MOV.U32 R192, RZ, RZ, R187 ;  /* 0x000000ffffc07224 */ /* 0x000fe200078e00bb */
[----:B------:R-:W2:Y:S04]  /*1ca60*/  LDL.LU R188, [R1+0x754] ;  /* 0x0007540001bc7983 */ /* 0x000ea80000300800 */
[----:B------:R-:W3:Y:S01]  /*1ca70*/  LDL.LU R187, [R1+0x750] ;  /* 0x0007500001bb7983 */ /* 0x000ee20000300800 */
[C---:B------:R-:W-:Y:S01]  /*1ca80*/  ISETP.GT.U32.AND P6, PT, R3.reuse, R157, PT ;  /* 0x0000009d0300720c */ /* 0x040fe20003fc4070 */
[----:B------:R-:W-:Y:S01]  /*1ca90*/  @!P2 IMAD.MOV R153, RZ, RZ, -R153 ;  /* 0x000000ffff99a224 */ /* 0x000fe200078e0a99 */
[----:B------:R-:W-:Y:S01]  /*1caa0*/  ISETP.GT.U32.AND P2, PT, R3, R159, PT ;  /* 0x0000009f0300720c */ /* 0x000fe20003f44070 */
[----:B------:R-:W-:-:S10]  /*1cab0*/  IMAD.HI.U32 R2, R4, R162, RZ ;  /* 0x000000a204027227 */ /* 0x000fd400078e00ff */
[----:B------:R-:W-:-:S05]  /*1cac0*/  @!P6 IMAD.IADD R157, R157, 0x1, -R3 ;  /* 0x000000019d9de824 */ /* 0x000fca00078e0a03 */
[C---:B------:R-:W-:Y:S02]  /*1cad0*/  ISETP.GT.U32.AND P6, PT, R3.reuse, R157, PT ;  /* 0x0000009d0300720c */ /* 0x040fe40003fc4070 */
[----:B------:R-:W-:Y:S01]  /*1cae0*/  ISETP.GT.U32.AND P1, PT, R3, R158, PT ;  /* 0x0000009e0300720c */ /* 0x000fe20003f24070 */
[----:B------:R-:W-:-:S04]  /*1caf0*/  IMAD.MOV R2, RZ, RZ, -R2 ;  /* 0x000000ffff027224 */ /* 0x000fc800078e0a02 */
[----:B------:R-:W-:Y:S02]  /*1cb00*/  IMAD R162, R3, R2, R162 ;  /* 0x0000000203a27224 */ /* 0x000fe400078e02a2 */
[----:B------:R-:W-:-:S04]  /*1cb10*/  @!P2 IMAD.IADD R159, R159, 0x1, -R3 ;  /* 0x000000019f9fa824 */ /* 0x000fc800078e0a03 */
[----:B------:R-:W-:Y:S01]  /*1cb20*/  @!P6 IMAD.IADD R157, R157, 0x1, -R3 ;  /* 0x000000019d9de824 */ /* 0x000fe200078e0a03 */
[----:B------:R-:W-:Y:S01]  /*1cb30*/  ISETP.GE.AND P2, PT, R195, RZ, PT ;  /* 0x000000ffc300720c */ /* 0x000fe20003f46270 */
[----:B------:R-:W-:Y:S02]  /*1cb40*/  IMAD.MOV.U32 R195, RZ, RZ, R190 ;  /* 0x000000ffffc37224 */ /* 0x000fe400078e00be */
[----:B------:R-:W-:Y:S01]  /*1cb50*/  @!P5 IMAD.MOV R157, RZ, RZ, -R157 ;  /* 0x000000ffff9dd224 */ /* 0x000fe200078e0a9d */
[----:B------:R-:W-:Y:S01]  /*1cb60*/  ISETP.GT.U32.AND P5, PT, R3, R162, PT ;  /* 0x000000a20300720c */ /* 0x000fe20003fa4070 */
[----:B------:R-:W-:Y:S01]  /*1cb70*/  @!P1 IMAD.IADD R158, R158, 0x1, -R3 ;  /* 0x000000019e9e9824 */ /* 0x000fe200078e0a03 */
        /* <DEDUP_REMOVED lines=8> */
[----:B------:R-:W-:-:S05]  /*1cc00*/  @!P5 IMAD.IADD R162, R162, 0x1, -R3 ;  /* 0x00000001a2a2d824 */ /* 0x000fca00078e0a03 */
[----:B------:R-:W-:Y:S01]  /*1cc10*/  ISETP.GT.U32.AND P5, PT, R3, R162, PT ;  /* 0x000000a20300720c */ /* 0x000fe20003fa4070 */
[----:B------:R-:W-:Y:S02]  /*1cc20*/  IMAD.MOV.U32 R201, RZ, RZ, R193 ;  /* 0x000000ffffc97224 */ /* 0x000fe400078e00c1 */
[----:B------:R-:W-:Y:S02]  /*1cc30*/  IMAD.MOV.U32 R185, RZ, RZ, R177 ;  /* 0x000000ffffb97224 */ /* 0x000fe400078e00b1 */
[----:B------:R-:W-:Y:S02]  /*1cc40*/  IMAD.MOV.U32 R206, RZ, RZ, R194 ;  /* 0x000000ffffce7224 */ /* 0x000fe400078e00c2 */
[----:B------:R-:W-:Y:S01]  /*1cc50*/  IMAD.MOV.U32 R177, RZ, RZ, R166 ;  /* 0x000000ffffb17224 */ /* 0x000fe200078e00a6 */
[----:B------:R-:W-:Y:S01]  /*1cc60*/  IABS R166, R196 ;  /* 0x000000c400a67213 */ /* 0x000fe20000000000 */
[----:B------:R-:W-:-:S04]  /*1cc70*/  IMAD.MOV.U32 R202, RZ, RZ, R192 ;  /* 0x000000ffffca7224 */ /* 0x000fc800078e00c0 */
[----:B------:R-:W-:Y:S01]  /*1cc80*/  @!P5 IMAD.IADD R162, R162, 0x1, -R3 ;  /* 0x00000001a2a2d824 */ /* 0x000fe200078e0a03 */
[----:B------:R-:W-:Y:S01]  /*1cc90*/  ISETP.GE.AND P5, PT, R196, RZ, PT ;  /* 0x000000ffc400720c */ /* 0x000fe20003fa6270 */
[----:B----4-:R-:W-:Y:S02]  /*1cca0*/  IMAD.MOV.U32 R191, RZ, RZ, R189 ;  /* 0x000000ffffbf7224 */ /* 0x010fe400078e00bd */
[----:B--2---:R-:W-:Y:S02]  /*1ccb0*/  IMAD.MOV.U32 R189, RZ, RZ, R188 ;  /* 0x000000ffffbd7224 */ /* 0x004fe400078e00bc */
[----:B---3--:R-:W-:Y:S02]  /*1ccc0*/  IMAD.MOV.U32 R188, RZ, RZ, R187 ;  /* 0x000000ffffbc7224 */ /* 0x008fe400078e00bb */
        /* <DEDUP_REMOVED lines=10> */
[----:B------:R-:W2:Y:S01]  /*1cd70*/  LDL.LU R170, [R1+0x6dc] ;  /* 0x0006dc0001aa7983 */ /* 0x000ea20000300800 */
        /* <DEDUP_REMOVED lines=8> */
[----:B------:R-:W4:Y:S01]  /*1ce00*/  LDL.LU R183, [R1+0x784] ;  /* 0x0007840001b77983 */ /* 0x000f220000300800 */
[----:B------:R-:W-:-:S03]  /*1ce10*/  IMAD.MOV.U32 R180, RZ, RZ, R251 ;  /* 0x000000ffffb47224 */ /* 0x000fc600078e00fb */
[----:B------:R-:W4:Y:S04]  /*1ce20*/  LDL.LU R182, [R1+0x738] ;  /* 0x0007380001b67983 */ /* 0x000f280000300800 */
[----:B------:R-:W4:Y:S01]  /*1ce30*/  LDL.LU R251, [R1+0x768] ;  /* 0x0007680001fb7983 */ /* 0x000f220000300800 */
[----:B------:R-:W-:Y:S01]  /*1ce40*/  ISETP.GE.AND P6, PT, R199, RZ, PT ;  /* 0x000000ffc700720c */ /* 0x000fe20003fc6270 */
[----:B------:R-:W-:-:S04]  /*1ce50*/  IMAD.HI.U32 R2, R4, R163, RZ ;  /* 0x000000a304027227 */ /* 0x000fc800078e00ff */
[----:B------:R-:W-:-:S08]  /*1ce60*/  IMAD.MOV R2, RZ, RZ, -R2 ;  /* 0x000000ffff027224 */ /* 0x000fd000078e0a02 */
[----:B------:R-:W-:Y:S01]  /*1ce70*/  @!P6 IMAD.MOV R156, RZ, RZ, -R156 ;  /* 0x000000ffff9ce224 */ /* 0x000fe200078e0a9c */
[----:B------:R-:W-:Y:S01]  /*1ce80*/  ISETP.GE.AND P6, PT, R198, RZ, PT ;  /* 0x000000ffc600720c */ /* 0x000fe20003fc6270 */
[----:B------:R-:W-:Y:S02]  /*1ce90*/  IMAD R163, R3, R2, R163 ;  /* 0x0000000203a37224 */ /* 0x000fe400078e02a3 */
[----:B------:R-:W-:-:S03]  /*1cea0*/  @!P1 IMAD.MOV R160, RZ, RZ, -R160 ;  /* 0x000000ffffa09224 */ /* 0x000fc600078e0aa0 */
[C---:B------:R-:W-:Y:S01]  /*1ceb0*/  ISETP.GT.U32.AND P1, PT, R3.reuse, R163, PT ;  /* 0x000000a30300720c */ /* 0x040fe20003f24070 */
[----:B------:R-:W-:Y:S01]  /*1cec0*/  @!P0 IMAD.MOV R158, RZ, RZ, -R158 ;  /* 0x000000ffff9e8224 */ /* 0x000fe200078e0a9e */
[----:B------:R-:W-:-:S05]  /*1ced0*/  ISETP.GT.U32.AND P0, PT, R3, R161, PT ;  /* 0x000000a10300720c */ /* 0x000fca0003f04070 */
[----:B------:R-:W-:Y:S01]  /*1cee0*/  @!P6 IMAD.MOV R159, RZ, RZ, -R159 ;  /* 0x000000ffff9fe224 */ /* 0x000fe200078e0a9f */
[----:B------:R-:W-:Y:S02]  /*1cef0*/  ISETP.GE.AND P6, PT, R164, RZ, PT ;  /* 0x000000ffa400720c */ /* 0x000fe40003fc6270 */
[----:B------:R-:W-:Y:S01]  /*1cf00*/  IABS R164, R164 ;  /* 0x000000a400a47213 */ /* 0x000fe20000000000 */
[----:B------:R-:W-:Y:S01]  /*1cf10*/  IMAD.MOV.U32 R190, RZ, RZ, R165 ;  /* 0x000000ffffbe7224 */ /* 0x000fe200078e00a5 */
[----:B------:R-:W-:-:S03]  /*1cf20*/  IABS R165, R197 ;  /* 0x000000c500a57213 */ /* 0x000fc60000000000 */
[----:B------:R-:W-:-:S04]  /*1cf30*/  IMAD.HI.U32 R6, R4, R164, RZ ;  /* 0x000000a404067227 */ /* 0x000fc800078e00ff */
[----:B------:R-:W-:-:S04]  /*1cf40*/  IMAD.HI.U32 R5, R4, R165, RZ ;  /* 0x000000a504057227 */ /* 0x000fc800078e00ff */
[----:B------:R-:W-:Y:S02]  /*1cf50*/  IMAD.MOV R6, RZ, RZ, -R6 ;  /* 0x000000ffff067224 */ /* 0x000fe400078e0a06 */
[--C-:B------:R-:W-:Y:S02]  /*1cf60*/  @!P1 IMAD.IADD R163, R163, 0x1, -R3.reuse ;  /* 0x00000001a3a39824 */ /* 0x100fe400078e0a03 */
[----:B------:R-:W-:Y:S02]  /*1cf70*/  @!P0 IMAD.IADD R161, R161, 0x1, -R3 ;  /* 0x00000001a1a18824 */ /* 0x000fe400078e0a03 */
[----:B------:R-:W-:Y:S01]  /*1cf80*/  IMAD.MOV R5, RZ, RZ, -R5 ;  /* 0x000000ffff057224 */ /* 0x000fe200078e0a05 */
[C---:B------:R-:W-:Y:S01]  /*1cf90*/  ISETP.GT.U32.AND P1, PT, R3.reuse, R163, PT ;  /* 0x000000a30300720c */ /* 0x040fe20003f24070 */
        /* <DEDUP_REMOVED lines=10> */
[----:B------:R-:W-:Y:S01]  /*1d040*/  @!P1 IMAD.IADD R163, R163, 0x1, -R3 ;  /* 0x00000001a3a39824 */ /* 0x000fe200078e0a03 */
[----:B------:R-:W-:Y:S01]  /*1d050*/  ISETP.GT.U32.AND P1, PT, R3, R166, PT ;  /* 0x000000a60300720c */ /* 0x000fe20003f24070 */
[----:B------:R-:W-:Y:S02]  /*1d060*/  IMAD.MOV.U32 R195, RZ, RZ, R188 ;  /* 0x000000ffffc37224 */ /* 0x000fe400078e00bc */
[----:B------:R-:W-:Y:S02]  /*1d070*/  IMAD.MOV.U32 R188, RZ, RZ, R181 ;  /* 0x000000ffffbc7224 */ /* 0x000fe400078e00b5 */
[----:B------:R-:W-:Y:S02]  /*1d080*/  IMAD.MOV.U32 R181, RZ, RZ, R179 ;  /* 0x000000ffffb57224 */ /* 0x000fe400078e00b3 */
[----:B------:R-:W-:Y:S01]  /*1d090*/  IMAD.MOV.U32 R179, RZ, RZ, R168 ;  /* 0x000000ffffb37224 */ /* 0x000fe200078e00a8 */
[----:B------:R-:W-:Y:S01]  /*1d0a0*/  IABS R168, R205 ;  /* 0x000000cd00a87213 */ /* 0x000fe20000000000 */
[----:B------:R-:W-:-:S02]  /*1d0b0*/  @!P2 IMAD.IADD R164, R164, 0x1, -R3 ;  /* 0x00000001a4a4a824 */ /* 0x000fc400078e0a03 */
[----:B------:R-:W-:Y:S02]  /*1d0c0*/  @!P4 IMAD.IADD R165, R165, 0x1, -R3 ;  /* 0x00000001a5a5c824 */ /* 0x000fe400078e0a03 */
[----:B------:R-:W-:Y:S01]  /*1d0d0*/  IMAD.HI.U32 R5, R4, R168, RZ ;  /* 0x000000a804057227 */ /* 0x000fe200078e00ff */
[----:B------:R-:W-:-:S03]  /*1d0e0*/  ISETP.GT.U32.AND P4, PT, R3, R164, PT ;  /* 0x000000a40300720c */ /* 0x000fc60003f84070 */
[----:B------:R-:W-:Y:S02]  /*1d0f0*/  IMAD.MOV R5, RZ, RZ, -R5 ;  /* 0x000000ffff057224 */ /* 0x000fe400078e0a05 */
[----:B------:R-:W-:Y:S02]  /*1d100*/  @!P1 IMAD.IADD R166, R166, 0x1, -R3 ;  /* 0x00000001a6a69824 */ /* 0x000fe400078e0a03 */
[----:B------:R-:W-:-:S03]  /*1d110*/  IMAD R168, R3, R5, R168 ;  /* 0x0000000503a87224 */ /* 0x000fc600078e02a8 */
[----:B------:R-:W-:-:S03]  /*1d120*/  ISETP.GT.U32.AND P1, PT, R3, R166, PT ;  /* 0x000000a60300720c */ /* 0x000fc60003f24070 */
[----:B------:R-:W-:Y:S01]  /*1d130*/  @!P4 IMAD.IADD R164, R164, 0x1, -R3 ;  /* 0x00000001a4a4c824 */ /* 0x000fe200078e0a03 */
[----:B------:R-:W-:Y:S01]  /*1d140*/  ISETP.GT.U32.AND P4, PT, R3, R168, PT ;  /* 0x000000a80300720c */ /* 0x000fe20003f84070 */
[----:B------:R-:W-:Y:S01]  /*1d150*/  IMAD.MOV.U32 R200, RZ, RZ, R169 ;  /* 0x000000ffffc87224 */ /* 0x000fe200078e00a9 */
[----:B------:R-:W-:Y:S01]  /*1d160*/  ISETP.GE.AND P0, PT, R197, RZ, PT ;  /* 0x000000ffc500720c */ /* 0x000fe20003f06270 */
[----:B------:R-:W-:Y:S02]  /*1d170*/  IMAD.MOV.U32 R197, RZ, RZ, R178 ;  /* 0x000000ffffc57224 */ /* 0x000fe400078e00b2 */
[----:B------:R-:W-:Y:S01]  /*1d180*/  IMAD.MOV.U32 R178, RZ, RZ, R167 ;  /* 0x000000ffffb27224 */ /* 0x000fe200078e00a7 */
[----:B------:R-:W-:-:S03]  /*1d190*/  IABS R167, R202 ;  /* 0x000000ca00a77213 */ /* 0x000fc60000000000 */
[--C-:B------:R-:W-:Y:S01]  /*1d1a0*/  @!P1 IMAD.IADD R166, R166, 0x1, -R3.reuse ;  /* 0x00000001a6a69824 */ /* 0x100fe200078e0a03 */
[----:B------:R-:W-:Y:S01]  /*1d1b0*/  ISETP.GE.AND P1, PT, R202, RZ, PT ;  /* 0x000000ffca00720c */ /* 0x000fe20003f26270 */
[----:B------:R-:W-:Y:S02]  /*1d1c0*/  IMAD.MOV.U32 R202, RZ, RZ, R200 ;  /* 0x000000ffffca7224 */ /* 0x000fe400078e00c8 */
[----:B------:R-:W-:Y:S02]  /*1d1d0*/  IMAD.MOV.U32 R200, RZ, RZ, R196 ;  /* 0x000000ffffc87224 */ /* 0x000fe400078e00c4 */
[----:B------:R-:W-:Y:S01]  /*1d1e0*/  @!P4 IMAD.IADD R168, R168, 0x1, -R3 ;  /* 0x00000001a8a8c824 */ /* 0x000fe200078e0a03 */
[----:B------:R-:W-:Y:S01]  /*1d1f0*/  ISETP.GE.AND P4, PT, R205, RZ, PT ;  /* 0x000000ffcd00720c */ /* 0x000fe20003f86270 */
[----:B--2---:R-:W-:-:S04]  /*1d200*/  IMAD.MOV.U32 R199, RZ, RZ, R170 ;  /* 0x000000ffffc77224 */ /* 0x004fc800078e00aa */
[----:B------:R-:W-:-:S04]  /*1d210*/  IMAD.MOV.U32 R204, RZ, RZ, R199 ;  /* 0x000000ffffcc7224 */ /* 0x000fc800078e00c7 */
[----:B------:R-:W-:Y:S02]  /*1d220*/  IMAD.MOV.U32 R205, RZ, RZ, R204 ;  /* 0x000000ffffcd7224 */ /* 0x000fe400078e00cc */
[----:B------:R-:W-:Y:S02]  /*1d230*/  IMAD.MOV.U32 R204, RZ, RZ, R200 ;  /* 0x000000ffffcc7224 */ /* 0x000fe400078e00c8 */
[----:B---3--:R-:W-:Y:S02]  /*1d240*/  IMAD.MOV.U32 R200, RZ, RZ, R184 ;  /* 0x000000ffffc87224 */ /* 0x008fe400078e00b8 */
[----:B----4-:R-:W-:Y:S02]  /*1d250*/  IMAD.MOV.U32 R184, RZ, RZ, R183 ;  /* 0x000000ffffb87224 */ /* 0x010fe400078e00b7 */
[----:B------:R-:W-:Y:S02]  /*1d260*/  IMAD.MOV.U32 R183, RZ, RZ, R182 ;  /* 0x000000ffffb77224 */ /* 0x000fe400078e00b6 */
[----:B------:R-:W-:-:S02]  /*1d270*/  IMAD.MOV.U32 R182, RZ, RZ, R251 ;  /* 0x000000ffffb67224 */ /* 0x000fc400078e00fb */
[----:B------:R-:W2:Y:S04]  /*1d280*/  LDL.LU R251, [R1+0x770] ;  /* 0x0007700001fb7983 */ /* 0x000ea80000300800 */
[----:B------:R-:W3:Y:S04]  /*1d290*/  LDL.LU R215, [R1+0x6f0] ;  /* 0x0006f00001d77983 */ /* 0x000ee80000300800 */
[----:B------:R-:W4:Y:S04]  /*1d2a0*/  LDL.LU R214, [R1+0x6f4] ;  /* 0x0006f40001d67983 */ /* 0x000f280000300800 */
[----:B------:R-:W2:Y:S01]  /*1d2b0*/  LDL.LU R213, [R1+0x6f8] ;  /* 0x0006f80001d57983 */ /* 0x000ea20000300800 */
[----:B------:R-:W-:-:S04]  /*1d2c0*/  IMAD.HI.U32 R2, R4, R167, RZ ;  /* 0x000000a704027227 */ /* 0x000fc800078e00ff */
[----:B------:R-:W-:Y:S01]  /*1d2d0*/  IMAD.MOV R2, RZ, RZ, -R2 ;  /* 0x000000ffff027224 */ /* 0x000fe200078e0a02 */
[----:B------:R-:W-:-:S03]  /*1d2e0*/  IABS R169, R208 ;  /* 0x000000d000a97213 */ /* 0x000fc60000000000 */
[C---:B------:R-:W-:Y:S02]  /*1d2f0*/  IMAD R167, R3.reuse, R2, R167 ;  /* 0x0000000203a77224 */ /* 0x040fe400078e02a7 */
[----:B------:R-:W-:Y:S01]  /*1d300*/  @!P3 IMAD.MOV R163, RZ, RZ, -R163 ;  /* 0x000000ffffa3b224 */ /* 0x000fe200078e0aa3 */
[C---:B------:R-:W-:Y:S02]  /*1d310*/  ISETP.GT.U32.AND P3, PT, R3.reuse, R165, PT ;  /* 0x000000a50300720c */ /* 0x040fe40003f64070 */
[----:B------:R-:W-:Y:S01]  /*1d320*/  ISETP.GT.U32.AND P2, PT, R3, R167, PT ;  /* 0x000000a70300720c */ /* 0x000fe20003f44070 */
[----:B------:R-:W-:-:S04]  /*1d330*/  IMAD.HI.U32 R2, R4, R169, RZ ;  /* 0x000000a904027227 */ /* 0x000fc800078e00ff */
[----:B------:R-:W-:Y:S01]  /*1d340*/  IMAD.MOV R2, RZ, RZ, -R2 ;  /* 0x000000ffff027224 */ /* 0x000fe200078e0a02 */
[----:B------:R-:W-:-:S03]  /*1d350*/  IABS R170, R203 ;  /* 0x000000cb00aa7213 */ /* 0x000fc60000000000 */
[----:B------:R-:W-:Y:S02]  /*1d360*/  IMAD R169, R3, R2, R169 ;  /* 0x0000000203a97224 */ /* 0x000fe400078e02a9 */
[--C-:B------:R-:W-:Y:S02]  /*1d370*/  @!P3 IMAD.IADD R165, R165, 0x1, -R3.reuse ;  /* 0x00000001a5a5b824 */ /* 0x100fe400078e0a03 */
[----:B------:R-:W-:Y:S01]  /*1d380*/  @!P2 IMAD.IADD R167, R167, 0x1, -R3 ;  /* 0x00000001a7a7a824 */ /* 0x000fe200078e0a03 */
[----:B------:R-:W-:Y:S01]  /*1d390*/  ISETP.GT.U32.AND P3, PT, R3, R169, PT ;  /* 0x000000a90300720c */ /* 0x000fe20003f64070 */
[----:B------:R-:W-:-:S03]  /*1d3a0*/  IMAD.HI.U32 R2, R4, R170, RZ ;  /* 0x000000aa04027227 */ /* 0x000fc600078e00ff */
[----:B------:R-:W-:Y:S01]  /*1d3b0*/  ISETP.GT.U32.AND P2, PT, R3, R167, PT ;  /* 0x000000a70300720c */ /* 0x000fe20003f44070 */
[----:B------:R-:W-:Y:S01]  /*1d3c0*/  IMAD.MOV.U32 R198, RZ, RZ, R171 ;  /* 0x000000ffffc67224 */ /* 0x000fe200078e00ab */
[----:B------:R-:W-:Y:S01]  /*1d3d0*/  IABS R171, R201 ;  /* 0x000000c900ab7213 */ /* 0x000fe20000000000 */
[----:B------:R-:W-:-:S04]  /*1d3e0*/  IMAD.MOV R2, RZ, RZ, -R2 ;  /* 0x000000ffff027224 */ /* 0x000fc800078e0a02 */
[----:B------:R-:W-:Y:S02]  /*1d3f0*/  IMAD R170, R3, R2, R170 ;  /* 0x0000000203aa7224 */ /* 0x000fe400078e02aa */
[----:B------:R-:W-:-:S04]  /*1d400*/  IMAD.HI.U32 R2, R4, R171, RZ ;  /* 0x000000ab04027227 */ /* 0x000fc800078e00ff */
[----:B------:R-:W-:Y:S02]  /*1d410*/  IMAD.MOV.U32 R199, RZ, RZ, R197 ;  /* 0x000000ffffc77224 */ /* 0x000fe400078e00c5 */
[----:B------:R-:W-:Y:S02]  /*1d420*/  IMAD.MOV.U32 R197, RZ, RZ, R176 ;  /* 0x000000ffffc57224 */ /* 0x000fe400078e00b0 */
[----:B------:R-:W-:Y:S01]  /*1d430*/  IMAD.MOV.U32 R176, RZ, RZ, R172 ;  /* 0x000000ffffb07224 */ /* 0x000fe200078e00ac */
[----:B------:R-:W-:Y:S01]  /*1d440*/  IABS R172, R206 ;  /* 0x000000ce00ac7213 */ /* 0x000fe20000000000 */
[----:B------:R-:W-:Y:S02]  /*1d450*/  IMAD.MOV R2, RZ, RZ, -R2 ;  /* 0x000000ffff027224 */ /* 0x000fe400078e0a02 */
[--C-:B------:R-:W-:Y:S02]  /*1d460*/  @!P3 IMAD.IADD R169, R169, 0x1, -R3.reuse ;  /* 0x00000001a9a9b824 */ /* 0x100fe400078e0a03 */
[----:B------:R-:W-:Y:S01]  /*1d470*/  @!P2 IMAD.IADD R167, R167, 0x1, -R3 ;  /* 0x00000001a7a7a824 */ /* 0x000fe200078e0a03 */
[----:B------:R-:W-:Y:S01]  /*1d480*/  ISETP.GT.U32.AND P2, PT, R3, R170, PT ;  /* 0x000000aa0300720c */ /* 0x000fe20003f44070 */
[----:B------:R-:W-:-:S02]  /*1d490*/  IMAD.MOV.U32 R196, RZ, RZ, R185 ;  /* 0x000000ffffc47224 */ /* 0x000fc400078e00b9 */
[----:B------:R-:W-:Y:S01]  /*1d4a0*/  IMAD.MOV.U32 R185, RZ, RZ, R173 ;  /* 0x000000ffffb97224 */ /* 0x000fe200078e00ad */
[----:B------:R-:W-:Y:S01]  /*1d4b0*/  IABS R173, R207 ;  /* 0x000000cf00ad7213 */ /* 0x000fe20000000000 */
[C---:B------:R-:W-:Y:S02]  /*1d4c0*/  IMAD R171, R3.reuse, R2, R171 ;  /* 0x0000000203ab7224 */ /* 0x040fe400078e02ab */
[----:B------:R-:W-:Y:S01]  /*1d4d0*/  @!P0 IMAD.MOV R165, RZ, RZ, -R165 ;  /* 0x000000ffffa58224 */ /* 0x000fe200078e0aa5 */
        /* <DEDUP_REMOVED lines=8> */
[----:B------:R-:W-:Y:S01]  /*1d560*/  @!P2 IMAD.IADD R170, R170, 0x1, -R3 ;  /* 0x00000001aaaaa824 */ /* 0x000fe200078e0a03 */
[C---:B------:R-:W-:Y:S01]  /*1d570*/  ISETP.GT.U32.AND P2, PT, R3.reuse, R168, PT ;  /* 0x000000a80300720c */ /* 0x040fe20003f44070 */
[----:B------:R-:W-:Y:S02]  /*1d580*/  IMAD R173, R3, R2, R173 ;  /* 0x0000000203ad7224 */ /* 0x000fe400078e02ad */
[--C-:B------:R-:W-:Y:S01]  /*1d590*/  @!P0 IMAD.IADD R169, R169, 0x1, -R3.reuse ;  /* 0x00000001a9a98824 */ /* 0x100fe200078e0a03 */
[----:B------:R-:W-:Y:S01]  /*1d5a0*/  ISETP.GT.U32.AND P0, PT, R3, R172, PT ;  /* 0x000000ac0300720c */ /* 0x000fe20003f04070 */
[----:B------:R-:W-:Y:S01]  /*1d5b0*/  @!P1 IMAD.IADD R171, R171, 0x1, -R3 ;  /* 0x00000001abab9824 */ /* 0x000fe200078e0a03 */
[----:B------:R-:W-:Y:S01]  /*1d5c0*/  ISETP.GT.U32.AND P1, PT, R3, R173, PT ;  /* 0x000000ad0300720c */ /* 0x000fe20003f24070 */
[----:B------:R-:W-:Y:S01]  /*1d5d0*/  @!P5 IMAD.MOV R166, RZ, RZ, -R166 ;  /* 0x000000ffffa6d224 */ /* 0x000fe200078e0aa6 */
[----:B------:R-:W-:Y:S01]  /*1d5e0*/  ISETP.GE.AND P5, PT, R203, RZ, PT ;  /* 0x000000ffcb00720c */ /* 0x000fe20003fa6270 */
[----:B------:R-:W-:-:S02]  /*1d5f0*/  IMAD.MOV.U32 R203, RZ, RZ, R200 ;  /* 0x000000ffffcb7224 */ /* 0x000fc400078e00c8 */
[----:B------:R-:W-:Y:S02]  /*1d600*/  IMAD.MOV.U32 R200, RZ, RZ, R198 ;  /* 0x000000ffffc87224 */ /* 0x000fe400078e00c6 */
[----:B------:R-:W-:Y:S02]  /*1d610*/  IMAD.MOV.U32 R198, RZ, RZ, R196 ;  /* 0x000000ffffc67224 */ /* 0x000fe400078e00c4 */
[----:B------:R-:W-:Y:S02]  /*1d620*/  @!P2 IMAD.IADD R168, R168, 0x1, -R3 ;  /* 0x00000001a8a8a824 */ /* 0x000fe400078e0a03 */
[----:B------:R-:W-:Y:S02]  /*1d630*/  IMAD.MOV.U32 R196, RZ, RZ, R193 ;  /* 0x000000ffffc47224 */ /* 0x000fe400078e00c1 */
[----:B------:R-:W-:Y:S02]  /*1d640*/  IMAD.MOV.U32 R193, RZ, RZ, R188 ;  /* 0x000000ffffc17224 */ /* 0x000fe400078e00bc */
[----:B------:R-:W-:Y:S01]  /*1d650*/  IMAD.MOV.U32 R188, RZ, RZ, R175 ;  /* 0x000000ffffbc7224 */ /* 0x000fe200078e00af */
[----:B------:R-:W-:Y:S01]  /*1d660*/  IABS R175, R202 ;  /* 0x000000ca00af7213 */ /* 0x000fe20000000000 */
[----:B------:R-:W-:-:S02]  /*1d670*/  @!P0 IMAD.IADD R172, R172, 0x1, -R3 ;  /* 0x00000001acac8824 */ /* 0x000fc400078e0a03 */
[----:B------:R-:W-:Y:S01]  /*1d680*/  @!P6 IMAD.MOV R164, RZ, RZ, -R164 ;  /* 0x000000ffffa4e224 */ /* 0x000fe200078e0aa4 */
[C---:B------:R-:W-:Y:S01]  /*1d690*/  ISETP.GT.U32.AND P6, PT, R3.reuse, R170, PT ;  /* 0x000000aa0300720c */ /* 0x040fe20003fc4070 */
[----:B------:R-:W-:Y:S01]  /*1d6a0*/  @!P4 IMAD.MOV R168, RZ, RZ, -R168 ;  /* 0x000000ffffa8c224 */ /* 0x000fe200078e0aa8 */
[----:B------:R-:W-:Y:S01]  /*1d6b0*/  ISETP.GT.U32.AND P4, PT, R3, R171, PT ;  /* 0x000000ab0300720c */ /* 0x000fe20003f84070 */
[----:B------:R-:W-:Y:S01]  /*1d6c0*/  @!P1 IMAD.IADD R173, R173, 0x1, -R3 ;  /* 0x00000001adad9824 */ /* 0x000fe200078e0a03 */
[----:B------:R-:W-:Y:S01]  /*1d6d0*/  ISETP.GT.U32.AND P1, PT, R3, R172, PT ;  /* 0x000000ac0300720c */ /* 0x000fe20003f24070 */
[----:B------:R-:W-:Y:S01]  /*1d6e0*/  IMAD.HI.U32 R5, R4, R175, RZ ;  /* 0x000000af04057227 */ /* 0x000fe200078e00ff */
[----:B------:R-:W-:-:S03]  /*1d6f0*/  ISETP.GE.AND P2, PT, R201, RZ, PT ;  /* 0x000000ffc900720c */ /* 0x000fc60003f46270 */
[----:B------:R-:W-:Y:S02]  /*1d700*/  IMAD.MOV R5, RZ, RZ, -R5 ;  /* 0x000000ffff057224 */ /* 0x000fe400078e0a05 */
[----:B------:R-:W-:Y:S02]  /*1d710*/  IMAD.MOV.U32 R201, RZ, RZ, R197 ;  /* 0x000000ffffc97224 */ /* 0x000fe400078e00c5 */
[----:B------:R-:W-:Y:S02]  /*1d720*/  IMAD.MOV.U32 R197, RZ, RZ, R192 ;  /* 0x000000ffffc57224 */ /* 0x000fe400078e00c0 */
[----:B------:R-:W-:Y:S02]  /*1d730*/  IMAD.MOV.U32 R192, RZ, RZ, R185 ;  /* 0x000000ffffc07224 */ /* 0x000fe400078e00b9 */
[----:B------:R-:W-:Y:S01]  /*1d740*/  IMAD.MOV.U32 R185, RZ, RZ, R174 ;  /* 0x000000ffffb97224 */ /* 0x000fe200078e00ae */
[----:B------:R-:W-:Y:S01]  /*1d750*/  IABS R174, R205 ;  /* 0x000000cd00ae7213 */ /* 0x000fe20000000000 */
[----:B------:R-:W-:-:S02]  /*1d760*/  IMAD R175, R3, R5, R175 ;  /* 0x0000000503af7224 */ /* 0x000fc400078e02af */
[--C-:B------:R-:W-:Y:S01]  /*1d770*/  @!P6 IMAD.IADD R170, R170, 0x1, -R3.reuse ;  /* 0x00000001aaaae824 */ /* 0x100fe200078e0a03 */
[----:B------:R-:W-:Y:S01]  /*1d780*/  ISETP.GE.AND P6, PT, R206, RZ, PT ;  /* 0x000000ffce00720c */ /* 0x000fe20003fc6270 */
[----:B------:R-:W-:Y:S02]  /*1d790*/  @!P4 IMAD.IADD R171, R171, 0x1, -R3 ;  /* 0x00000001ababc824 */ /* 0x000fe400078e0a03 */
[----:B------:R-:W-:Y:S02]  /*1d7a0*/  IMAD.MOV.U32 R206, RZ, RZ, R198 ;  /* 0x000000ffffce7224 */ /* 0x000fe400078e00c6 */
[----:B------:R-:W-:Y:S02]  /*1d7b0*/  IMAD.MOV.U32 R198, RZ, RZ, R193 ;  /* 0x000000ffffc67224 */ /* 0x000fe400078e00c1 */
[----:B------:R-:W-:Y:S01]  /*1d7c0*/  @!P1 IMAD.IADD R172, R172, 0x1, -R3 ;  /* 0x00000001acac9824 */ /* 0x000fe200078e0a03 */
[----:B------:R-:W-:Y:S01]  /*1d7d0*/  ISETP.GT.U32.AND P1, PT, R3, R175, PT ;  /* 0x000000af0300720c */ /* 0x000fe20003f24070 */
[----:B------:R-:W-:-:S02]  /*1d7e0*/  IMAD.MOV.U32 R193, RZ, RZ, R192 ;  /* 0x000000ffffc17224 */ /* 0x000fc400078e00c0 */
[----:B------:R-:W-:Y:S02]  /*1d7f0*/  IMAD.MOV.U32 R192, RZ, RZ, R188 ;  /* 0x000000ffffc07224 */ /* 0x000fe400078e00bc */
[----:B------:R-:W-:-:S04]  /*1d800*/  IMAD.HI.U32 R2, R4, R174, RZ ;  /* 0x000000ae04027227 */ /* 0x000fc800078e00ff */
[----:B------:R-:W-:Y:S01]  /*1d810*/  @!P2 IMAD.MOV R171, RZ, RZ, -R171 ;  /* 0x000000ffffaba224 */ /* 0x000fe200078e0aab */
[----:B------:R-:W-:Y:S01]  /*1d820*/  ISETP.GE.AND P2, PT, R202, RZ, PT ;  /* 0x000000ffca00720c */ /* 0x000fe20003f46270 */
[----:B------:R-:W-:Y:S02]  /*1d830*/  IMAD.MOV.U32 R188, RZ, RZ, R185 ;  /* 0x000000ffffbc7224 */ /* 0x000fe400078e00b9 */
[----:B------:R-:W-:Y:S02]  /*1d840*/  IMAD.MOV.U32 R185, RZ, RZ, R180 ;  /* 0x000000ffffb97224 */ /* 0x000fe400078e00b4 */
[----:B------:R-:W-:Y:S02]  /*1d850*/  IMAD.MOV.U32 R202, RZ, RZ, R201 ;  /* 0x000000ffffca7224 */ /* 0x000fe400078e00c9 */
[----:B------:R-:W-:Y:S01]  /*1d860*/  IMAD.MOV.U32 R180, RZ, RZ, R176 ;  /* 0x000000ffffb47224 */ /* 0x000fe200078e00b0 */
[----:B------:R-:W-:Y:S01]  /*1d870*/  IABS R176, R204 ;  /* 0x000000cc00b07213 */ /* 0x000fe20000000000 */
[----:B------:R-:W-:-:S02]  /*1d880*/  IMAD.MOV.U32 R201, RZ, RZ, R200 ;  /* 0x000000ffffc97224 */ /* 0x000fc400078e00c8 */
[----:B------:R-:W-:Y:S02]  /*1d890*/  IMAD.MOV R2, RZ, RZ, -R2 ;  /* 0x000000ffff027224 */ /* 0x000fe400078e0a02 */
[----:B------:R-:W-:Y:S02]  /*1d8a0*/  IMAD.MOV.U32 R200, RZ, RZ, R199 ;  /* 0x000000ffffc87224 */ /* 0x000fe400078e00c7 */
[----:B------:R-:W-:Y:S02]  /*1d8b0*/  IMAD.MOV.U32 R199, RZ, RZ, R198 ;  /* 0x000000ffffc77224 */ /* 0x000fe400078e00c6 */
[----:B------:R-:W-:Y:S02]  /*1d8c0*/  IMAD.MOV.U32 R198, RZ, RZ, R197 ;  /* 0x000000ffffc67224 */ /* 0x000fe400078e00c5 */
[----:B------:R-:W-:Y:S02]  /*1d8d0*/  IMAD.MOV.U32 R197, RZ, RZ, R196 ;  /* 0x000000ffffc57224 */ /* 0x000fe400078e00c4 */
[----:B------:R-:W-:-:S02]  /*1d8e0*/  IMAD R174, R3, R2, R174 ;  /* 0x0000000203ae7224 */ /* 0x000fc400078e02ae */
[----:B------:R-:W-:Y:S02]  /*1d8f0*/  IMAD.MOV.U32 R196, RZ, RZ, R195 ;  /* 0x000000ffffc47224 */ /* 0x000fe400078e00c3 */
[----:B------:R-:W-:-:S04]  /*1d900*/  IMAD.HI.U32 R2, R4, R176, RZ ;  /* 0x000000b004027227 */ /* 0x000fc800078e00ff */
[----:B------:R-:W-:Y:S02]  /*1d910*/  IMAD.MOV.U32 R195, RZ, RZ, R194 ;  /* 0x000000ffffc37224 */ /* 0x000fe400078e00c2 */
[----:B------:R-:W-:Y:S02]  /*1d920*/  IMAD.MOV.U32 R194, RZ, RZ, R191 ;  /* 0x000000ffffc27224 */ /* 0x000fe400078e00bf */
[----:B------:R-:W-:Y:S02]  /*1d930*/  IMAD.MOV.U32 R191, RZ, RZ, R190 ;  /* 0x000000ffffbf7224 */ /* 0x000fe400078e00be */
[----:B------:R-:W-:Y:S01]  /*1d940*/  IMAD.MOV.U32 R190, RZ, RZ, R177 ;  /* 0x000000ffffbe7224 */ /* 0x000fe200078e00b1 */
[----:B------:R-:W-:Y:S01]  /*1d950*/  IABS R177, R203 ;  /* 0x000000cb00b17213 */ /* 0x000fe20000000000 */
[----:B------:R-:W-:Y:S02]  /*1d960*/  @!P1 IMAD.IADD R175, R175, 0x1, -R3 ;  /* 0x00000001afaf9824 */ /* 0x000fe400078e0a03 */
[----:B------:R-:W-:Y:S01]  /*1d970*/  IMAD.MOV R2, RZ, RZ, -R2 ;  /* 0x000000ffff027224 */ /* 0x000fe200078e0a02 */
[----:B------:R-:W-:-:S02]  /*1d980*/  ISETP.GE.AND P3, PT, R208, RZ, PT ;  /* 0x000000ffd000720c */ /* 0x000fc40003f66270 */
[C---:B------:R-:W-:Y:S01]  /*1d990*/  ISETP.GT.U32.AND P1, PT, R3.reuse, R175, PT ;  /* 0x000000af0300720c */ /* 0x040fe20003f24070 */
[----:B------:R-:W-:Y:S02]  /*1d9a0*/  IMAD R176, R3, R2, R176 ;  /* 0x0000000203b07224 */ /* 0x000fe400078e02b0 */
[----:B------:R-:W-:-:S04]  /*1d9b0*/  IMAD.HI.U32 R2, R4, R177, RZ ;  /* 0x000000b104027227 */ /* 0x000fc800078e00ff */
[----:B------:R-:W-:-:S04]  /*1d9c0*/  IMAD.MOV R2, RZ, RZ, -R2 ;  /* 0x000000ffff027224 */ /* 0x000fc800078e0a02 */
[C---:B------:R-:W-:Y:S02]  /*1d9d0*/  IMAD R177, R3.reuse, R2, R177 ;  /* 0x0000000203b17224 */ /* 0x040fe400078e02b1 */
[----:B------:R-:W-:Y:S01]  /*1d9e0*/  @!P3 IMAD.MOV R169, RZ, RZ, -R169 ;  /* 0x000000ffffa9b224 */ /* 0x000fe200078e0aa9 */
[----:B------:R-:W-:Y:S01]  /*1d9f0*/  ISETP.GT.U32.AND P3, PT, R3, R173, PT ;  /* 0x000000ad0300720c */ /* 0x000fe20003f64070 */
[----:B------:R-:W-:Y:S01]  /*1da00*/  @!P1 IMAD.IADD R175, R175, 0x1, -R3 ;  /* 0x00000001afaf9824 */ /* 0x000fe200078e0a03 */
[----:B------:R-:W-:Y:S02]  /*1da10*/  ISETP.GT.U32.AND P1, PT, R3, R177, PT ;  /* 0x000000b10300720c */ /* 0x000fe40003f24070 */
[----:B------:R-:W-:Y:S01]  /*1da20*/  ISETP.GE.AND P0, PT, R207, RZ, PT ;  /* 0x000000ffcf00720c */ /* 0x000fe20003f06270 */
[----:B------:R-:W-:Y:S01]  /*1da30*/  @!P6 IMAD.MOV R172, RZ, RZ, -R172 ;  /* 0x000000fffface224 */ /* 0x000fe200078e0aac */
[----:B------:R-:W-:Y:S01]  /*1da40*/  ISETP.GE.AND P6, PT, R204, RZ, PT ;  /* 0x000000ffcc00720c */ /* 0x000fe20003fc6270 */
[----:B------:R-:W-:-:S02]  /*1da50*/  IMAD.MOV.U32 R207, RZ, RZ, R200 ;  /* 0x000000ffffcf7224 */ /* 0x000fc400078e00c8 */
[----:B------:R-:W-:Y:S02]  /*1da60*/  IMAD.MOV.U32 R204, RZ, RZ, R193 ;  /* 0x000000ffffcc7224 */ /* 0x000fe400078e00c1 */
[----:B------:R-:W-:Y:S02]  /*1da70*/  IMAD.MOV.U32 R193, RZ, RZ, R192 ;  /* 0x000000ffffc17224 */ /* 0x000fe400078e00c0 */
[----:B------:R-:W-:Y:S02]  /*1da80*/  IMAD.MOV.U32 R192, RZ, RZ, R188 ;  /* 0x000000ffffc07224 */ /* 0x000fe400078e00bc */
[--C-:B------:R-:W-:Y:S02]  /*1da90*/  @!P3 IMAD.IADD R173, R173, 0x1, -R3.reuse ;  /* 0x00000001adadb824 */ /* 0x100fe400078e0a03 */
[----:B------:R-:W-:Y:S01]  /*1daa0*/  IMAD.MOV.U32 R188, RZ, RZ, R182 ;  /* 0x000000ffffbc7224 */ /* 0x000fe200078e00b6 */
[----:B------:R-:W-:Y:S01]  /*1dab0*/  IABS R182, R207 ;  /* 0x000000cf00b67213 */ /* 0x000fe20000000000 */
[----:B------:R-:W-:-:S02]  /*1dac0*/  @!P1 IMAD.IADD R177, R177, 0x1, -R3 ;  /* 0x00000001b1b19824 */ /* 0x000fc400078e0a03 */
[----:B------:R-:W-:Y:S02]  /*1dad0*/  @!P0 IMAD.MOV R173, RZ, RZ, -R173 ;  /* 0x000000ffffad8224 */ /* 0x000fe400078e0aad */
[----:B------:R-:W-:Y:S01]  /*1dae0*/  IMAD.HI.U32 R7, R4, R182, RZ ;  /* 0x000000b604077227 */ /* 0x000fe200078e00ff */
[C---:B------:R-:W-:Y:S02]  /*1daf0*/  ISETP.GT.U32.AND P0, PT, R3.reuse, R177, PT ;  /* 0x000000b10300720c */ /* 0x040fe40003f04070 */
[----:B------:R-:W-:Y:S01]  /*1db00*/  ISETP.GT.U32.AND P3, PT, R3, R176, PT ;  /* 0x000000b00300720c */ /* 0x000fe20003f64070 */
[----:B------:R-:W-:Y:S02]  /*1db10*/  IMAD.MOV.U32 R211, RZ, RZ, R202 ;  /* 0x000000ffffd37224 */ /* 0x000fe400078e00ca */
[----:B------:R-:W-:Y:S02]  /*1db20*/  IMAD.MOV.U32 R202, RZ, RZ, R199 ;  /* 0x000000ffffca7224 */ /* 0x000fe400078e00c7 */
[----:B------:R-:W-:-:S02]  /*1db30*/  IMAD.MOV R7, RZ, RZ, -R7 ;  /* 0x000000ffff077224 */ /* 0x000fc400078e0a07 */
[----:B------:R-:W-:Y:S02]  /*1db40*/  IMAD.MOV.U32 R199, RZ, RZ, R194 ;  /* 0x000000ffffc77224 */ /* 0x000fe400078e00c2 */
[----:B------:R-:W-:Y:S02]  /*1db50*/  IMAD.MOV.U32 R194, RZ, RZ, R179 ;  /* 0x000000ffffc27224 */ /* 0x000fe400078e00b3 */
[----:B------:R-:W-:Y:S02]  /*1db60*/  IMAD R182, R3, R7, R182 ;  /* 0x0000000703b67224 */ /* 0x000fe400078e02b6 */
[----:B------:R-:W-:Y:S02]  /*1db70*/  IMAD.MOV.U32 R212, RZ, RZ, R201 ;  /* 0x000000ffffd47224 */ /* 0x000fe400078e00c9 */
[----:B------:R-:W-:Y:S02]  /*1db80*/  IMAD.MOV.U32 R200, RZ, RZ, R191 ;  /* 0x000000ffffc87224 */ /* 0x000fe400078e00bf */
[----:B------:R-:W-:-:S02]  /*1db90*/  IMAD.MOV.U32 R201, RZ, RZ, R198 ;  /* 0x000000ffffc97224 */ /* 0x000fc400078e00c6 */
[----:B------:R-:W-:Y:S02]  /*1dba0*/  IMAD.MOV.U32 R191, RZ, RZ, R180 ;  /* 0x000000ffffbf7224 */ /* 0x000fe400078e00b4 */
[----:B------:R-:W-:Y:S02]  /*1dbb0*/  IMAD.MOV.U32 R198, RZ, RZ, R197 ;  /* 0x000000ffffc67224 */ /* 0x000fe400078e00c5 */
[----:B------:R-:W-:Y:S01]  /*1dbc0*/  @!P0 IMAD.IADD R177, R177, 0x1, -R3 ;  /* 0x00000001b1b18824 */ /* 0x000fe200078e0a03 */
[----:B------:R-:W-:Y:S01]  /*1dbd0*/  ISETP.GT.U32.AND P0, PT, R3, R182, PT ;  /* 0x000000b60300720c */ /* 0x000fe20003f04070 */
[----:B------:R-:W-:Y:S02]  /*1dbe0*/  IMAD.MOV.U32 R197, RZ, RZ, R196 ;  /* 0x000000ffffc57224 */ /* 0x000fe400078e00c4 */
[----:B------:R-:W-:Y:S02]  /*1dbf0*/  IMAD.MOV.U32 R196, RZ, RZ, R195 ;  /* 0x000000ffffc47224 */ /* 0x000fe400078e00c3 */
[----:B------:R-:W-:-:S02]  /*1dc00*/  IMAD.MOV.U32 R195, RZ, RZ, R190 ;  /* 0x000000ffffc37224 */ /* 0x000fc400078e00be */
[----:B------:R-:W-:Y:S01]  /*1dc10*/  IMAD.MOV.U32 R190, RZ, RZ, R178 ;  /* 0x000000ffffbe7224 */ /* 0x000fe200078e00b2 */
[----:B------:R-:W-:Y:S01]  /*1dc20*/  IABS R178, R206 ;  /* 0x000000ce00b27213 */ /* 0x000fe20000000000 */
[----:B------:R-:W-:Y:S02]  /*1dc30*/  @!P3 IMAD.IADD R176, R176, 0x1, -R3 ;  /* 0x00000001b0b0b824 */ /* 0x000fe400078e0a03 */
[----:B------:R-:W-:Y:S01]  /*1dc40*/  @!P5 IMAD.MOV R170, RZ, RZ, -R170 ;  /* 0x000000ffffaad224 */ /* 0x000fe200078e0aaa */
[----:B------:R-:W-:Y:S01]  /*1dc50*/  ISETP.GE.AND P5, PT, R205, RZ, PT ;  /* 0x000000ffcd00720c */ /* 0x000fe20003fa6270 */
[----:B------:R-:W-:Y:S01]  /*1dc60*/  IMAD.MOV.U32 R205, RZ, RZ, R181 ;  /* 0x000000ffffcd7224 */ /* 0x000fe200078e00b5 */
[----:B------:R-:W-:Y:S01]  /*1dc70*/  ISETP.GT.U32.AND P3, PT, R3, R176, PT ;  /* 0x000000b00300720c */ /* 0x000fe20003f64070 */
[----:B------:R-:W-:-:S04]  /*1dc80*/  IMAD.HI.U32 R6, R4, R178, RZ ;  /* 0x000000b204067227 */ /* 0x000fc800078e00ff */
[----:B------:R-:W-:Y:S01]  /*1dc90*/  IMAD.MOV R6, RZ, RZ, -R6 ;  /* 0x000000ffff067224 */ /* 0x000fe200078e0a06 */
[----:B---3--:R-:W-:Y:S02]  /*1dca0*/  IABS R179, R215 ;  /* 0x000000d700b37213 */ /* 0x008fe40000000000 */
[----:B----4-:R-:W-:-:S03]  /*1dcb0*/  IABS R180, R214 ;  /* 0x000000d600b47213 */ /* 0x010fc60000000000 */
[----:B------:R-:W-:-:S04]  /*1dcc0*/  IMAD.HI.U32 R5, R4, R179, RZ ;  /* 0x000000b304057227 */ /* 0x000fc800078e00ff */
[----:B------:R-:W-:Y:S02]  /*1dcd0*/  IMAD.MOV R5, RZ, RZ, -R5 ;  /* 0x000000ffff057224 */ /* 0x000fe400078e0a05 */
[----:B------:R-:W-:Y:S01]  /*1dce0*/  IMAD.HI.U32 R2, R4, R180, RZ ;  /* 0x000000b404027227 */ /* 0x000fe200078e00ff */
[----:B--2---:R-:W-:-:S03]  /*1dcf0*/  IABS R181, R213 ;  /* 0x000000d500b57213 */ /* 0x004fc60000000000 */
[C---:B------:R-:W-:Y:S02]  /*1dd00*/  IMAD R179, R3.reuse, R5, R179 ;  /* 0x0000000503b37224 */ /* 0x040fe400078e02b3 */
[----:B------:R-:W-:Y:S02]  /*1dd10*/  IMAD.MOV R2, RZ, RZ, -R2 ;  /* 0x000000ffff027224 */ /* 0x000fe400078e0a02 */
[----:B------:R-:W-:Y:S01]  /*1dd20*/  @!P0 IMAD.IADD R182, R182, 0x1, -R3 ;  /* 0x00000001b6b68824 */ /* 0x000fe200078e0a03 */
[C---:B------:R-:W-:Y:S01]  /*1dd30*/  ISETP.GT.U32.AND P1, PT, R3.reuse, R179, PT ;  /* 0x000000b30300720c */ /* 0x040fe20003f24070 */
[C---:B------:R-:W-:Y:S01]  /*1dd40*/  IMAD R180, R3.reuse, R2, R180 ;  /* 0x0000000203b47224 */ /* 0x040fe200078e02b4 */
[----:B------:R-:W-:Y:S01]  /*1dd50*/  ISETP.GE.AND P0, PT, R214, RZ, PT ;  /* 0x000000ffd600720c */ /* 0x000fe20003f06270 */
[----:B------:R-:W-:Y:S01]  /*1dd60*/  IMAD.HI.U32 R2, R4, R181, RZ ;  /* 0x000000b504027227 */ /* 0x000fe200078e00ff */
[----:B------:R-:W2:Y:S03]  /*1dd70*/  LDL.LU R214, [R1+0x720] ;  /* 0x0007200001d67983 */ /* 0x000ea60000300800 */
[----:B------:R-:W-:-:S02]  /*1dd80*/  IMAD R178, R3, R6, R178 ;  /* 0x0000000603b27224 */ /* 0x000fc400078e02b2 */
[----:B------:R-:W-:Y:S02]  /*1dd90*/  IMAD.MOV R2, RZ, RZ, -R2 ;  /* 0x000000ffff027224 */ /* 0x000fe400078e0a02 */
[----:B------:R-:W-:Y:S01]  /*1dda0*/  @!P3 IMAD.IADD R176, R176, 0x1, -R3 ;  /* 0x00000001b0b0b824 */ /* 0x000fe200078e0a03 */
[C---:B------:R-:W-:Y:S01]  /*1ddb0*/  ISETP.GT.U32.AND P3, PT, R3.reuse, R178, PT ;  /* 0x000000b20300720c */ /* 0x040fe20003f64070 */
[----:B------:R-:W-:Y:S02]  /*1ddc0*/  IMAD R181, R3, R2, R181 ;  /* 0x0000000203b57224 */ /* 0x000fe400078e02b5 */
[----:B------:R-:W-:-:S03]  /*1ddd0*/  @!P1 IMAD.IADD R179, R179, 0x1, -R3 ;  /* 0x00000001b3b39824 */ /* 0x000fc600078e0a03 */
[----:B------:R-:W-:Y:S01]  /*1dde0*/  ISETP.GT.U32.AND P1, PT, R3, R181, PT ;  /* 0x000000b50300720c */ /* 0x000fe20003f24070 */
[----:B------:R-:W-:Y:S02]  /*1ddf0*/  IMAD.MOV.U32 R209, RZ, RZ, R201 ;  /* 0x000000ffffd17224 */ /* 0x000fe400078e00c9 */
[----:B------:R-:W-:Y:S02]  /*1de00*/  IMAD.MOV.U32 R201, RZ, RZ, R200 ;  /* 0x000000ffffc97224 */ /* 0x000fe400078e00c8 */
[----:B------:R-:W-:Y:S01]  /*1de10*/  IMAD.MOV.U32 R200, RZ, RZ, R183 ;  /* 0x000000ffffc87224 */ /* 0x000fe200078e00b7 */
[----:B------:R-:W-:Y:S01]  /*1de20*/  IABS R183, R212 ;  /* 0x000000d400b77213 */ /* 0x000fe20000000000 */
[----:B------:R-:W-:-:S04]  /*1de30*/  @!P3 IMAD.IADD R178, R178, 0x1, -R3 ;  /* 0x00000001b2b2b824 */ /* 0x000fc800078e0a03 */
[----:B------:R-:W-:-:S04]  /*1de40*/  IMAD.HI.U32 R6, R4, R183, RZ ;  /* 0x000000b704067227 */ /* 0x000fc800078e00ff */
[----:B------:R-:W-:Y:S01]  /*1de50*/  @!P1 IMAD.IADD R181, R181, 0x1, -R3 ;  /* 0x00000001b5b59824 */ /* 0x000fe200078e0a03 */
[----:B------:R-:W-:Y:S01]  /*1de60*/  ISETP.GT.U32.AND P1, PT, R3, R178, PT ;  /* 0x000000b20300720c */ /* 0x000fe20003f24070 */
[----:B------:R-:W-:-:S04]  /*1de70*/  IMAD.MOV R6, RZ, RZ, -R6 ;  /* 0x000000ffff067224 */ /* 0x000fc800078e0a06 */
[----:B------:R-:W-:-:S08]  /*1de80*/  IMAD R183, R3, R6, R183 ;  /* 0x0000000603b77224 */ /* 0x000fd000078e02b7 */
[----:B------:R-:W-:Y:S01]  /*1de90*/  @!P1 IMAD.IADD R178, R178, 0x1, -R3 ;  /* 0x00000001b2b29824 */ /* 0x000fe200078e0a03 */
[----:B------:R-:W-:-:S13]  /*1dea0*/  ISETP.GT.U32.AND P1, PT, R3, R183, PT ;  /* 0x000000b70300720c */ /* 0x000fda0003f24070 */
[----:B------:R-:W-:Y:S01]  /*1deb0*/  @!P1 IMAD.IADD R183, R183, 0x1, -R3 ;  /* 0x00000001b7b79824 */ /* 0x000fe200078e0a03 */
[----:B------:R-:W-:Y:S02]  /*1dec0*/  ISETP.GE.AND P1, PT, R213, RZ, PT ;  /* 0x000000ffd500720c */ /* 0x000fe40003f26270 */
[----:B------:R-:W3:Y:S01]  /*1ded0*/  LDL.LU R213, [R1+0x72c] ;  /* 0x00072c0001d57983 */ /* 0x000ee20000300800 */
[----:B------:R-:W-:-:S13]  /*1dee0*/  ISETP.GT.U32.AND P4, PT, R3, R174, PT ;  /* 0x000000ae0300720c */ /* 0x000fda0003f84070 */
[----:B------:R-:W-:-:S05]  /*1def0*/  @!P4 IMAD.IADD R174, R174, 0x1, -R3 ;  /* 0x00000001aeaec824 */ /* 0x000fca00078e0a03 */
[C---:B------:R-:W-:Y:S02]  /*1df00*/  ISETP.GT.U32.AND P4, PT, R3.reuse, R174, PT ;  /* 0x000000ae0300720c */ /* 0x040fe40003f84070 */
[----:B------:R-:W-:Y:S01]  /*1df10*/  ISETP.GT.U32.AND P3, PT, R3, R180, PT ;  /* 0x000000b40300720c */ /* 0x000fe20003f64070 */
[----:B------:R-:W-:Y:S02]  /*1df20*/  IMAD.MOV.U32 R210, RZ, RZ, R202 ;  /* 0x000000ffffd27224 */ /* 0x000fe400078e00ca */
[----:B------:R-:W-:Y:S02]  /*1df30*/  IMAD.MOV.U32 R202, RZ, RZ, R195 ;  /* 0x000000ffffca7224 */ /* 0x000fe400078e00c3 */
[----:B------:R-:W-:Y:S01]  /*1df40*/  IMAD.MOV.U32 R195, RZ, RZ, R184 ;  /* 0x000000ffffc37224 */ /* 0x000fe200078e00b8 */
[----:B------:R-:W-:-:S05]  /*1df50*/  IABS R184, R211 ;  /* 0x000000d300b87213 */ /* 0x000fca0000000000 */
[----:B------:R-:W-:Y:S01]  /*1df60*/  @!P4 IMAD.IADD R174, R174, 0x1, -R3 ;  /* 0x00000001aeaec824 */ /* 0x000fe200078e0a03 */
[----:B------:R-:W-:Y:S01]  /*1df70*/  ISETP.GE.AND P4, PT, R203, RZ, PT ;  /* 0x000000ffcb00720c */ /* 0x000fe20003f86270 */
[----:B------:R-:W-:Y:S02]  /*1df80*/  IMAD.MOV.U32 R203, RZ, RZ, R194 ;  /* 0x000000ffffcb7224 */ /* 0x000fe400078e00c2 */
[----:B------:R-:W-:Y:S01]  /*1df90*/  IMAD.MOV.U32 R194, RZ, RZ, R185 ;  /* 0x000000ffffc27224 */ /* 0x000fe200078e00b9 */
[----:B------:R-:W-:Y:S01]  /*1dfa0*/  IABS R185, R210 ;  /* 0x000000d200b97213 */ /* 0x000fe20000000000 */
[----:B------:R-:W-:Y:S02]  /*1dfb0*/  @!P3 IMAD.IADD R180, R180, 0x1, -R3 ;  /* 0x00000001b4b4b824 */ /* 0x000fe400078e0a03 */
[----:B------:R-:W-:Y:S01]  /*1dfc0*/  @!P6 IMAD.MOV R176, RZ, RZ, -R176 ;  /* 0x000000ffffb0e224 */ /* 0x000fe200078e0ab0 */
[C---:B------:R-:W-:Y:S01]  /*1dfd0*/  ISETP.GT.U32.AND P6, PT, R3.reuse, R181, PT ;  /* 0x000000b50300720c */ /* 0x040fe20003fc4070 */
[----:B------:R-:W-:Y:S01]  /*1dfe0*/  @!P2 IMAD.MOV R175, RZ, RZ, -R175 ;  /* 0x000000ffffafa224 */ /* 0x000fe200078e0aaf */
[----:B------:R-:W-:Y:S01]  /*1dff0*/  ISETP.GT.U32.AND P2, PT, R3, R179, PT ;  /* 0x000000b30300720c */ /* 0x000fe20003f44070 */
[----:B------:R-:W-:-:S04]  /*1e000*/  IMAD.HI.U32 R2, R4, R185, RZ ;  /* 0x000000b904027227 */ /* 0x000fc800078e00ff */
[----:B------:R-:W-:-:S04]  /*1e010*/  IMAD.HI.U32 R5, R4, R184, RZ ;  /* 0x000000b804057227 */ /* 0x000fc800078e00ff */
[----:B------:R-:W-:Y:S01]  /*1e020*/  @!P5 IMAD.MOV R174, RZ, RZ, -R174 ;  /* 0x000000ffffaed224 */ /* 0x000fe200078e0aae */
[C---:B------:R-:W-:Y:S01]  /*1e030*/  ISETP.GT.U32.AND P5, PT, R3.reuse, R180, PT ;  /* 0x000000b40300720c */ /* 0x040fe20003fa4070 */
[----:B------:R-:W-:Y:S02]  /*1e040*/  IMAD.MOV R2, RZ, RZ, -R2 ;  /* 0x000000ffff027224 */ /* 0x000fe400078e0a02 */
[----:B------:R-:W-:Y:S02]  /*1e050*/  IMAD.MOV R5, RZ, RZ, -R5 ;  /* 0x000000ffff057224 */ /* 0x000fe400078e0a05 */
[C---:B------:R-:W-:Y:S02]  /*1e060*/  IMAD R185, R3.reuse, R2, R185 ;  /* 0x0000000203b97224 */ /* 0x040fe400078e02b9 */
[----:B------:R-:W-:Y:S02]  /*1e070*/  IMAD R184, R3, R5, R184 ;  /* 0x0000000503b87224 */ /* 0x000fe400078e02b8 */
[----:B------:R-:W-:-:S02]  /*1e080*/  IMAD.MOV.U32 R208, RZ, RZ, R205 ;  /* 0x000000ffffd07224 */ /* 0x000fc400078e00cd */
[----:B------:R-:W-:Y:S01]  /*1e090*/  @!P6 IMAD.IADD R181, R181, 0x1, -R3 ;  /* 0x00000001b5b5e824 */ /* 0x000fe200078e0a03 */
[----:B------:R-:W-:Y:S01]  /*1e0a0*/  ISETP.GT.U32.AND P6, PT, R3, R185, PT ;  /* 0x000000b90300720c */ /* 0x000fe20003fc4070 */
[----:B------:R-:W-:Y:S02]  /*1e0b0*/  IMAD.MOV.U32 R205, RZ, RZ, R203 ;  /* 0x000000ffffcd7224 */ /* 0x000fe400078e00cb */
[----:B------:R-:W-:Y:S01]  /*1e0c0*/  @!P2 IMAD.IADD R179, R179, 0x1, -R3 ;  /* 0x00000001b3b3a824 */ /* 0x000fe200078e0a03 */
[----:B------:R-:W-:Y:S01]  /*1e0d0*/  ISETP.GT.U32.AND P2, PT, R3, R184, PT ;  /* 0x000000b80300720c */ /* 0x000fe20003f44070 */
[----:B------:R-:W-:Y:S02]  /*1e0e0*/  IMAD.MOV.U32 R203, RZ, RZ, R202 ;  /* 0x000000ffffcb7224 */ /* 0x000fe400078e00ca */
[----:B------:R-:W-:Y:S02]  /*1e0f0*/  IMAD.MOV.U32 R202, RZ, RZ, R201 ;  /* 0x000000ffffca7224 */ /* 0x000fe400078e00c9 */
[----:B------:R-:W-:-:S02]  /*1e100*/  IMAD.MOV.U32 R201, RZ, RZ, R199 ;  /* 0x000000ffffc97224 */ /* 0x000fc400078e00c7 */
[----:B------:R-:W-:Y:S01]  /*1e110*/  @!P5 IMAD.IADD R180, R180, 0x1, -R3 ;  /* 0x00000001b4b4d824 */ /* 0x000fe200078e0a03 */
[----:B------:R-:W-:Y:S01]  /*1e120*/  ISETP.GE.AND P5, PT, R215, RZ, PT ;  /* 0x000000ffd700720c */ /* 0x000fe20003fa6270 */
[----:B------:R-:W-:Y:S01]  /*1e130*/  IMAD.MOV.U32 R199, RZ, RZ, R187 ;  /* 0x000000ffffc77224 */ /* 0x000fe200078e00bb */
[----:B------:R-:W-:Y:S01]  /*1e140*/  IABS R187, R209 ;  /* 0x000000d100bb7213 */ /* 0x000fe20000000000 */
[----:B------:R-:W-:Y:S01]  /*1e150*/  @!P4 IMAD.MOV R177, RZ, RZ, -R177 ;  /* 0x000000ffffb1c224 */ /* 0x000fe200078e0ab1 */
[----:B------:R-:W-:Y:S01]  /*1e160*/  ISETP.GE.AND P3, PT, R206, RZ, PT ;  /* 0x000000ffce00720c */ /* 0x000fe20003f66270 */
[----:B------:R-:W-:Y:S01]  /*1e170*/  IMAD.MOV.U32 R206, RZ, RZ, R186 ;  /* 0x000000ffffce7224 */ /* 0x000fe200078e00ba */
[----:B------:R-:W-:Y:S01]  /*1e180*/  ISETP.GT.U32.AND P4, PT, R3, R182, PT ;  /* 0x000000b60300720c */ /* 0x000fe20003f84070 */
[----:B------:R-:W-:Y:S01]  /*1e190*/  IMAD.HI.U32 R2, R4, R187, RZ ;  /* 0x000000bb04027227 */ /* 0x000fe200078e00ff */
[----:B------:R-:W-:Y:S01]  /*1e1a0*/  IABS R186, R189 ;  /* 0x000000bd00ba7213 */ /* 0x000fe20000000000 */
[----:B------:R-:W4:Y:S02]  /*1e1b0*/  LDL.LU R215, [R1+0x75c] ;  /* 0x00075c0001d77983 */ /* 0x000f240000300800 */
[----:B------:R-:W-:-:S02]  /*1e1c0*/  @!P6 IMAD.IADD R185, R185, 0x1, -R3 ;  /* 0x00000001b9b9e824 */ /* 0x000fc400078e0a03 */
[----:B------:R-:W-:Y:S02]  /*1e1d0*/  IMAD.MOV R2, RZ, RZ, -R2 ;  /* 0x000000ffff027224 */ /* 0x000fe400078e0a02 */
[----:B------:R-:W-:Y:S01]  /*1e1e0*/  @!P2 IMAD.IADD R184, R184, 0x1, -R3 ;  /* 0x00000001b8b8a824 */ /* 0x000fe200078e0a03 */
[----:B------:R-:W-:Y:S01]  /*1e1f0*/  ISETP.GE.AND P2, PT, R207, RZ, PT ;  /* 0x000000ffcf00720c */ /* 0x000fe20003f46270 */
[----:B------:R-:W-:-:S04]  /*1e200*/  IMAD.HI.U32 R5, R4, R186, RZ ;  /* 0x000000ba04057227 */ /* 0x000fc800078e00ff */
[----:B------:R-:W-:Y:S02]  /*1e210*/  IMAD.MOV.U32 R207, RZ, RZ, R206 ;  /* 0x000000ffffcf7224 */ /* 0x000fe400078e00ce */
[----:B------:R-:W-:Y:S02]  /*1e220*/  IMAD.MOV.U32 R206, RZ, RZ, R200 ;  /* 0x000000ffffce7224 */ /* 0x000fe400078e00c8 */
[----:B------:R-:W-:Y:S01]  /*1e230*/  @!P5 IMAD.MOV R179, RZ, RZ, -R179 ;  /* 0x000000ffffb3d224 */ /* 0x000fe200078e0ab3 */
[C---:B------:R-:W-:Y:S01]  /*1e240*/  ISETP.GT.U32.AND P5, PT, R3.reuse, R185, PT ;  /* 0x000000b90300720c */ /* 0x040fe20003fa4070 */
[----:B------:R-:W-:Y:S01]  /*1e250*/  IMAD.MOV.U32 R200, RZ, RZ, R188 ;  /* 0x000000ffffc87224 */ /* 0x000fe200078e00bc */
[----:B------:R-:W-:Y:S01]  /*1e260*/  IABS R188, R208 ;  /* 0x000000d000bc7213 */ /* 0x000fe20000000000 */
[----:B------:R-:W-:Y:S02]  /*1e270*/  IMAD R187, R3, R2, R187 ;  /* 0x0000000203bb7224 */ /* 0x000fe400078e02bb */
[----:B------:R-:W-:-:S02]  /*1e280*/  IMAD.MOV R5, RZ, RZ, -R5 ;  /* 0x000000ffff057224 */ /* 0x000fc400078e0a05 */
[----:B------:R-:W-:Y:S01]  /*1e290*/  @!P4 IMAD.IADD R182, R182, 0x1, -R3 ;  /* 0x00000001b6b6c824 */ /* 0x000fe200078e0a03 */
[C---:B------:R-:W-:Y:S01]  /*1e2a0*/  ISETP.GT.U32.AND P4, PT, R3.reuse, R187, PT ;  /* 0x000000bb0300720c */ /* 0x040fe20003f84070 */
[----:B------:R-:W-:Y:S02]  /*1e2b0*/  IMAD R186, R3, R5, R186 ;  /* 0x0000000503ba7224 */ /* 0x000fe400078e02ba */
[----:B------:R-:W-:-:S04]  /*1e2c0*/  IMAD.HI.U32 R2, R4, R188, RZ ;  /* 0x000000bc04027227 */ /* 0x000fc800078e00ff */
[----:B------:R-:W-:Y:S01]  /*1e2d0*/  @!P0 IMAD.MOV R180, RZ, RZ, -R180 ;  /* 0x000000ffffb48224 */ /* 0x000fe200078e0ab4 */
[----:B------:R-:W-:Y:S01]  /*1e2e0*/  ISETP.GT.U32.AND P0, PT, R3, R186, PT ;  /* 0x000000ba0300720c */ /* 0x000fe20003f04070 */
[----:B------:R-:W-:Y:S02]  /*1e2f0*/  IMAD.MOV R2, RZ, RZ, -R2 ;  /* 0x000000ffff027224 */ /* 0x000fe400078e0a02 */
[--C-:B------:R-:W-:Y:S01]  /*1e300*/  @!P5 IMAD.IADD R185, R185, 0x1, -R3.reuse ;  /* 0x00000001b9b9d824 */ /* 0x100fe200078e0a03 */
[----:B------:R-:W-:Y:S01]  /*1e310*/  ISETP.GE.AND P5, PT, R189, RZ, PT ;  /* 0x000000ffbd00720c */ /* 0x000fe20003fa6270 */
[C---:B------:R-:W-:Y:S01]  /*1e320*/  IMAD R188, R3.reuse, R2, R188 ;  /* 0x0000000203bc7224 */ /* 0x040fe200078e02bc */
[----:B------:R-:W-:Y:S01]  /*1e330*/  IABS R189, R207 ;  /* 0x000000cf00bd7213 */ /* 0x000fe20000000000 */
[----:B------:R-:W-:Y:S01]  /*1e340*/  @!P3 IMAD.MOV R178, RZ, RZ, -R178 ;  /* 0x000000ffffb2b224 */ /* 0x000fe200078e0ab2 */
[----:B------:R-:W-:Y:S01]  /*1e350*/  ISETP.GT.U32.AND P3, PT, R3, R183, PT ;  /* 0x000000b70300720c */ /* 0x000fe20003f64070 */
[----:B------:R-:W-:Y:S01]  /*1e360*/  @!P4 IMAD.IADD R187, R187, 0x1, -R3 ;  /* 0x00000001bbbbc824 */ /* 0x000fe200078e0a03 */
[----:B------:R-:W-:Y:S01]  /*1e370*/  ISETP.GT.U32.AND P4, PT, R3, R188, PT ;  /* 0x000000bc0300720c */ /* 0x000fe20003f84070 */
[----:B------:R-:W-:-:S04]  /*1e380*/  IMAD.HI.U32 R5, R4, R189, RZ ;  /* 0x000000bd04057227 */ /* 0x000fc800078e00ff */
[----:B------:R-:W-:Y:S01]  /*1e390*/  @!P1 IMAD.MOV R181, RZ, RZ, -R181 ;  /* 0x000000ffffb59224 */ /* 0x000fe200078e0ab5 */
[----:B------:R-:W-:Y:S01]  /*1e3a0*/  ISETP.GE.AND P1, PT, R212, RZ, PT ;  /* 0x000000ffd400720c */ /* 0x000fe20003f26270 */
[----:B------:R-:W-:Y:S02]  /*1e3b0*/  @!P0 IMAD.IADD R186, R186, 0x1, -R3 ;  /* 0x00000001baba8824 */ /* 0x000fe400078e0a03 */
[----:B------:R-:W-:Y:S01]  /*1e3c0*/  IMAD.MOV R5, RZ, RZ, -R5 ;  /* 0x000000ffff057224 */ /* 0x000fe200078e0a05 */
[C---:B------:R-:W-:Y:S01]  /*1e3d0*/  ISETP.GT.U32.AND P6, PT, R3.reuse, R184, PT ;  /* 0x000000b80300720c */ /* 0x040fe20003fc4070 */
[----:B------:R-:W-:Y:S01]  /*1e3e0*/  @!P2 IMAD.MOV R182, RZ, RZ, -R182 ;  /* 0x000000ffffb6a224 */ /* 0x000fe200078e0ab6 */
[C---:B------:R-:W-:Y:S01]  /*1e3f0*/  ISETP.GT.U32.AND P2, PT, R3.reuse, R186, PT ;  /* 0x000000ba0300720c */ /* 0x040fe20003f44070 */
[----:B------:R-:W-:Y:S01]  /*1e400*/  IMAD R189, R3, R5, R189 ;  /* 0x0000000503bd7224 */ /* 0x000fe200078e02bd */
[----:B------:R-:W-:Y:S01]  /*1e410*/  IABS R2, R206 ;  /* 0x000000ce00027213 */ /* 0x000fe20000000000 */
[----:B------:R-:W-:-:S02]  /*1e420*/  @!P3 IMAD.IADD R183, R183, 0x1, -R3 ;  /* 0x00000001b7b7b824 */ /* 0x000fc400078e0a03 */
[----:B------:R-:W-:Y:S01]  /*1e430*/  @!P4 IMAD.IADD R188, R188, 0x1, -R3 ;  /* 0x00000001bcbcc824 */ /* 0x000fe200078e0a03 */
[C---:B------:R-:W-:Y:S01]  /*1e440*/  ISETP.GT.U32.AND P4, PT, R3.reuse, R189, PT ;  /* 0x000000bd0300720c */ /* 0x040fe20003f84070 */
[----:B------:R-:W-:Y:S01]  /*1e450*/  @!P1 IMAD.MOV R183, RZ, RZ, -R183 ;  /* 0x000000ffffb79224 */ /* 0x000fe200078e0ab7 */
[----:B------:R-:W-:Y:S01]  /*1e460*/  ISETP.GT.U32.AND P1, PT, R3, R187, PT ;  /* 0x000000bb0300720c */ /* 0x000fe20003f24070 */
[----:B------:R-:W-:Y:S01]  /*1e470*/  IMAD.MOV.U32 R6, RZ, RZ, R2 ;  /* 0x000000ffff067224 */ /* 0x000fe200078e0002 */
[----:B------:R-:W-:Y:S01]  /*1e480*/  ISETP.GE.AND P3, PT, R211, RZ, PT ;  /* 0x000000ffd300720c */ /* 0x000fe20003f66270 */
[----:B------:R-:W-:Y:S02]  /*1e490*/  IMAD.MOV.U32 R211, RZ, RZ, R190 ;  /* 0x000000ffffd37224 */ /* 0x000fe400078e00be */
[----:B------:R-:W-:Y:S01]  /*1e4a0*/  IMAD.HI.U32 R190, R4, R6, RZ ;  /* 0x0000000604be7227 */ /* 0x000fe200078e00ff */
[----:B------:R-:W-:-:S03]  /*1e4b0*/  IABS R2, R204 ;  /* 0x000000cc00027213 */ /* 0x000fc60000000000 */
[--C-:B------:R-:W-:Y:S01]  /*1e4c0*/  @!P6 IMAD.IADD R184, R184, 0x1, -R3.reuse ;  /* 0x00000001b8b8e824 */ /* 0x100fe200078e0a03 */
[----:B------:R-:W-:Y:S01]  /*1e4d0*/  ISETP.GE.AND P6, PT, R210, RZ, PT ;  /* 0x000000ffd200720c */ /* 0x000fe20003fc6270 */
[--C-:B------:R-:W-:Y:S02]  /*1e4e0*/  @!P2 IMAD.IADD R186, R186, 0x1, -R3.reuse ;  /* 0x00000001babaa824 */ /* 0x100fe400078e0a03 */
[----:B------:R-:W-:Y:S02]  /*1e4f0*/  IMAD.MOV R190, RZ, RZ, -R190 ;  /* 0x000000ffffbe7224 */ /* 0x000fe400078e0abe */
[----:B------:R-:W-:Y:S01]  /*1e500*/  @!P5 IMAD.MOV R186, RZ, RZ, -R186 ;  /* 0x000000ffffbad224 */ /* 0x000fe200078e0aba */
[----:B------:R-:W-:Y:S01]  /*1e510*/  ISETP.GT.U32.AND P5, PT, R3, R188, PT ;  /* 0x000000bc0300720c */ /* 0x000fe20003fa4070 */
[--C-:B------:R-:W-:Y:S02]  /*1e520*/  @!P4 IMAD.IADD R189, R189, 0x1, -R3.reuse ;  /* 0x00000001bdbdc824 */ /* 0x100fe400078e0a03 */
[----:B------:R-:W-:Y:S01]  /*1e530*/  IMAD R190, R3, R190, R6 ;  /* 0x000000be03be7224 */ /* 0x000fe200078e0206 */
[----:B------:R-:W-:Y:S01]  /*1e540*/  ISETP.GE.AND P0, PT, R209, RZ, PT ;  /* 0x000000ffd100720c */ /* 0x000fe20003f06270 */
[----:B------:R-:W-:Y:S01]  /*1e550*/  IMAD.MOV.U32 R6, RZ, RZ, R2 ;  /* 0x000000ffff067224 */ /* 0x000fe200078e0002 */
[----:B------:R-:W-:Y:S01]  /*1e560*/  IABS R5, R193 ;  /* 0x000000c100057213 */ /* 0x000fe20000000000 */
[----:B------:R-:W-:Y:S01]  /*1e570*/  @!P1 IMAD.IADD R187, R187, 0x1, -R3 ;  /* 0x00000001bbbb9824 */ /* 0x000fe200078e0a03 */
[----:B------:R-:W-:Y:S01]  /*1e580*/  ISETP.GE.AND P1, PT, R193, RZ, PT ;  /* 0x000000ffc100720c */ /* 0x000fe20003f26270 */
[----:B------:R-:W-:Y:S01]  /*1e590*/  @!P3 IMAD.MOV R184, RZ, RZ, -R184 ;  /* 0x000000ffffb8b224 */ /* 0x000fe200078e0ab8 */
[----:B------:R-:W-:Y:S01]  /*1e5a0*/  ISETP.GE.AND P3, PT, R208, RZ, PT ;  /* 0x000000ffd000720c */ /* 0x000fe20003f66270 */
[----:B------:R-:W-:Y:S01]  /*1e5b0*/  IMAD.MOV.U32 R209, RZ, RZ, R203 ;  /* 0x000000ffffd17224 */ /* 0x000fe200078e00cb */
[----:B------:R-:W-:Y:S01]  /*1e5c0*/  IABS R193, R205 ;  /* 0x000000cd00c17213 */ /* 0x000fe20000000000 */
[----:B------:R-:W-:Y:S01]  /*1e5d0*/  IMAD.MOV.U32 R203, RZ, RZ, R192 ;  /* 0x000000ffffcb7224 */ /* 0x000fe200078e00c0 */
[----:B------:R-:W-:Y:S01]  /*1e5e0*/  ISETP.GT.U32.AND P4, PT, R3, R189, PT ;  /* 0x000000bd0300720c */ /* 0x000fe20003f84070 */
[----:B------:R-:W-:-:S04]  /*1e5f0*/  IMAD.HI.U32 R192, R4, R6, RZ ;  /* 0x0000000604c07227 */ /* 0x000fc800078e00ff */
[----:B------:R-:W-:Y:S01]  /*1e600*/  @!P6 IMAD.MOV R185, RZ, RZ, -R185 ;  /* 0x000000ffffb9e224 */ /* 0x000fe200078e0ab9 */
[----:B------:R-:W-:Y:S01]  /*1e610*/  ISETP.GE.AND P6, PT, R207, RZ, PT ;  /* 0x000000ffcf00720c */ /* 0x000fe20003fc6270 */
[----:B------:R-:W-:-:S04]  /*1e620*/  IMAD.HI.U32 R2, R4, R193, RZ ;  /* 0x000000c104027227 */ /* 0x000fc800078e00ff */
[----:B------:R-:W-:Y:S02]  /*1e630*/  IMAD.MOV R192, RZ, RZ, -R192 ;  /* 0x000000ffffc07224 */ /* 0x000fe400078e0ac0 */
[----:B------:R-:W-:Y:S02]  /*1e640*/  @!P5 IMAD.IADD R188, R188, 0x1, -R3 ;  /* 0x00000001bcbcd824 */ /* 0x000fe400078e0a03 */
[----:B------:R-:W-:Y:S02]  /*1e650*/  IMAD.MOV R2, RZ, RZ, -R2 ;  /* 0x000000ffff027224 */ /* 0x000fe400078e0a02 */
[C---:B------:R-:W-:Y:S02]  /*1e660*/  IMAD R192, R3.reuse, R192, R6 ;  /* 0x000000c003c07224 */ /* 0x040fe400078e0206 */
[----:B------:R-:W-:Y:S01]  /*1e670*/  @!P0 IMAD.MOV R187, RZ, RZ, -R187 ;  /* 0x000000ffffbb8224 */ /* 0x000fe200078e0abb */
[----:B------:R-:W-:Y:S01]  /*1e680*/  ISETP.GE.AND P0, PT, R204, RZ, PT ;  /* 0x000000ffcc00720c */ /* 0x000fe20003f06270 */
[----:B------:R-:W-:-:S02]  /*1e690*/  IMAD R193, R3, R2, R193 ;  /* 0x0000000203c17224 */ /* 0x000fc400078e02c1 */
[----:B------:R-:W-:Y:S02]  /*1e6a0*/  @!P4 IMAD.IADD R189, R189, 0x1, -R3 ;  /* 0x00000001bdbdc824 */ /* 0x000fe400078e0a03 */
[----:B------:R-:W-:Y:S01]  /*1e6b0*/  @!P3 IMAD.MOV R188, RZ, RZ, -R188 ;  /* 0x000000ffffbcb224 */ /* 0x000fe200078e0abc */
[----:B------:R-:W-:Y:S01]  /*1e6c0*/  ISETP.GT.U32.AND P3, PT, R3, R192, PT ;  /* 0x000000c00300720c */ /* 0x000fe20003f64070 */
[----:B------:R-:W-:Y:S02]  /*1e6d0*/  IMAD.MOV.U32 R204, RZ, RZ, R191 ;  /* 0x000000ffffcc7224 */ /* 0x000fe400078e00bf */
[----:B------:R-:W-:-:S04]  /*1e6e0*/  IMAD.HI.U32 R191, R4, R5, RZ ;  /* 0x0000000504bf7227 */ /* 0x000fc800078e00ff */
[----:B------:R-:W-:Y:S01]  /*1e6f0*/  @!P6 IMAD.MOV R189, RZ, RZ, -R189 ;  /* 0x000000ffffbde224 */ /* 0x000fe200078e0abd */
[C---:B------:R-:W-:Y:S01]  /*1e700*/  ISETP.GT.U32.AND P6, PT, R3.reuse, R193, PT ;  /* 0x000000c10300720c */ /* 0x040fe20003fc4070 */
[----:B------:R-:W-:Y:S02]  /*1e710*/  IMAD.MOV R191, RZ, RZ, -R191 ;  /* 0x000000ffffbf7224 */ /* 0x000fe400078e0abf */
[----:B------:R-:W-:Y:S02]  /*1e720*/  IMAD.MOV.U32 R210, RZ, RZ, R202 ;  /* 0x000000ffffd27224 */ /* 0x000fe400078e00ca */
[----:B------:R-:W-:Y:S01]  /*1e730*/  IMAD.MOV.U32 R202, RZ, RZ, R200 ;  /* 0x000000ffffca7224 */ /* 0x000fe200078e00c8 */
[C---:B------:R-:W-:Y:S01]  /*1e740*/  ISETP.GT.U32.AND P5, PT, R3.reuse, R190, PT ;  /* 0x000000be0300720c */ /* 0x040fe20003fa4070 */
[----:B------:R-:W-:Y:S02]  /*1e750*/  IMAD.MOV.U32 R200, RZ, RZ, R194 ;  /* 0x000000ffffc87224 */ /* 0x000fe400078e00c2 */
[----:B------:R-:W-:-:S02]  /*1e760*/  IMAD R191, R3, R191, R5 ;  /* 0x000000bf03bf7224 */ /* 0x000fc400078e0205 */
[----:B------:R-:W-:-:S03]  /*1e770*/  @!P3 IMAD.IADD R192, R192, 0x1, -R3 ;  /* 0x00000001c0c0b824 */ /* 0x000fc600078e0a03 */
[----:B------:R-:W-:Y:S01]  /*1e780*/  ISETP.GT.U32.AND P4, PT, R3, R191, PT ;  /* 0x000000bf0300720c */ /* 0x000fe20003f84070 */
[----:B------:R-:W-:Y:S01]  /*1e790*/  @!P6 IMAD.IADD R193, R193, 0x1, -R3 ;  /* 0x00000001c1c1e824 */ /* 0x000fe200078e0a03 */
[----:B------:R-:W-:Y:S02]  /*1e7a0*/  ISETP.GT.U32.AND P6, PT, R3, R192, PT ;  /* 0x000000c00300720c */ /* 0x000fe40003fc4070 */
[----:B--2---:R-:W-:-:S05]  /*1e7b0*/  IABS R194, R214 ;  /* 0x000000d600c27213 */ /* 0x004fca0000000000 */
[----:B------:R-:W-:-:S04]  /*1e7c0*/  IMAD.HI.U32 R5, R4, R194, RZ ;  /* 0x000000c204057227 */ /* 0x000fc800078e00ff */
[----:B------:R-:W-:Y:S02]  /*1e7d0*/  IMAD.MOV R5, RZ, RZ, -R5 ;  /* 0x000000ffff057224 */ /* 0x000fe400078e0a05 */
[--C-:B------:R-:W-:Y:S02]  /*1e7e0*/  @!P5 IMAD.IADD R190, R190, 0x1, -R3.reuse ;  /* 0x00000001bebed824 */ /* 0x100fe400078e0a03 */
[----:B------:R-:W-:Y:S02]  /*1e7f0*/  IMAD R194, R3, R5, R194 ;  /* 0x0000000503c27224 */ /* 0x000fe400078e02c2 */
[--C-:B------:R-:W-:Y:S01]  /*1e800*/  @!P4 IMAD.IADD R191, R191, 0x1, -R3.reuse ;  /* 0x00000001bfbfc824 */ /* 0x100fe200078e0a03 */
[C---:B------:R-:W-:Y:S02]  /*1e810*/  ISETP.GT.U32.AND P5, PT, R3.reuse, R190, PT ;  /* 0x000000be0300720c */ /* 0x040fe40003fa4070 */
[----:B------:R-:W-:Y:S01]  /*1e820*/  ISETP.GT.U32.AND P4, PT, R3, R194, PT ;  /* 0x000000c20300720c */ /* 0x000fe20003f84070 */
[----:B------:R-:W-:Y:S01]  /*1e830*/  @!P6 IMAD.IADD R192, R192, 0x1, -R3 ;  /* 0x00000001c0c0e824 */ /* 0x000fe200078e0a03 */
[----:B------:R-:W-:-:S02]  /*1e840*/  ISETP.GE.AND P2, PT, R206, RZ, PT ;  /* 0x000000ffce00720c */ /* 0x000fc40003f46270 */
[----:B------:R-:W-:Y:S02]  /*1e850*/  ISETP.GE.AND P6, PT, R214, RZ, PT ;  /* 0x000000ffd600720c */ /* 0x000fe40003fc6270 */
[----:B------:R-:W2:Y:S05]  /*1e860*/  LDL.LU R214, [R1+0x764] ;  /* 0x0007640001d67983 */ /* 0x000eaa0000300800 */
[--C-:B------:R-:W-:Y:S02]  /*1e870*/  @!P5 IMAD.IADD R190, R190, 0x1, -R3.reuse ;  /* 0x00000001bebed824 */ /* 0x100fe400078e0a03 */
[----:B------:R-:W-:Y:S02]  /*1e880*/  @!P4 IMAD.IADD R194, R194, 0x1, -R3 ;  /* 0x00000001c2c2c824 */ /* 0x000fe400078e0a03 */
[----:B------:R-:W-:-:S03]  /*1e890*/  @!P2 IMAD.MOV R190, RZ, RZ, -R190 ;  /* 0x000000ffffbea224 */ /* 0x000fc600078e0abe */
[----:B------:R-:W-:Y:S01]  /*1e8a0*/  ISETP.GT.U32.AND P2, PT, R3, R194, PT ;  /* 0x000000c20300720c */ /* 0x000fe20003f44070 */
[----:B------:R-:W-:-:S12]  /*1e8b0*/  IMAD.MOV.U32 R206, RZ, RZ, R197 ;  /* 0x000000ffffce7224 */ /* 0x000fd800078e00c5 */
[----:B------:R-:W-:-:S04]  /*1e8c0*/  @!P2 IMAD.IADD R194, R194, 0x1, -R3 ;  /* 0x00000001c2c2a824 */ /* 0x000fc800078e0a03 */
[----:B------:R-:W-:Y:S01]  /*1e8d0*/  @!P6 IMAD.MOV R194, RZ, RZ, -R194 ;  /* 0x000000ffffc2e224 */ /* 0x000fe200078e0ac2 */
[----:B---3--:R-:W-:Y:S02]  /*1e8e0*/  IABS R197, R213 ;  /* 0x000000d500c57213 */ /* 0x008fe40000000000 */
[----:B------:R-:W-:Y:S02]  /*1e8f0*/  ISETP.GE.AND P6, PT, R213, RZ, PT ;  /* 0x000000ffd500720c */ /* 0x000fe40003fc6270 */
[----:B------:R-:W3:Y:S01]  /*1e900*/  LDL.LU R213, [R1+0x76c] ;  /* 0x00076c0001d57983 */ /* 0x000ee20000300800 */
[----:B------:R-:W-:Y:S02]  /*1e910*/  IMAD.MOV.U32 R207, RZ, RZ, R201 ;  /* 0x000000ffffcf7224 */ /* 0x000fe400078e00c9 */
[----:B------:R-:W-:Y:S01]  /*1e920*/  IMAD.MOV.U32 R201, RZ, RZ, R195 ;  /* 0x000000ffffc97224 */ /* 0x000fe200078e00c3 */
[----:B------:R-:W-:Y:S02]  /*1e930*/  IABS R195, R211 ;  /* 0x000000d300c37213 */ /* 0x000fe40000000000 */
[----:B------:R-:W-:-:S03]  /*1e940*/  ISETP.GT.U32.AND P3, PT, R3, R191, PT ;  /* 0x000000bf0300720c */ /* 0x000fc60003f64070 */
[----:B------:R-:W-:-:S04]  /*1e950*/  IMAD.HI.U32 R2, R4, R195, RZ ;  /* 0x000000c304027227 */ /* 0x000fc800078e00ff */
[----:B------:R-:W-:-:S04]  /*1e960*/  IMAD.MOV R2, RZ, RZ, -R2 ;  /* 0x000000ffff027224 */ /* 0x000fc800078e0a02 */
[----:B------:R-:W-:Y:S02]  /*1e970*/  IMAD R195, R3, R2, R195 ;  /* 0x0000000203c37224 */ /* 0x000fe400078e02c3 */
[----:B------:R-:W-:-:S03]  /*1e980*/  @!P3 IMAD.IADD R191, R191, 0x1, -R3 ;  /* 0x00000001bfbfb824 */ /* 0x000fc600078e0a03 */
[C---:B------:R-:W-:Y:S01]  /*1e990*/  ISETP.GT.U32.AND P3, PT, R3.reuse, R195, PT ;  /* 0x000000c30300720c */ /* 0x040fe20003f64070 */
[----:B------:R-:W-:Y:S01]  /*1e9a0*/  IMAD.MOV.U32 R208, RZ, RZ, R196 ;  /* 0x000000ffffd07224 */ /* 0x000fe200078e00c4 */
[----:B------:R-:W-:Y:S02]  /*1e9b0*/  IABS R196, R207 ;  /* 0x000000cf00c47213 */ /* 0x000fe40000000000 */
[----:B------:R-:W-:Y:S02]  /*1e9c0*/  ISETP.GT.U32.AND P4, PT, R3, R193, PT ;  /* 0x000000c10300720c */ /* 0x000fe40003f84070 */
[----:B------:R-:W-:Y:S01]  /*1e9d0*/  ISETP.GE.AND P5, PT, R205, RZ, PT ;  /* 0x000000ffcd00720c */ /* 0x000fe20003fa6270 */
[----:B------:R-:W-:-:S04]  /*1e9e0*/  IMAD.HI.U32 R2, R4, R196, RZ ;  /* 0x000000c404027227 */ /* 0x000fc800078e00ff */
[----:B------:R-:W-:Y:S01]  /*1e9f0*/  IMAD.MOV.U32 R205, RZ, RZ, R198 ;  /* 0x000000ffffcd7224 */ /* 0x000fe200078e00c6 */
[----:B------:R-:W-:Y:S01]  /*1ea00*/  IABS R198, R210 ;  /* 0x000000d200c67213 */ /* 0x000fe20000000000 */
[----:B------:R-:W-:Y:S02]  /*1ea10*/  IMAD.MOV.U32 R212, RZ, RZ, R204 ;  /* 0x000000ffffd47224 */ /* 0x000fe400078e00cc */
[----:B------:R-:W-:Y:S02]  /*1ea20*/  IMAD.MOV.U32 R204, RZ, RZ, R203 ;  /* 0x000000ffffcc7224 */ /* 0x000fe400078e00cb */
[----:B------:R-:W-:Y:S02]  /*1ea30*/  IMAD.MOV.U32 R203, RZ, RZ, R202 ;  /* 0x000000ffffcb7224 */ /* 0x000fe400078e00ca */
[----:B------:R-:W-:Y:S02]  /*1ea40*/  IMAD.MOV R2, RZ, RZ, -R2 ;  /* 0x000000ffff027224 */ /* 0x000fe400078e0a02 */
[----:B------:R-:W-:Y:S01]  /*1ea50*/  IMAD.MOV.U32 R202, RZ, RZ, R199 ;  /* 0x000000ffffca7224 */ /* 0x000fe200078e00c7 */
[----:B------:R-:W-:Y:S01]  /*1ea60*/  IABS R199, R209 ;  /* 0x000000d100c77213 */ /* 0x000fe20000000000 */
[----:B------:R-:W-:-:S02]  /*1ea70*/  @!P3 IMAD.IADD R195, R195, 0x1, -R3 ;  /* 0x00000001c3c3b824 */ /* 0x000fc400078e0a03 */
[----:B------:R-:W-:-:S04]  /*1ea80*/  IMAD.HI.U32 R5, R4, R198, RZ ;  /* 0x000000c604057227 */ /* 0x000fc800078e00ff */
[C---:B------:R-:W-:Y:S02]  /*1ea90*/  IMAD R196, R3.reuse, R2, R196 ;  /* 0x0000000203c47224 */ /* 0x040fe400078e02c4 */
[----:B------:R-:W-:Y:S01]  /*1eaa0*/  @!P1 IMAD.MOV R191, RZ, RZ, -R191 ;  /* 0x000000ffffbf9224 */ /* 0x000fe200078e0abf */
[----:B------:R-:W-:Y:S01]  /*1eab0*/  ISETP.GT.U32.AND P1, PT, R3, R195, PT ;  /* 0x000000c30300720c */ /* 0x000fe20003f24070 */
[----:B------:R-:W-:-:S04]  /*1eac0*/  IMAD.HI.U32 R2, R4, R199, RZ ;  /* 0x000000c704027227 */ /* 0x000fc800078e00ff */
[----:B------:R-:W-:Y:S02]  /*1ead0*/  IMAD.MOV R5, RZ, RZ, -R5 ;  /* 0x000000ffff057224 */ /* 0x000fe400078e0a05 */
[----:B------:R-:W-:Y:S01]  /*1eae0*/  @!P4 IMAD.IADD R193, R193, 0x1, -R3 ;  /* 0x00000001c1c1c824 */ /* 0x000fe200078e0a03 */
[----:B------:R-:W-:Y:S01]  /*1eaf0*/  ISETP.GT.U32.AND P4, PT, R3, R196, PT ;  /* 0x000000c40300720c */ /* 0x000fe20003f84070 */
[----:B------:R-:W-:-:S04]  /*1eb00*/  IMAD.HI.U32 R6, R4, R197, RZ ;  /* 0x000000c504067227 */ /* 0x000fc800078e00ff */
[----:B------:R-:W-:Y:S02]  /*1eb10*/  IMAD.MOV R2, RZ, RZ, -R2 ;  /* 0x000000ffff027224 */ /* 0x000fe400078e0a02 */
[C---:B------:R-:W-:Y:S02]  /*1eb20*/  IMAD R198, R3.reuse, R5, R198 ;  /* 0x0000000503c67224 */ /* 0x040fe400078e02c6 */
[----:B------:R-:W-:Y:S02]  /*1eb30*/  IMAD.MOV R6, RZ, RZ, -R6 ;  /* 0x000000ffff067224 */ /* 0x000fe400078e0a06 */
[C---:B------:R-:W-:Y:S02]  /*1eb40*/  IMAD R199, R3.reuse, R2, R199 ;  /* 0x0000000203c77224 */ /* 0x040fe400078e02c7 */
[----:B------:R-:W-:Y:S01]  /*1eb50*/  @!P5 IMAD.MOV R193, RZ, RZ, -R193 ;  /* 0x000000ffffc1d224 */ /* 0x000fe200078e0ac1 */
[C---:B------:R-:W-:Y:S01]  /*1eb60*/  ISETP.GT.U32.AND P5, PT, R3.reuse, R198, PT ;  /* 0x000000c60300720c */ /* 0x040fe20003fa4070 */
[----:B------:R-:W-:Y:S01]  /*1eb70*/  IMAD R197, R3, R6, R197 ;  /* 0x0000000603c57224 */ /* 0x000fe200078e02c5 */
[----:B------:R-:W-:Y:S01]  /*1eb80*/  ISETP.GE.AND P2, PT, R211, RZ, PT ;  /* 0x000000ffd300720c */ /* 0x000fe20003f46270 */
[----:B------:R-:W-:-:S02]  /*1eb90*/  IMAD.MOV.U32 R211, RZ, RZ, R206 ;  /* 0x000000ffffd37224 */ /* 0x000fc400078e00ce */
[--C-:B------:R-:W-:Y:S01]  /*1eba0*/  @!P1 IMAD.IADD R195, R195, 0x1, -R3.reuse ;  /* 0x00000001c3c39824 */ /* 0x100fe200078e0a03 */
[C---:B------:R-:W-:Y:S01]  /*1ebb0*/  ISETP.GT.U32.AND P1, PT, R3.reuse, R199, PT ;  /* 0x000000c70300720c */ /* 0x040fe20003f24070 */
[----:B------:R-:W-:Y:S01]  /*1ebc0*/  IMAD.MOV.U32 R206, RZ, RZ, R200 ;  /* 0x000000ffffce7224 */ /* 0x000fe200078e00c8 */
[----:B------:R-:W-:Y:S01]  /*1ebd0*/  IABS R200, R204 ;  /* 0x000000cc00c87213 */ /* 0x000fe20000000000 */
[----:B------:R-:W-:Y:S01]  /*1ebe0*/  @!P4 IMAD.IADD R196, R196, 0x1, -R3 ;  /* 0x00000001c4c4c824 */ /* 0x000fe200078e0a03 */
[----:B------:R-:W-:Y:S01]  /*1ebf0*/  ISETP.GT.U32.AND P4, PT, R3, R197, PT ;  /* 0x000000c50300720c */ /* 0x000fe20003f84070 */
[----:B------:R-:W-:Y:S01]  /*1ec00*/  @!P0 IMAD.MOV R192, RZ, RZ, -R192 ;  /* 0x000000ffffc08224 */ /* 0x000fe200078e0ac0 */
[----:B------:R-:W-:Y:S01]  /*1ec10*/  ISETP.GE.AND P3, PT, R207, RZ, PT ;  /* 0x000000ffcf00720c */ /* 0x000fe20003f66270 */
[----:B------:R-:W-:Y:S01]  /*1ec20*/  IMAD.HI.U32 R2, R4, R200, RZ ;  /* 0x000000c804027227 */ /* 0x000fe200078e00ff */
[----:B------:R-:W-:-:S03]  /*1ec30*/  ISETP.GT.U32.AND P0, PT, R3, R196, PT ;  /* 0x000000c40300720c */ /* 0x000fc60003f04070 */
[----:B------:R-:W-:Y:S02]  /*1ec40*/  IMAD.MOV.U32 R207, RZ, RZ, R205 ;  /* 0x000000ffffcf7224 */ /* 0x000fe400078e00cd */
[----:B------:R-:W-:Y:S01]  /*1ec50*/  IMAD.MOV.U32 R205, RZ, RZ, R201 ;  /* 0x000000ffffcd7224 */ /* 0x000fe200078e00c9 */
[----:B------:R-:W-:Y:S01]  /*1ec60*/  IABS R201, R212 ;  /* 0x000000d400c97213 */ /* 0x000fe20000000000 */
[--C-:B------:R-:W-:Y:S02]  /*1ec70*/  @!P5 IMAD.IADD R198, R198, 0x1, -R3.reuse ;  /* 0x00000001c6c6d824 */ /* 0x100fe400078e0a03 */
[----:B------:R-:W-:Y:S02]  /*1ec80*/  IMAD.MOV R2, RZ, RZ, -R2 ;  /* 0x000000ffff027224 */ /* 0x000fe400078e0a02 */
[----:B------:R-:W-:Y:S01]  /*1ec90*/  @!P1 IMAD.IADD R199, R199, 0x1, -R3 ;  /* 0x00000001c7c79824 */ /* 0x000fe200078e0a03 */
[C---:B------:R-:W-:Y:S01]  /*1eca0*/  ISETP.GT.U32.AND P1, PT, R3.reuse, R198, PT ;  /* 0x000000c60300720c */ /* 0x040fe20003f24070 */
[----:B------:R-:W-:-:S02]  /*1ecb0*/  IMAD R200, R3, R2, R200 ;  /* 0x0000000203c87224 */ /* 0x000fc400078e02c8 */
[----:B------:R-:W-:-:S04]  /*1ecc0*/  IMAD.HI.U32 R2, R4, R201, RZ ;  /* 0x000000c904027227 */ /* 0x000fc800078e00ff */
[--C-:B------:R-:W-:Y:S02]  /*1ecd0*/  @!P4 IMAD.IADD R197, R197, 0x1, -R3.reuse ;  /* 0x00000001c5c5c824 */ /* 0x100fe400078e0a03 */
[----:B------:R-:W-:Y:S02]  /*1ece0*/  IMAD.MOV R2, RZ, RZ, -R2 ;  /* 0x000000ffff027224 */ /* 0x000fe400078e0a02 */
[----:B------:R-:W-:Y:S01]  /*1ecf0*/  @!P0 IMAD.IADD R196, R196, 0x1, -R3 ;  /* 0x00000001c4c48824 */ /* 0x000fe200078e0a03 */
[C---:B------:R-:W-:Y:S01]  /*1ed00*/  ISETP.GT.U32.AND P5, PT, R3.reuse, R197, PT ;  /* 0x000000c50300720c */ /* 0x040fe20003fa4070 */
[C---:B------:R-:W-:Y:S01]  /*1ed10*/  IMAD R201, R3.reuse, R2, R201 ;  /* 0x0000000203c97224 */ /* 0x040fe200078e02c9 */
[----:B------:R-:W-:Y:S01]  /*1ed20*/  ISETP.GE.AND P0, PT, R210, RZ, PT ;  /* 0x000000ffd200720c */ /* 0x000fe20003f06270 */
[----:B------:R-:W-:Y:S01]  /*1ed30*/  IMAD.MOV.U32 R210, RZ, RZ, R203 ;  /* 0x000000ffffd27224 */ /* 0x000fe200078e00cb */
[----:B------:R-:W-:Y:S01]  /*1ed40*/  IABS R203, R211 ;  /* 0x000000d300cb7213 */ /* 0x000fe20000000000 */
[----:B------:R-:W-:Y:S01]  /*1ed50*/  @!P2 IMAD.MOV R195, RZ, RZ, -R195 ;  /* 0x000000ffffc3a224 */ /* 0x000fe200078e0ac3 */
[C---:B------:R-:W-:Y:S01]  /*1ed60*/  ISETP.GT.U32.AND P2, PT, R3.reuse, R199, PT ;  /* 0x000000c70300720c */ /* 0x040fe20003f44070 */
[----:B------:R-:W-:Y:S01]  /*1ed70*/  @!P3 IMAD.MOV R196, RZ, RZ, -R196 ;  /* 0x000000ffffc4b224 */ /* 0x000fe200078e0ac4 */
[C---:B------:R-:W-:Y:S01]  /*1ed80*/  ISETP.GT.U32.AND P3, PT, R3.reuse, R200, PT ;  /* 0x000000c80300720c */ /* 0x040fe20003f64070 */
[----:B------:R-:W-:Y:S01]  /*1ed90*/  @!P1 IMAD.IADD R198, R198, 0x1, -R3 ;  /* 0x00000001c6c69824 */ /* 0x000fe200078e0a03 */
[----:B------:R-:W-:Y:S01]  /*1eda0*/  ISETP.GT.U32.AND P1, PT, R3, R201, PT ;  /* 0x000000c90300720c */ /* 0x000fe20003f24070 */
[----:B------:R-:W-:Y:S01]  /*1edb0*/  IMAD.HI.U32 R2, R4, R203, RZ ;  /* 0x000000cb04027227 */ /* 0x000fe200078e00ff */
[----:B------:R-:W-:-:S03]  /*1edc0*/  ISETP.GE.AND P4, PT, R209, RZ, PT ;  /* 0x000000ffd100720c */ /* 0x000fc60003f86270 */
[----:B------:R-:W-:Y:S02]  /*1edd0*/  IMAD.MOV R2, RZ, RZ, -R2 ;  /* 0x000000ffff027224 */ /* 0x000fe400078e0a02 */
[--C-:B------:R-:W-:Y:S01]  /*1ede0*/  @!P5 IMAD.IADD R197, R197, 0x1, -R3.reuse ;  /* 0x00000001c5c5d824 */ /* 0x100fe200078e0a03 */
[----:B------:R-:W-:Y:S01]  /*1edf0*/  ISETP.GE.AND P5, PT, R204, RZ, PT ;  /* 0x000000ffcc00720c */ /* 0x000fe20003fa6270 */
[----:B------:R-:W-:Y:S01]  /*1ee00*/  IMAD.MOV.U32 R209, RZ, RZ, R206 ;  /* 0x000000ffffd17224 */ /* 0x000fe200078e00ce */
[----:B------:R-:W-:Y:S01]  /*1ee10*/  IABS R204, R208 ;  /* 0x000000d000cc7213 */ /* 0x000fe20000000000 */
[----:B------:R-:W-:Y:S01]  /*1ee20*/  IMAD.MOV.U32 R206, RZ, RZ, R202 ;  /* 0x000000ffffce7224 */ /* 0x000fe200078e00ca */
[----:B------:R-:W-:Y:S01]  /*1ee30*/  IABS R202, R207 ;  /* 0x000000cf00ca7213 */ /* 0x000fe20000000000 */
[--C-:B------:R-:W-:Y:S02]  /*1ee40*/  @!P2 IMAD.IADD R199, R199, 0x1, -R3.reuse ;  /* 0x00000001c7c7a824 */ /* 0x100fe400078e0a03 */
[----:B------:R-:W-:-:S02]  /*1ee50*/  @!P3 IMAD.IADD R200, R200, 0x1, -R3 ;  /* 0x00000001c8c8b824 */ /* 0x000fc400078e0a03 */
[----:B------:R-:W-:Y:S02]  /*1ee60*/  IMAD R203, R3, R2, R203 ;  /* 0x0000000203cb7224 */ /* 0x000fe400078e02cb */
[----:B------:R-:W-:Y:S01]  /*1ee70*/  @!P1 IMAD.IADD R201, R201, 0x1, -R3 ;  /* 0x00000001c9c99824 */ /* 0x000fe200078e0a03 */
[----:B------:R-:W-:Y:S01]  /*1ee80*/  ISETP.GT.U32.AND P1, PT, R3, R200, PT ;  /* 0x000000c80300720c */ /* 0x000fe20003f24070 */
[----:B------:R-:W-:Y:S01]  /*1ee90*/  IMAD.HI.U32 R2, R4, R204, RZ ;  /* 0x000000cc04027227 */ /* 0x000fe200078e00ff */
[----:B------:R-:W-:-:S03]  /*1eea0*/  ISETP.GE.AND P3, PT, R207, RZ, PT ;  /* 0x000000ffcf00720c */ /* 0x000fc60003f66270 */
[----:B------:R-:W-:Y:S01]  /*1eeb0*/  @!P4 IMAD.MOV R199, RZ, RZ, -R199 ;  /* 0x000000ffffc7c224 */ /* 0x000fe200078e0ac7 */
[----:B------:R-:W-:Y:S01]  /*1eec0*/  ISETP.GT.U32.AND P4, PT, R3, R203, PT ;  /* 0x000000cb0300720c */ /* 0x000fe20003f84070 */
[----:B------:R-:W-:-:S04]  /*1eed0*/  IMAD.HI.U32 R5, R4, R202, RZ ;  /* 0x000000ca04057227 */ /* 0x000fc800078e00ff */
[----:B------:R-:W-:Y:S01]  /*1eee0*/  IMAD.MOV.U32 R207, RZ, RZ, R205 ;  /* 0x000000ffffcf7224 */ /* 0x000fe200078e00cd */
[----:B------:R-:W-:Y:S01]  /*1eef0*/  IABS R205, R209 ;  /* 0x000000d100cd7213 */ /* 0x000fe20000000000 */
[----:B------:R-:W-:Y:S01]  /*1ef00*/  @!P0 IMAD.MOV R198, RZ, RZ, -R198 ;  /* 0x000000ffffc68224 */ /* 0x000fe200078e0ac6 */
[C---:B------:R-:W-:Y:S01]  /*1ef10*/  ISETP.GT.U32.AND P0, PT, R3.reuse, R201, PT ;  /* 0x000000c90300720c */ /* 0x040fe20003f04070 */
[----:B------:R-:W-:Y:S02]  /*1ef20*/  IMAD.MOV R2, RZ, RZ, -R2 ;  /* 0x000000ffff027224 */ /* 0x000fe400078e0a02 */
[----:B------:R-:W-:Y:S01]  /*1ef30*/  IMAD.MOV R5, RZ, RZ, -R5 ;  /* 0x000000ffff057224 */ /* 0x000fe200078e0a05 */
[----:B------:R-:W-:Y:S01]  /*1ef40*/  ISETP.GE.AND P2, PT, R212, RZ, PT ;  /* 0x000000ffd400720c */ /* 0x000fe20003f46270 */
[----:B------:R-:W-:Y:S02]  /*1ef50*/  IMAD R204, R3, R2, R204 ;  /* 0x0000000203cc7224 */ /* 0x000fe400078e02cc */
[----:B------:R-:W-:-:S04]  /*1ef60*/  IMAD.HI.U32 R2, R4, R205, RZ ;  /* 0x000000cd04027227 */ /* 0x000fc800078e00ff */
[C---:B------:R-:W-:Y:S02]  /*1ef70*/  IMAD R202, R3.reuse, R5, R202 ;  /* 0x0000000503ca7224 */ /* 0x040fe400078e02ca */
[----:B------:R-:W-:Y:S01]  /*1ef80*/  IMAD.MOV.U32 R212, RZ, RZ, R206 ;  /* 0x000000ffffd47224 */ /* 0x000fe200078e00ce */
[----:B----4-:R-:W-:Y:S01]  /*1ef90*/  IABS R206, R215 ;  /* 0x000000d700ce7213 */ /* 0x010fe20000000000 */
[----:B------:R-:W-:Y:S02]  /*1efa0*/  IMAD.MOV R2, RZ, RZ, -R2 ;  /* 0x000000ffff027224 */ /* 0x000fe400078e0a02 */
[----:B------:R-:W-:Y:S01]  /*1efb0*/  @!P6 IMAD.MOV R197, RZ, RZ, -R197 ;  /* 0x000000ffffc5e224 */ /* 0x000fe200078e0ac5 */
[----:B------:R-:W-:Y:S01]  /*1efc0*/  ISETP.GT.U32.AND P6, PT, R3, R202, PT ;  /* 0x000000ca0300720c */ /* 0x000fe20003fc4070 */
[--C-:B------:R-:W-:Y:S01]  /*1efd0*/  @!P1 IMAD.IADD R200, R200, 0x1, -R3.reuse ;  /* 0x00000001c8c89824 */ /* 0x100fe200078e0a03 */
[----:B------:R-:W-:Y:S01]  /*1efe0*/  ISETP.GE.AND P1, PT, R211, RZ, PT ;  /* 0x000000ffd300720c */ /* 0x000fe20003f26270 */
[----:B------:R-:W-:-:S02]  /*1eff0*/  @!P4 IMAD.IADD R203, R203, 0x1, -R3 ;  /* 0x00000001cbcbc824 */ /* 0x000fc400078e0a03 */
[----:B------:R-:W-:Y:S02]  /*1f000*/  IMAD.MOV.U32 R211, RZ, RZ, R210 ;  /* 0x000000ffffd37224 */ /* 0x000fe400078e00d2 */
[----:B------:R-:W-:Y:S02]  /*1f010*/  @!P0 IMAD.IADD R201, R201, 0x1, -R3 ;  /* 0x00000001c9c98824 */ /* 0x000fe400078e0a03 */
[----:B------:R-:W-:Y:S01]  /*1f020*/  IMAD.MOV.U32 R210, RZ, RZ, R207 ;  /* 0x000000ffffd27224 */ /* 0x000fe200078e00cf */
[----:B------:R-:W-:Y:S01]  /*1f030*/  IABS R207, R212 ;  /* 0x000000d400cf7213 */ /* 0x000fe20000000000 */
[----:B------:R-:W-:Y:S02]  /*1f040*/  IMAD R205, R3, R2, R205 ;  /* 0x0000000203cd7224 */ /* 0x000fe400078e02cd */
[----:B------:R-:W-:-:S04]  /*1f050*/  IMAD.HI.U32 R2, R4, R206, RZ ;  /* 0x000000ce04027227 */ /* 0x000fc800078e00ff */
[----:B------:R-:W-:Y:S01]  /*1f060*/  @!P5 IMAD.MOV R200, RZ, RZ, -R200 ;  /* 0x000000ffffc8d224 */ /* 0x000fe200078e0ac8 */
[C---:B------:R-:W-:Y:S01]  /*1f070*/  ISETP.GT.U32.AND P5, PT, R3.reuse, R203, PT ;  /* 0x000000cb0300720c */ /* 0x040fe20003fa4070 */
[----:B------:R-:W-:Y:S01]  /*1f080*/  @!P2 IMAD.MOV R201, RZ, RZ, -R201 ;  /* 0x000000ffffc9a224 */ /* 0x000fe200078e0ac9 */
[C---:B------:R-:W-:Y:S01]  /*1f090*/  ISETP.GT.U32.AND P2, PT, R3.reuse, R205, PT ;  /* 0x000000cd0300720c */ /* 0x040fe20003f44070 */
[----:B------:R-:W-:Y:S01]  /*1f0a0*/  IMAD.MOV R2, RZ, RZ, -R2 ;  /* 0x000000ffff027224 */ /* 0x000fe200078e0a02 */
[----:B------:R-:W-:Y:S01]  /*1f0b0*/  ISETP.GT.U32.AND P0, PT, R3, R204, PT ;  /* 0x000000cc0300720c */ /* 0x000fe20003f04070 */
[----:B------:R-:W-:-:S04]  /*1f0c0*/  IMAD.HI.U32 R5, R4, R207, RZ ;  /* 0x000000cf04057227 */ /* 0x000fc800078e00ff */
[C---:B------:R-:W-:Y:S02]  /*1f0d0*/  IMAD R206, R3.reuse, R2, R206 ;  /* 0x0000000203ce7224 */ /* 0x040fe400078e02ce */
[----:B------:R-:W-:Y:S02]  /*1f0e0*/  IMAD.MOV R2, RZ, RZ, -R5 ;  /* 0x000000ffff027224 */ /* 0x000fe400078e0a05 */
[----:B------:R-:W-:Y:S02]  /*1f0f0*/  @!P6 IMAD.IADD R202, R202, 0x1, -R3 ;  /* 0x00000001cacae824 */ /* 0x000fe400078e0a03 */
[----:B------:R-:W-:Y:S02]  /*1f100*/  IMAD R207, R3, R2, R207 ;  /* 0x0000000203cf7224 */ /* 0x000fe400078e02cf */
[--C-:B------:R-:W-:Y:S01]  /*1f110*/  @!P5 IMAD.IADD R203, R203, 0x1, -R3.reuse ;  /* 0x00000001cbcbd824 */ /* 0x100fe200078e0a03 */
[C---:B------:R-:W-:Y:S02]  /*1f120*/  ISETP.GT.U32.AND P4, PT, R3.reuse, R202, PT ;  /* 0x000000ca0300720c */ /* 0x040fe40003f84070 */
[----:B------:R-:W-:Y:S01]  /*1f130*/  ISETP.GT.U32.AND P5, PT, R3, R206, PT ;  /* 0x000000ce0300720c */ /* 0x000fe20003fa4070 */
[--C-:B------:R-:W-:Y:S01]  /*1f140*/  @!P2 IMAD.IADD R205, R205, 0x1, -R3.reuse ;  /* 0x00000001cdcda824 */ /* 0x100fe200078e0a03 */
[----:B------:R-:W-:Y:S01]  /*1f150*/  ISETP.GE.AND P6, PT, R208, RZ, PT ;  /* 0x000000ffd000720c */ /* 0x000fe20003fc6270 */
[----:B------:R-:W-:Y:S01]  /*1f160*/  @!P0 IMAD.IADD R204, R204, 0x1, -R3 ;  /* 0x00000001cccc8824 */ /* 0x000fe200078e0a03 */
[----:B------:R-:W-:-:S04]  /*1f170*/  ISETP.GT.U32.AND P2, PT, R3, R207, PT ;  /* 0x000000cf0300720c */ /* 0x000fc80003f44070 */
[----:B------:R-:W-:-:S03]  /*1f180*/  ISETP.GT.U32.AND P0, PT, R3, R204, PT ;  /* 0x000000cc0300720c */ /* 0x000fc60003f04070 */
[--C-:B------:R-:W-:Y:S02]  /*1f190*/  @!P4 IMAD.IADD R202, R202, 0x1, -R3.reuse ;  /* 0x00000001cacac824 */ /* 0x100fe400078e0a03 */
[--C-:B------:R-:W-:Y:S02]  /*1f1a0*/  @!P5 IMAD.IADD R206, R206, 0x1, -R3.reuse ;  /* 0x00000001ceced824 */ /* 0x100fe400078e0a03 */
[----:B------:R-:W-:Y:S02]  /*1f1b0*/  @!P3 IMAD.MOV R202, RZ, RZ, -R202 ;  /* 0x000000ffffcab224 */ /* 0x000fe400078e0aca */
[----:B------:R-:W-:Y:S01]  /*1f1c0*/  @!P2 IMAD.IADD R207, R207, 0x1, -R3 ;  /* 0x00000001cfcfa824 */ /* 0x000fe200078e0a03 */
[C---:B------:R-:W-:Y:S01]  /*1f1d0*/  ISETP.GT.U32.AND P3, PT, R3.reuse, R206, PT ;  /* 0x000000ce0300720c */ /* 0x040fe20003f64070 */
[----:B------:R-:W-:Y:S01]  /*1f1e0*/  @!P1 IMAD.MOV R203, RZ, RZ, -R203 ;  /* 0x000000ffffcb9224 */ /* 0x000fe200078e0acb */
[C---:B------:R-:W-:Y:S01]  /*1f1f0*/  ISETP.GT.U32.AND P5, PT, R3.reuse, R205, PT ;  /* 0x000000cd0300720c */ /* 0x040fe20003fa4070 */
[----:B------:R-:W-:Y:S01]  /*1f200*/  @!P0 IMAD.IADD R204, R204, 0x1, -R3 ;  /* 0x00000001cccc8824 */ /* 0x000fe200078e0a03 */
[----:B------:R-:W-:-:S02]  /*1f210*/  ISETP.GT.U32.AND P2, PT, R3, R207, PT ;  /* 0x000000cf0300720c */ /* 0x000fc40003f44070 */
[----:B------:R-:W-:Y:S02]  /*1f220*/  ISETP.GE.AND P0, PT, R215, RZ, PT ;  /* 0x000000ffd700720c */ /* 0x000fe40003f06270 */
[----:B--2---:R-:W-:-:S05]  /*1f230*/  IABS R208, R214 ;  /* 0x000000d600d07213 */ /* 0x004fca0000000000 */
[----:B------:R-:W-:-:S04]  /*1f240*/  IMAD.HI.U32 R5, R4, R208, RZ ;  /* 0x000000d004057227 */ /* 0x000fc800078e00ff */
[----:B------:R-:W-:-:S04]  /*1f250*/  IMAD.MOV R2, RZ, RZ, -R5 ;  /* 0x000000ffff027224 */ /* 0x000fc800078e0a05 */
[----:B------:R-:W-:-:S05]  /*1f260*/  IMAD R208, R3, R2, R208 ;  /* 0x0000000203d07224 */ /* 0x000fca00078e02d0 */
[----:B------:R-:W-:Y:S01]  /*1f270*/  ISETP.GT.U32.AND P1, PT, R3, R208, PT ;  /* 0x000000d00300720c */ /* 0x000fe20003f24070 */
[--C-:B------:R-:W-:Y:S02]  /*1f280*/  @!P3 IMAD.IADD R206, R206, 0x1, -R3.reuse ;  /* 0x00000001ceceb824 */ /* 0x100fe400078e0a03 */
[----:B------:R-:W-:Y:S01]  /*1f290*/  @!P6 IMAD.MOV R204, RZ, RZ, -R204 ;  /* 0x000000ffffcce224 */ /* 0x000fe200078e0acc */
[----:B------:R-:W-:Y:S01]  /*1f2a0*/  ISETP.GE.AND P6, PT, R212, RZ, PT ;  /* 0x000000ffd400720c */ /* 0x000fe20003fc6270 */
[--C-:B------:R-:W-:Y:S01]  /*1f2b0*/  @!P5 IMAD.IADD R205, R205, 0x1, -R3.reuse ;  /* 0x00000001cdcdd824 */ /* 0x100fe200078e0a03 */
[----:B------:R-:W-:Y:S01]  /*1f2c0*/  ISETP.GE.AND P4, PT, R209, RZ, PT ;  /* 0x000000ffd100720c */ /* 0x000fe20003f86270 */
[----:B------:R-:W-:Y:S01]  /*1f2d0*/  IMAD.MOV.U32 R212, RZ, RZ, R210 ;  /* 0x000000ffffd47224 */ /* 0x000fe200078e00d2 */
[----:B------:R-:W-:Y:S01]  /*1f2e0*/  ISETP.GE.AND P5, PT, R214, RZ, PT ;  /* 0x000000ffd600720c */ /* 0x000fe20003fa6270 */
[----:B------:R-:W-:Y:S01]  /*1f2f0*/  @!P2 IMAD.IADD R207, R207, 0x1, -R3 ;  /* 0x00000001cfcfa824 */ /* 0x000fe200078e0a03 */
[----:B------:R-:W-:Y:S01]  /*1f300*/  IABS R209, R211 ;  /* 0x000000d300d17213 */ /* 0x000fe20000000000 */
[----:B------:R-:W2:Y:S01]  /*1f310*/  LDL.LU R214, [R1+0x790] ;  /* 0x0007900001d67983 */ /* 0x000ea20000300800 */
[----:B------:R-:W-:-:S02]  /*1f320*/  @!P0 IMAD.MOV R206, RZ, RZ, -R206 ;  /* 0x000000ffffce8224 */ /* 0x000fc400078e0ace */
[----:B------:R-:W-:Y:S01]  /*1f330*/  @!P1 IMAD.IADD R208, R208, 0x1, -R3 ;  /* 0x00000001d0d09824 */ /* 0x000fe200078e0a03 */
[----:B------:R-:W-:Y:S02]  /*1f340*/  ISETP.GE.AND P1, PT, R211, RZ, PT ;  /* 0x000000ffd300720c */ /* 0x000fe40003f26270 */
[----:B------:R-:W-:Y:S02]  /*1f350*/  IABS R211, R251 ;  /* 0x000000fb00d37213 */ /* 0x000fe40000000000 */
[----:B------:R-:W-:Y:S02]  /*1f360*/  ISETP.GE.AND P0, PT, R251, RZ, PT ;  /* 0x000000fffb00720c */ /* 0x000fe40003f06270 */
[----:B---3--:R-:W-:Y:S02]  /*1f370*/  IABS R210, R213 ;  /* 0x000000d500d27213 */ /* 0x008fe40000000000 */
[----:B------:R-:W-:Y:S02]  /*1f380*/  ISETP.GE.AND P2, PT, R213, RZ, PT ;  /* 0x000000ffd500720c */ /* 0x000fe40003f46270 */
[----:B------:R-:W3:Y:S04]  /*1f390*/  LDL.LU R213, [R1+0x7a0] ;  /* 0x0007a00001d57983 */ /* 0x000ee80000300800 */
[----:B------:R-:W4:Y:S01]  /*1f3a0*/  LDL.LU R251, [R1+0x774] ;  /* 0x0007740001fb7983 */ /* 0x000f220000300800 */
[----:B------:R-:W-:-:S03]  /*1f3b0*/  IMAD.HI.U32 R2, R4, R209, RZ ;  /* 0x000000d104027227 */ /* 0x000fc600078e00ff */
[----:B------:R-:W2:Y:S01]  /*1f3c0*/  LDL.LU R221, [R1+0x778] ;  /* 0x0007780001dd7983 */ /* 0x000ea20000300800 */
[----:B------:R-:W-:-:S03]  /*1f3d0*/  IMAD.MOV R2, RZ, RZ, -R2 ;  /* 0x000000ffff027224 */ /* 0x000fc600078e0a02 */
[----:B------:R-:W2:Y:S01]  /*1f3e0*/  LDL.LU R224, [R1+0x77c] ;  /* 0x00077c0001e07983 */ /* 0x000ea20000300800 */
[----:B------:R-:W-:-:S03]  /*1f3f0*/  IMAD R209, R3, R2, R209 ;  /* 0x0000000203d17224 */ /* 0x000fc600078e02d1 */
[----:B------:R-:W2:Y:S02]  /*1f400*/  LDL.LU R225, [R1+0x780] ;  /* 0x0007800001e17983 */ /* 0x000ea40000300800 */
[----:B------:R-:W-:Y:S01]  /*1f410*/  ISETP.GT.U32.AND P3, PT, R3, R209, PT ;  /* 0x000000d10300720c */ /* 0x000fe20003f64070 */
[----:B------:R-:W-:Y:S01]  /*1f420*/  IMAD.HI.U32 R2, R4, R210, RZ ;  /* 0x000000d204027227 */ /* 0x000fe200078e00ff */
[----:B------:R-:W2:Y:S03]  /*1f430*/  LDL.LU R233, [R1+0x788] ;  /* 0x0007880001e97983 */ /* 0x000ea60000300800 */
[----:B------:R-:W-:Y:S01]  /*1f440*/  IMAD.MOV R2, RZ, RZ, -R2 ;  /* 0x000000ffff027224 */ /* 0x000fe200078e0a02 */
[----:B------:R-:W2:Y:S07]  /*1f450*/  LDL.LU R230, [R1+0x78c] ;  /* 0x00078c0001e67983 */ /* 0x000eae0000300800 */
[----:B------:R-:W-:Y:S01]  /*1f460*/  @!P3 IMAD.IADD R209, R209, 0x1, -R3 ;  /* 0x00000001d1d1b824 */ /* 0x000fe200078e0a03 */
[----:B------:R-:W2:Y:S01]  /*1f470*/  LDL.LU R227, [R1+0x794] ;  /* 0x0007940001e37983 */ /* 0x000ea20000300800 */
[----:B------:R-:W-:-:S02]  /*1f480*/  IMAD R210, R3, R2, R210 ;  /* 0x0000000203d27224 */ /* 0x000fc400078e02d2 */
[----:B------:R-:W-:Y:S01]  /*1f490*/  IMAD.HI.U32 R2, R4, R211, RZ ;  /* 0x000000d304027227 */ /* 0x000fe200078e00ff */
[----:B------:R-:W-:Y:S01]  /*1f4a0*/  ISETP.GT.U32.AND P3, PT, R3, R209, PT ;  /* 0x000000d10300720c */ /* 0x000fe20003f64070 */
[----:B------:R-:W2:Y:S02]  /*1f4b0*/  LDL.LU R226, [R1+0x798] ;  /* 0x0007980001e27983 */ /* 0x000ea40000300800 */
[----:B------:R-:W-:-:S04]  /*1f4c0*/  IMAD.MOV R2, RZ, RZ, -R2 ;  /* 0x000000ffff027224 */ /* 0x000fc800078e0a02 */
[----:B------:R-:W-:-:S06]  /*1f4d0*/  IMAD R211, R3, R2, R211 ;  /* 0x0000000203d37224 */ /* 0x000fcc00078e02d3 */
[----:B------:R-:W-:Y:S01]  /*1f4e0*/  @!P3 IMAD.IADD R209, R209, 0x1, -R3 ;  /* 0x00000001d1d1b824 */ /* 0x000fe200078e0a03 */
[----:B------:R-:W-:-:S13]  /*1f4f0*/  ISETP.GT.U32.AND P3, PT, R3, R211, PT ;  /* 0x000000d30300720c */ /* 0x000fda0003f64070 */
[----:B------:R-:W-:-:S05]  /*1f500*/  @!P3 IMAD.IADD R211, R211, 0x1, -R3 ;  /* 0x00000001d3d3b824 */ /* 0x000fca00078e0a03 */
[----:B------:R-:W-:-:S13]  /*1f510*/  ISETP.GT.U32.AND P3, PT, R3, R211, PT ;  /* 0x000000d30300720c */ /* 0x000fda0003f64070 */
[----:B------:R-:W-:-:S04]  /*1f520*/  @!P3 IMAD.IADD R211, R211, 0x1, -R3 ;  /* 0x00000001d3d3b824 */ /* 0x000fc800078e0a03 */
[----:B------:R-:W-:Y:S02]  /*1f530*/  @!P0 IMAD.MOV R211, RZ, RZ, -R211 ;  /* 0x000000ffffd38224 */ /* 0x000fe400078e0ad3 */
[----:B------:R-:W-:Y:S01]  /*1f540*/  @!P4 IMAD.MOV R205, RZ, RZ, -R205 ;  /* 0x000000ffffcdc224 */ /* 0x000fe200078e0acd */
[----:B------:R-:W-:Y:S02]  /*1f550*/  ISETP.GT.U32.AND P4, PT, R3, R208, PT ;  /* 0x000000d00300720c */ /* 0x000fe40003f84070 */
[----:B------:R-:W-:-:S11]  /*1f560*/  IABS R5, R212 ;  /* 0x000000d400057213 */ /* 0x000fd60000000000 */
[--C-:B------:R-:W-:Y:S01]  /*1f570*/  @!P4 IMAD.IADD R208, R208, 0x1, -R3.reuse ;  /* 0x00000001d0d0c824 */ /* 0x100fe200078e0a03 */
[----:B------:R-:W-:Y:S02]  /*1f580*/  ISETP.GT.U32.AND P4, PT, R3, R210, PT ;  /* 0x000000d20300720c */ /* 0x000fe40003f84070 */
[----:B----4-:R-:W-:Y:S02]  /*1f590*/  IABS R215, R251 ;  /* 0x000000fb00d77213 */ /* 0x010fe40000000000 */
[----:B------:R-:W-:Y:S02]  /*1f5a0*/  ISETP.GE.AND P0, PT, R251, RZ, PT ;  /* 0x000000fffb00720c */ /* 0x000fe40003f06270 */
[----:B------:R-:W4:Y:S07]  /*1f5b0*/  LDL.LU R251, [R1+0x79c] ;  /* 0x00079c0001fb7983 */ /* 0x000f2e0000300800 */
[----:B------:R-:W-:-:S02]  /*1f5c0*/  @!P4 IMAD.IADD R210, R210, 0x1, -R3 ;  /* 0x00000001d2d2c824 */ /* 0x000fc400078e0a03 */
[----:B------:R-:W-:Y:S02]  /*1f5d0*/  IMAD.MOV.U32 R6, RZ, RZ, R5 ;  /* 0x000000ffff067224 */ /* 0x000fe400078e0005 */
[----:B------:R-:W-:Y:S01]  /*1f5e0*/  @!P6 IMAD.MOV R207, RZ, RZ, -R207 ;  /* 0x000000ffffcfe224 */ /* 0x000fe200078e0acf */
[----:B------:R-:W-:Y:S01]  /*1f5f0*/  ISETP.GE.AND P6, PT, R212, RZ, PT ;  /* 0x000000ffd400720c */ /* 0x000fe20003fc6270 */
[----:B------:R-:W-:Y:S01]  /*1f600*/  IMAD.HI.U32 R212, R4, R6, RZ ;  /* 0x0000000604d47227 */ /* 0x000fe200078e00ff */
[C---:B------:R-:W-:Y:S01]  /*1f610*/  ISETP.GT.U32.AND P4, PT, R3.reuse, R210, PT ;  /* 0x000000d20300720c */ /* 0x040fe20003f84070 */
[----:B------:R-:W4:Y:S02]  /*1f620*/  LDL.LU R232, [R1+0x7a4] ;  /* 0x0007a40001e87983 */ /* 0x000f240000300800 */
[----:B------:R-:W-:Y:S01]  /*1f630*/  IMAD.MOV R212, RZ, RZ, -R212 ;  /* 0x000000ffffd47224 */ /* 0x000fe200078e0ad4 */
[----:B---3--:R-:W-:Y:S01]  /*1f640*/  IABS R2, R213 ;  /* 0x000000d500027213 */ /* 0x008fe20000000000 */
[----:B------:R-:W-:Y:S01]  /*1f650*/  @!P5 IMAD.MOV R208, RZ, RZ, -R208 ;  /* 0x000000ffffd0d224 */ /* 0x000fe200078e0ad0 */
[----:B--2---:R-:W-:Y:S01]  /*1f660*/  IABS R5, R214 ;  /* 0x000000d600057213 */ /* 0x004fe20000000000 */
[----:B------:R-:W-:-:S06]  /*1f670*/  IMAD R212, R3, R212, R6 ;  /* 0x000000d403d47224 */ /* 0x000fcc00078e0206 */
[----:B------:R-:W-:Y:S01]  /*1f680*/  @!P4 IMAD.IADD R210, R210, 0x1, -R3 ;  /* 0x00000001d2d2c824 */ /* 0x000fe200078e0a03 */
[----:B------:R-:W-:Y:S01]  /*1f690*/  ISETP.GT.U32.AND P4, PT, R3, R212, PT ;  /* 0x000000d40300720c */ /* 0x000fe20003f84070 */
[----:B------:R-:W-:Y:S01]  /*1f6a0*/  @!P1 IMAD.MOV R209, RZ, RZ, -R209 ;  /* 0x000000ffffd19224 */ /* 0x000fe200078e0ad1 */
[----:B------:R-:W-:Y:S01]  /*1f6b0*/  ISETP.GE.AND P5, PT, R214, RZ, PT ;  /* 0x000000ffd600720c */ /* 0x000fe20003fa6270 */
[C---:B------:R-:W-:Y:S01]  /*1f6c0*/  IMAD.HI.U32 R214, R4.reuse, R2, RZ ;  /* 0x0000000204d67227 */ /* 0x040fe200078e00ff */
[----:B------:R-:W-:Y:S01]  /*1f6d0*/  ISETP.GE.AND P1, PT, R213, RZ, PT ;  /* 0x000000ffd500720c */ /* 0x000fe20003f26270 */
[----:B------:R-:W2:Y:S02]  /*1f6e0*/  LDL.LU R229, [R1+0x7a8] ;  /* 0x0007a80001e57983 */ /* 0x000ea40000300800 */
[----:B------:R-:W-:Y:S01]  /*1f6f0*/  IMAD.HI.U32 R213, R4, R5, RZ ;  /* 0x0000000504d57227 */ /* 0x000fe200078e00ff */
[----:B------:R-:W-:Y:S01]  /*1f700*/  IABS R216, R221 ;  /* 0x000000dd00d87213 */ /* 0x000fe20000000000 */
[----:B------:R-:W3:Y:S02]  /*1f710*/  LDL.LU R228, [R1+0x7ac] ;  /* 0x0007ac0001e47983 */ /* 0x000ee40000300800 */
[----:B------:R-:W-:-:S02]  /*1f720*/  IMAD.MOV R214, RZ, RZ, -R214 ;  /* 0x000000ffffd67224 */ /* 0x000fc400078e0ad6 */
[----:B------:R-:W-:Y:S01]  /*1f730*/  @!P4 IMAD.IADD R212, R212, 0x1, -R3 ;  /* 0x00000001d4d4c824 */ /* 0x000fe200078e0a03 */
[----:B------:R-:W-:Y:S01]  /*1f740*/  IABS R217, R224 ;  /* 0x000000e000d97213 */ /* 0x000fe20000000000 */
[----:B------:R-:W-:Y:S01]  /*1f750*/  IMAD.MOV R213, RZ, RZ, -R213 ;  /* 0x000000ffffd57224 */ /* 0x000fe200078e0ad5 */
[----:B------:R-:W-:Y:S01]  /*1f760*/  IABS R218, R225 ;  /* 0x000000e100da7213 */ /* 0x000fe20000000000 */
[C---:B------:R-:W-:Y:S01]  /*1f770*/  IMAD R214, R3.reuse, R214, R2 ;  /* 0x000000d603d67224 */ /* 0x040fe200078e0202 */
[C---:B------:R-:W-:Y:S01]  /*1f780*/  ISETP.GT.U32.AND P4, PT, R3.reuse, R212, PT ;  /* 0x000000d40300720c */ /* 0x040fe20003f84070 */
[C---:B------:R-:W-:Y:S01]  /*1f790*/  IMAD R213, R3.reuse, R213, R5 ;  /* 0x000000d503d57224 */ /* 0x040fe200078e0205 */
[----:B------:R-:W-:Y:S01]  /*1f7a0*/  IABS R219, R233 ;  /* 0x000000e900db7213 */ /* 0x000fe20000000000 */
[----:B------:R-:W-:Y:S01]  /*1f7b0*/  IMAD.HI.U32 R2, R4, R215, RZ ;  /* 0x000000d704027227 */ /* 0x000fe200078e00ff */
[----:B------:R-:W-:Y:S01]  /*1f7c0*/  IABS R220, R230 ;  /* 0x000000e600dc7213 */ /* 0x000fe20000000000 */
[----:B------:R-:W3:Y:S01]  /*1f7d0*/  LDL.LU R231, [R1+0x7b0] ;  /* 0x0007b00001e77983 */ /* 0x000ee20000300800 */
[----:B------:R-:W-:Y:S01]  /*1f7e0*/  ISETP.GT.U32.AND P3, PT, R3, R213, PT ;  /* 0x000000d50300720c */ /* 0x000fe20003f64070 */
[----:B------:R-:W-:-:S02]  /*1f7f0*/  IMAD.MOV R2, RZ, RZ, -R2 ;  /* 0x000000ffff027224 */ /* 0x000fc400078e0a02 */
[----:B------:R-:W-:-:S04]  /*1f800*/  IMAD.HI.U32 R5, R4, R216, RZ ;  /* 0x000000d804057227 */ /* 0x000fc800078e00ff */
[C---:B------:R-:W-:Y:S02]  /*1f810*/  IMAD R215, R3.reuse, R2, R215 ;  /* 0x0000000203d77224 */ /* 0x040fe400078e02d7 */
[----:B------:R-:W-:Y:S02]  /*1f820*/  @!P4 IMAD.IADD R212, R212, 0x1, -R3 ;  /* 0x00000001d4d4c824 */ /* 0x000fe400078e0a03 */
[----:B------:R-:W-:Y:S01]  /*1f830*/  IMAD.MOV R5, RZ, RZ, -R5 ;  /* 0x000000ffff057224 */ /* 0x000fe200078e0a05 */
[----:B------:R-:W-:Y:S01]  /*1f840*/  ISETP.GT.U32.AND P4, PT, R3, R215, PT ;  /* 0x000000d70300720c */ /* 0x000fe20003f84070 */
[----:B------:R-:W-:Y:S02]  /*1f850*/  @!P3 IMAD.IADD R213, R213, 0x1, -R3 ;  /* 0x00000001d5d5b824 */ /* 0x000fe400078e0a03 */
[C---:B------:R-:W-:Y:S02]  /*1f860*/  IMAD R216, R3.reuse, R5, R216 ;  /* 0x0000000503d87224 */ /* 0x040fe400078e02d8 */
[----:B------:R-:W-:Y:S01]  /*1f870*/  @!P6 IMAD.MOV R212, RZ, RZ, -R212 ;  /* 0x000000ffffd4e224 */ /* 0x000fe200078e0ad4 */
[C---:B------:R-:W-:Y:S01]  /*1f880*/  ISETP.GT.U32.AND P3, PT, R3.reuse, R213, PT ;  /* 0x000000d50300720c */ /* 0x040fe20003f64070 */
[----:B------:R-:W-:Y:S01]  /*1f890*/  IMAD.HI.U32 R6, R4, R217, RZ ;  /* 0x000000d904067227 */ /* 0x000fe200078e00ff */
[----:B------:R-:W-:-:S03]  /*1f8a0*/  ISETP.GT.U32.AND P6, PT, R3, R216, PT ;  /* 0x000000d80300720c */ /* 0x000fc60003fc4070 */
[----:B------:R-:W-:Y:S02]  /*1f8b0*/  IMAD.MOV R2, RZ, RZ, -R6 ;  /* 0x000000ffff027224 */ /* 0x000fe400078e0a06 */
[----:B------:R-:W-:Y:S02]  /*1f8c0*/  @!P4 IMAD.IADD R215, R215, 0x1, -R3 ;  /* 0x00000001d7d7c824 */ /* 0x000fe400078e0a03 */
[C---:B------:R-:W-:Y:S02]  /*1f8d0*/  IMAD R217, R3.reuse, R2, R217 ;  /* 0x0000000203d97224 */ /* 0x040fe400078e02d9 */
[----:B------:R-:W-:Y:S01]  /*1f8e0*/  IMAD.HI.U32 R2, R4, R218, RZ ;  /* 0x000000da04027227 */ /* 0x000fe200078e00ff */
[----:B------:R-:W-:-:S03]  /*1f8f0*/  ISETP.GT.U32.AND P4, PT, R3, R215, PT ;  /* 0x000000d70300720c */ /* 0x000fc60003f84070 */
[----:B------:R-:W-:Y:S01]  /*1f900*/  @!P2 IMAD.MOV R210, RZ, RZ, -R210 ;  /* 0x000000ffffd2a224 */ /* 0x000fe200078e0ad2 */
[----:B------:R-:W-:Y:S01]  /*1f910*/  ISETP.GT.U32.AND P2, PT, R3, R214, PT ;  /* 0x000000d60300720c */ /* 0x000fe20003f44070 */
[--C-:B------:R-:W-:Y:S02]  /*1f920*/  @!P6 IMAD.IADD R216, R216, 0x1, -R3.reuse ;  /* 0x00000001d8d8e824 */ /* 0x100fe400078e0a03 */
[----:B------:R-:W-:Y:S01]  /*1f930*/  @!P3 IMAD.IADD R213, R213, 0x1, -R3 ;  /* 0x00000001d5d5b824 */ /* 0x000fe200078e0a03 */
[C---:B------:R-:W-:Y:S01]  /*1f940*/  ISETP.GT.U32.AND P3, PT, R3.reuse, R217, PT ;  /* 0x000000d90300720c */ /* 0x040fe20003f64070 */
[----:B------:R-:W-:Y:S01]  /*1f950*/  IMAD.MOV R2, RZ, RZ, -R2 ;  /* 0x000000ffff027224 */ /* 0x000fe200078e0a02 */
[----:B------:R-:W-:Y:S01]  /*1f960*/  ISETP.GT.U32.AND P6, PT, R3, R216, PT ;  /* 0x000000d80300720c */ /* 0x000fe20003fc4070 */
[----:B------:R-:W-:-:S04]  /*1f970*/  IMAD.HI.U32 R5, R4, R219, RZ ;  /* 0x000000db04057227 */ /* 0x000fc800078e00ff */
[----:B------:R-:W-:Y:S02]  /*1f980*/  IMAD R218, R3, R2, R218 ;  /* 0x0000000203da7224 */ /* 0x000fe400078e02da */
[----:B------:R-:W-:Y:S02]  /*1f990*/  @!P4 IMAD.IADD R215, R215, 0x1, -R3 ;  /* 0x00000001d7d7c824 */ /* 0x000fe400078e0a03 */
[----:B------:R-:W-:Y:S01]  /*1f9a0*/  IMAD.MOV R5, RZ, RZ, -R5 ;  /* 0x000000ffff057224 */ /* 0x000fe200078e0a05 */
[C---:B------:R-:W-:Y:S01]  /*1f9b0*/  ISETP.GT.U32.AND P4, PT, R3.reuse, R218, PT ;  /* 0x000000da0300720c */ /* 0x040fe20003f84070 */
[----:B------:R-:W-:Y:S02]  /*1f9c0*/  @!P2 IMAD.IADD R214, R214, 0x1, -R3 ;  /* 0x00000001d6d6a824 */ /* 0x000fe400078e0a03 */
[----:B------:R-:W-:Y:S02]  /*1f9d0*/  IMAD R219, R3, R5, R219 ;  /* 0x0000000503db7224 */ /* 0x000fe400078e02db */
[--C-:B------:R-:W-:Y:S01]  /*1f9e0*/  @!P3 IMAD.IADD R217, R217, 0x1, -R3.reuse ;  /* 0x00000001d9d9b824 */ /* 0x100fe200078e0a03 */
[C---:B------:R-:W-:Y:S01]  /*1f9f0*/  ISETP.GT.U32.AND P2, PT, R3.reuse, R214, PT ;  /* 0x000000d60300720c */ /* 0x040fe20003f44070 */
[----:B------:R-:W-:Y:S01]  /*1fa00*/  @!P6 IMAD.IADD R216, R216, 0x1, -R3 ;  /* 0x00000001d8d8e824 */ /* 0x000fe200078e0a03 */
[----:B------:R-:W-:-:S02]  /*1fa10*/  ISETP.GT.U32.AND P6, PT, R3, R219, PT ;  /* 0x000000db0300720c */ /* 0x000fc40003fc4070 */
[----:B------:R-:W-:-:S03]  /*1fa20*/  ISETP.GT.U32.AND P3, PT, R3, R217, PT ;  /* 0x000000d90300720c */ /* 0x000fc60003f64070 */
[----:B------:R-:W-:Y:S01]  /*1fa30*/  @!P4 IMAD.IADD R218, R218, 0x1, -R3 ;  /* 0x00000001dadac824 */ /* 0x000fe200078e0a03 */
[----:B------:R-:W-:-:S05]  /*1fa40*/  ISETP.GE.AND P4, PT, R224, RZ, PT ;  /* 0x000000ffe000720c */ /* 0x000fca0003f86270 */
[--C-:B------:R-:W-:Y:S02]  /*1fa50*/  @!P2 IMAD.IADD R214, R214, 0x1, -R3.reuse ;  /* 0x00000001d6d6a824 */ /* 0x100fe400078e0a03 */
[--C-:B------:R-:W-:Y:S02]  /*1fa60*/  @!P6 IMAD.IADD R219, R219, 0x1, -R3.reuse ;  /* 0x00000001dbdbe824 */ /* 0x100fe400078e0a03 */
[----:B------:R-:W-:Y:S02]  /*1fa70*/  @!P3 IMAD.IADD R217, R217, 0x1, -R3 ;  /* 0x00000001d9d9b824 */ /* 0x000fe400078e0a03 */
[----:B------:R-:W-:Y:S01]  /*1fa80*/  @!P1 IMAD.MOV R214, RZ, RZ, -R214 ;  /* 0x000000ffffd69224 */ /* 0x000fe200078e0ad6 */
[----:B------:R-:W-:Y:S01]  /*1fa90*/  ISETP.GT.U32.AND P1, PT, R3, R219, PT ;  /* 0x000000db0300720c */ /* 0x000fe20003f24070 */
[----:B------:R-:W-:-:S12]  /*1faa0*/  @!P4 IMAD.MOV R217, RZ, RZ, -R217 ;  /* 0x000000ffffd9c224 */ /* 0x000fd800078e0ad9 */
[----:B------:R-:W-:Y:S01]  /*1fab0*/  @!P1 IMAD.IADD R219, R219, 0x1, -R3 ;  /* 0x00000001dbdb9824 */ /* 0x000fe200078e0a03 */
[----:B------:R-:W-:Y:S02]  /*1fac0*/  ISETP.GE.AND P1, PT, R230, RZ, PT ;  /* 0x000000ffe600720c */ /* 0x000fe40003f26270 */
[----:B------:R-:W3:Y:S01]  /*1fad0*/  LDL.LU R230, [R1+0x7b4] ;  /* 0x0007b40001e67983 */ /* 0x000ee20000300800 */
[----:B----4-:R-:W-:-:S05]  /*1fae0*/  IABS R223, R251 ;  /* 0x000000fb00df7213 */ /* 0x010fca0000000000 */
[----:B------:R-:W-:-:S04]  /*1faf0*/  IMAD.HI.U32 R5, R4, R223, RZ ;  /* 0x000000df04057227 */ /* 0x000fc800078e00ff */
[----:B------:R-:W-:-:S04]  /*1fb00*/  IMAD.MOV R5, RZ, RZ, -R5 ;  /* 0x000000ffff057224 */ /* 0x000fc800078e0a05 */
[----:B------:R-:W-:-:S05]  /*1fb10*/  IMAD R223, R3, R5, R223 ;  /* 0x0000000503df7224 */ /* 0x000fca00078e02df */
[----:B------:R-:W-:-:S13]  /*1fb20*/  ISETP.GT.U32.AND P4, PT, R3, R223, PT ;  /* 0x000000df0300720c */ /* 0x000fda0003f84070 */
[----:B------:R-:W-:Y:S01]  /*1fb30*/  @!P4 IMAD.IADD R223, R223, 0x1, -R3 ;  /* 0x00000001dfdfc824 */ /* 0x000fe200078e0a03 */
[----:B------:R-:W-:Y:S02]  /*1fb40*/  ISETP.GE.AND P4, PT, R251, RZ, PT ;  /* 0x000000fffb00720c */ /* 0x000fe40003f86270 */
[----:B------:R-:W4:Y:S01]  /*1fb50*/  LDL.LU R251, [R1+0x7b8] ;  /* 0x0007b80001fb7983 */ /* 0x000f220000300800 */
[----:B------:R-:W-:Y:S01]  /*1fb60*/  IMAD.HI.U32 R2, R4, R220, RZ ;  /* 0x000000dc04027227 */ /* 0x000fe200078e00ff */
[----:B------:R-:W-:Y:S02]  /*1fb70*/  ISETP.GE.AND P2, PT, R221, RZ, PT ;  /* 0x000000ffdd00720c */ /* 0x000fe40003f46270 */
[----:B------:R-:W-:Y:S01]  /*1fb80*/  IABS R221, R227 ;  /* 0x000000e300dd7213 */ /* 0x000fe20000000000 */
[----:B------:R-:W-:-:S04]  /*1fb90*/  IMAD.MOV R2, RZ, RZ, -R2 ;  /* 0x000000ffff027224 */ /* 0x000fc800078e0a02 */
[----:B------:R-:W-:Y:S02]  /*1fba0*/  IMAD R220, R3, R2, R220 ;  /* 0x0000000203dc7224 */ /* 0x000fe400078e02dc */
[----:B------:R-:W-:-:S04]  /*1fbb0*/  IMAD.HI.U32 R2, R4, R221, RZ ;  /* 0x000000dd04027227 */ /* 0x000fc800078e00ff */
[----:B------:R-:W-:-:S04]  /*1fbc0*/  IMAD.MOV R2, RZ, RZ, -R2 ;  /* 0x000000ffff027224 */ /* 0x000fc800078e0a02 */
[----:B------:R-:W-:-:S05]  /*1fbd0*/  IMAD R221, R3, R2, R221 ;  /* 0x0000000203dd7224 */ /* 0x000fca00078e02dd */
[C---:B------:R-:W-:Y:S02]  /*1fbe0*/  ISETP.GT.U32.AND P6, PT, R3.reuse, R221, PT ;  /* 0x000000dd0300720c */ /* 0x040fe40003fc4070 */
[----:B------:R-:W-:Y:S02]  /*1fbf0*/  ISETP.GT.U32.AND P3, PT, R3, R220, PT ;  /* 0x000000dc0300720c */ /* 0x000fe40003f64070 */
[----:B------:R-:W-:Y:S01]  /*1fc00*/  IABS R222, R226 ;  /* 0x000000e200de7213 */ /* 0x000fe20000000000 */
[----:B------:R-:W-:Y:S01]  /*1fc10*/  @!P0 IMAD.MOV R215, RZ, RZ, -R215 ;  /* 0x000000ffffd78224 */ /* 0x000fe200078e0ad7 */
[----:B------:R-:W-:-:S07]  /*1fc20*/  IABS R224, R232 ;  /* 0x000000e800e07213 */ /* 0x000fce0000000000 */
[----:B------:R-:W-:Y:S02]  /*1fc30*/  @!P6 IMAD.IADD R221, R221, 0x1, -R3 ;  /* 0x00000001dddde824 */ /* 0x000fe400078e0a03 */
[----:B------:R-:W-:-:S03]  /*1fc40*/  IMAD.HI.U32 R2, R4, R222, RZ ;  /* 0x000000de04027227 */ /* 0x000fc600078e00ff */
[----:B------:R-:W-:Y:S01]  /*1fc50*/  ISETP.GT.U32.AND P0, PT, R3, R221, PT ;  /* 0x000000dd0300720c */ /* 0x000fe20003f04070 */
[----:B------:R-:W-:Y:S02]  /*1fc60*/  IMAD.MOV R2, RZ, RZ, -R2 ;  /* 0x000000ffff027224 */ /* 0x000fe400078e0a02 */
[----:B------:R-:W-:-:S04]  /*1fc70*/  IMAD.HI.U32 R6, R4, R224, RZ ;  /* 0x000000e004067227 */ /* 0x000fc800078e00ff */
[--C-:B------:R-:W-:Y:S01]  /*1fc80*/  @!P3 IMAD.IADD R220, R220, 0x1, -R3.reuse ;  /* 0x00000001dcdcb824 */ /* 0x100fe200078e0a03 */
[----:B------:R-:W-:Y:S01]  /*1fc90*/  ISETP.GE.AND P3, PT, R225, RZ, PT ;  /* 0x000000ffe100720c */ /* 0x000fe20003f66270 */
[----:B------:R-:W-:Y:S01]  /*1fca0*/  IMAD R222, R3, R2, R222 ;  /* 0x0000000203de7224 */ /* 0x000fe200078e02de */
[----:B--2---:R-:W-:Y:S01]  /*1fcb0*/  IABS R225, R229 ;  /* 0x000000e500e17213 */ /* 0x004fe20000000000 */
[----:B------:R-:W-:Y:S02]  /*1fcc0*/  IMAD.MOV R2, RZ, RZ, -R6 ;  /* 0x000000ffff027224 */ /* 0x000fe400078e0a06 */
[----:B------:R-:W-:Y:S01]  /*1fcd0*/  @!P0 IMAD.IADD R221, R221, 0x1, -R3 ;  /* 0x00000001dddd8824 */ /* 0x000fe200078e0a03 */
[----:B------:R-:W-:Y:S01]  /*1fce0*/  ISETP.GE.AND P0, PT, R227, RZ, PT ;  /* 0x000000ffe300720c */ /* 0x000fe20003f06270 */
[----:B------:R-:W-:Y:S02]  /*1fcf0*/  IMAD R224, R3, R2, R224 ;  /* 0x0000000203e07224 */ /* 0x000fe400078e02e0 */
[----:B------:R-:W-:-:S04]  /*1fd00*/  IMAD.HI.U32 R2, R4, R225, RZ ;  /* 0x000000e104027227 */ /* 0x000fc800078e00ff */
[----:B------:R-:W-:-:S04]  /*1fd10*/  IMAD.MOV R2, RZ, RZ, -R2 ;  /* 0x000000ffff027224 */ /* 0x000fc800078e0a02 */
[C---:B------:R-:W-:Y:S02]  /*1fd20*/  IMAD R225, R3.reuse, R2, R225 ;  /* 0x0000000203e17224 */ /* 0x040fe400078e02e1 */
[----:B------:R-:W-:Y:S01]  /*1fd30*/  @!P5 IMAD.MOV R213, RZ, RZ, -R213 ;  /* 0x000000ffffd5d224 */ /* 0x000fe200078e0ad5 */
[C---:B------:R-:W-:Y:S01]  /*1fd40*/  ISETP.GT.U32.AND P5, PT, R3.reuse, R218, PT ;  /* 0x000000da0300720c */ /* 0x040fe20003fa4070 */
[----:B------:R-:W-:Y:S01]  /*1fd50*/  @!P2 IMAD.MOV R216, RZ, RZ, -R216 ;  /* 0x000000ffffd8a224 */ /* 0x000fe200078e0ad8 */
[C---:B------:R-:W-:Y:S01]  /*1fd60*/  ISETP.GT.U32.AND P2, PT, R3.reuse, R222, PT ;  /* 0x000000de0300720c */ /* 0x040fe20003f44070 */
[----:B------:R-:W-:Y:S01]  /*1fd70*/  @!P0 IMAD.MOV R221, RZ, RZ, -R221 ;  /* 0x000000ffffdd8224 */ /* 0x000fe200078e0add */
[----:B------:R-:W-:-:S09]  /*1fd80*/  ISETP.GT.U32.AND P0, PT, R3, R225, PT ;  /* 0x000000e10300720c */ /* 0x000fd20003f04070 */
[--C-:B------:R-:W-:Y:S02]  /*1fd90*/  @!P5 IMAD.IADD R218, R218, 0x1, -R3.reuse ;  /* 0x00000001dadad824 */ /* 0x100fe400078e0a03 */
[--C-:B------:R-:W-:Y:S02]  /*1fda0*/  @!P2 IMAD.IADD R222, R222, 0x1, -R3.reuse ;  /* 0x00000001dedea824 */ /* 0x100fe400078e0a03 */
[----:B------:R-:W-:Y:S02]  /*1fdb0*/  @!P0 IMAD.IADD R225, R225, 0x1, -R3 ;  /* 0x00000001e1e18824 */ /* 0x000fe400078e0a03 */
[----:B------:R-:W-:Y:S01]  /*1fdc0*/  @!P3 IMAD.MOV R218, RZ, RZ, -R218 ;  /* 0x000000ffffdab224 */ /* 0x000fe200078e0ada */
[C---:B------:R-:W-:Y:S02]  /*1fdd0*/  ISETP.GT.U32.AND P3, PT, R3.reuse, R222, PT ;  /* 0x000000de0300720c */ /* 0x040fe40003f64070 */
[----:B------:R-:W-:Y:S02]  /*1fde0*/  ISETP.GT.U32.AND P0, PT, R3, R225, PT ;  /* 0x000000e10300720c */ /* 0x000fe40003f04070 */
[----:B------:R-:W-:-:S02]  /*1fdf0*/  ISETP.GE.AND P5, PT, R233, RZ, PT ;  /* 0x000000ffe900720c */ /* 0x000fc40003fa6270 */
[----:B------:R-:W2:Y:S04]  /*1fe00*/  LDL.LU R233, [R1+0x7bc] ;  /* 0x0007bc0001e97983 */ /* 0x000ea80000300800 */
[----:B------:R-:W2:Y:S03]  /*1fe10*/  LDL.LU R236, [R1+0x7c0] ;  /* 0x0007c00001ec7983 */ /* 0x000ea60000300800 */
[--C-:B------:R-:W-:Y:S01]  /*1fe20*/  @!P3 IMAD.IADD R222, R222, 0x1, -R3.reuse ;  /* 0x00000001dedeb824 */ /* 0x100fe200078e0a03 */
[----:B------:R-:W-:Y:S01]  /*1fe30*/  ISETP.GE.AND P3, PT, R229, RZ, PT ;  /* 0x000000ffe500720c */ /* 0x000fe20003f66270 */
[----:B------:R-:W-:Y:S01]  /*1fe40*/  @!P0 IMAD.IADD R225, R225, 0x1, -R3 ;  /* 0x00000001e1e18824 */ /* 0x000fe200078e0a03 */
[----:B------:R-:W2:Y:S01]  /*1fe50*/  LDL.LU R235, [R1+0x7c4] ;  /* 0x0007c40001eb7983 */ /* 0x000ea20000300800 */
[----:B----4-:R-:W-:-:S02]  /*1fe60*/  IABS R229, R251 ;  /* 0x000000fb00e57213 */ /* 0x010fc40000000000 */
[----:B------:R-:W-:Y:S02]  /*1fe70*/  ISETP.GE.AND P0, PT, R251, RZ, PT ;  /* 0x000000fffb00720c */ /* 0x000fe40003f06270 */
[----:B------:R-:W4:Y:S01]  /*1fe80*/  LDL.LU R251, [R1+0x7c8] ;  /* 0x0007c80001fb7983 */ /* 0x000f220000300800 */
[C---:B------:R-:W-:Y:S02]  /*1fe90*/  ISETP.GT.U32.AND P6, PT, R3.reuse, R220, PT ;  /* 0x000000dc0300720c */ /* 0x040fe40003fc4070 */
[----:B------:R-:W-:Y:S01]  /*1fea0*/  ISETP.GE.AND P2, PT, R226, RZ, PT ;  /* 0x000000ffe200720c */ /* 0x000fe20003f46270 */
[----:B------:R-:W-:Y:S01]  /*1feb0*/  @!P5 IMAD.MOV R219, RZ, RZ, -R219 ;  /* 0x000000ffffdbd224 */ /* 0x000fe200078e0adb */
[----:B------:R-:W4:Y:S09]  /*1fec0*/  LDL.LU R240, [R1+0x7cc] ;  /* 0x0007cc0001f07983 */ /* 0x000f320000300800 */
[--C-:B------:R-:W-:Y:S01]  /*1fed0*/  @!P6 IMAD.IADD R220, R220, 0x1, -R3.reuse ;  /* 0x00000001dcdce824 */ /* 0x100fe200078e0a03 */
[C---:B------:R-:W-:Y:S01]  /*1fee0*/  ISETP.GT.U32.AND P6, PT, R3.reuse, R224, PT ;  /* 0x000000e00300720c */ /* 0x040fe20003fc4070 */
[C---:B------:R-:W-:Y:S01]  /*1fef0*/  IMAD.HI.U32 R5, R4.reuse, R229, RZ ;  /* 0x000000e504057227 */ /* 0x040fe200078e00ff */
[----:B---3--:R-:W-:Y:S01]  /*1ff00*/  IABS R226, R228 ;  /* 0x000000e400e27213 */ /* 0x008fe20000000000 */
[----:B------:R-:W3:Y:S04]  /*1ff10*/  LDL.LU R239, [R1+0x7d0] ;  /* 0x0007d00001ef7983 */ /* 0x000ee80000300800 */
[----:B------:R-:W-:Y:S01]  /*1ff20*/  IMAD.HI.U32 R2, R4, R226, RZ ;  /* 0x000000e204027227 */ /* 0x000fe200078e00ff */
[----:B------:R-:W3:Y:S05]  /*1ff30*/  LDL.LU R237, [R1+0x7d4] ;  /* 0x0007d40001ed7983 */ /* 0x000eea0000300800 */
[----:B------:R-:W-:Y:S01]  /*1ff40*/  @!P6 IMAD.IADD R224, R224, 0x1, -R3 ;  /* 0x00000001e0e0e824 */ /* 0x000fe200078e0a03 */
[----:B------:R-:W3:Y:S04]  /*1ff50*/  LDL.LU R238, [R1+0x7d8] ;  /* 0x0007d80001ee7983 */ /* 0x000ee80000300800 */
[----:B------:R-:W-:Y:S01]  /*1ff60*/  ISETP.GT.U32.AND P5, PT, R3, R224, PT ;  /* 0x000000e00300720c */ /* 0x000fe20003fa4070 */
[----:B------:R-:W-:-:S02]  /*1ff70*/  IMAD.MOV R2, RZ, RZ, -R2 ;  /* 0x000000ffff027224 */ /* 0x000fc400078e0a02 */
[----:B------:R-:W-:Y:S02]  /*1ff80*/  IMAD.MOV R5, RZ, RZ, -R5 ;  /* 0x000000ffff057224 */ /* 0x000fe400078e0a05 */
[C---:B------:R-:W-:Y:S02]  /*1ff90*/  IMAD R226, R3.reuse, R2, R226 ;  /* 0x0000000203e27224 */ /* 0x040fe400078e02e2 */
[----:B------:R-:W-:Y:S02]  /*1ffa0*/  IMAD R229, R3, R5, R229 ;  /* 0x0000000503e57224 */ /* 0x000fe400078e02e5 */
[----:B------:R-:W-:-:S04]  /*1ffb0*/  @!P3 IMAD.MOV R225, RZ, RZ, -R225 ;  /* 0x000000ffffe1b224 */ /* 0x000fc800078e0ae1 */
[----:B------:R-:W-:Y:S01]  /*1ffc0*/  @!P5 IMAD.IADD R224, R224, 0x1, -R3 ;  /* 0x00000001e0e0d824 */ /* 0x000fe200078e0a03 */
[C---:B------:R-:W-:Y:S02]  /*1ffd0*/  ISETP.GT.U32.AND P5, PT, R3.reuse, R226, PT ;  /* 0x000000e20300720c */ /* 0x040fe40003fa4070 */
[C---:B------:R-:W-:Y:S02]  /*1ffe0*/  ISETP.GT.U32.AND P3, PT, R3.reuse, R229, PT ;  /* 0x000000e50300720c */ /* 0x040fe40003f64070 */
[----:B------:R-:W-:-:S09]  /*1fff0*/  ISETP.GT.U32.AND P6, PT, R3, R223, PT ;  /* 0x000000df0300720c */ /* 0x000fd20003fc4070 */
[--C-:B------:R-:W-:Y:S02]  /*20000*/  @!P5 IMAD.IADD R226, R226, 0x1, -R3.reuse ;  /* 0x00000001e2e2d824 */ /* 0x100fe400078e0a03 */
[----:B------:R-:W-:-:S03]  /*20010*/  @!P3 IMAD.IADD R229, R229, 0x1, -R3 ;  /* 0x00000001e5e5b824 */ /* 0x000fc600078e0a03 */
[C---:B------:R-:W-:Y:S02]  /*20020*/  ISETP.GT.U32.AND P5, PT, R3.reuse, R226, PT ;  /* 0x000000e20300720c */ /* 0x040fe40003fa4070 */
[----:B------:R-:W-:Y:S01]  /*20030*/  ISETP.GT.U32.AND P3, PT, R3, R229, PT ;  /* 0x000000e50300720c */ /* 0x000fe20003f64070 */
[----:B------:R-:W-:Y:S01]  /*20040*/  @!P6 IMAD.IADD R223, R223, 0x1, -R3 ;  /* 0x00000001dfdfe824 */ /* 0x000fe200078e0a03 */
[----:B------:R-:W-:Y:S02]  /*20050*/  ISETP.GE.AND P6, PT, R228, RZ, PT ;  /* 0x000000ffe400720c */ /* 0x000fe40003fc6270 */
[----:B------:R-:W-:Y:S01]  /*20060*/  IABS R228, R230 ;  /* 0x000000e600e47213 */ /* 0x000fe20000000000 */
[----:B------:R-:W-:Y:S01]  /*20070*/  @!P4 IMAD.MOV R223, RZ, RZ, -R223 ;  /* 0x000000ffffdfc224 */ /* 0x000fe200078e0adf */
[----:B------:R-:W-:-:S05]  /*20080*/  ISETP.GE.AND P4, PT, R230, RZ, PT ;  /* 0x000000ffe600720c */ /* 0x000fca0003f86270 */
[--C-:B------:R-:W-:Y:S02]  /*20090*/  @!P5 IMAD.IADD R226, R226, 0x1, -R3.reuse ;  /* 0x00000001e2e2d824 */ /* 0x100fe400078e0a03 */
[----:B------:R-:W-:Y:S02]  /*200a0*/  @!P3 IMAD.IADD R229, R229, 0x1, -R3 ;  /* 0x00000001e5e5b824 */ /* 0x000fe400078e0a03 */
[----:B------:R-:W-:Y:S02]  /*200b0*/  @!P6 IMAD.MOV R226, RZ, RZ, -R226 ;  /* 0x000000ffffe2e224 */ /* 0x000fe400078e0ae2 */
[----:B------:R-:W-:Y:S01]  /*200c0*/  @!P0 IMAD.MOV R229, RZ, RZ, -R229 ;  /* 0x000000ffffe58224 */ /* 0x000fe200078e0ae5 */
[----:B--2---:R-:W-:Y:S02]  /*200d0*/  IABS R230, R233 ;  /* 0x000000e900e67213 */ /* 0x004fe40000000000 */
[----:B------:R-:W-:Y:S02]  /*200e0*/  ISETP.GE.AND P6, PT, R233, RZ, PT ;  /* 0x000000ffe900720c */ /* 0x000fe40003fc6270 */
[----:B------:R-:W-:Y:S01]  /*200f0*/  IABS R227, R231 ;  /* 0x000000e700e37213 */ /* 0x000fe20000000000 */
[----:B------:R-:W-:Y:S01]  /*20100*/  @!P1 IMAD.MOV R220, RZ, RZ, -R220 ;  /* 0x000000ffffdc9224 */ /* 0x000fe200078e0adc */
[----:B------:R-:W-:-:S03]  /*20110*/  ISETP.GE.AND P1, PT, R232, RZ, PT ;  /* 0x000000ffe800720c */ /* 0x000fc60003f26270 */
[----:B------:R-:W-:-:S04]  /*20120*/  IMAD.HI.U32 R2, R4, R227, RZ ;  /* 0x000000e304027227 */ /* 0x000fc800078e00ff */
[----:B------:R-:W-:Y:S01]  /*20130*/  IMAD.MOV R2, RZ, RZ, -R2 ;  /* 0x000000ffff027224 */ /* 0x000fe200078e0a02 */
[----:B----4-:R-:W-:Y:S02]  /*20140*/  IABS R233, R251 ;  /* 0x000000fb00e97213 */ /* 0x010fe40000000000 */
[----:B------:R-:W-:Y:S02]  /*20150*/  ISETP.GE.AND P0, PT, R251, RZ, PT ;  /* 0x000000fffb00720c */ /* 0x000fe40003f06270 */
[----:B------:R-:W2:Y:S01]  /*20160*/  LDL.LU R251, [R1+0x7f0] ;  /* 0x0007f00001fb7983 */ /* 0x000ea20000300800 */
[C---:B------:R-:W-:Y:S02]  /*20170*/  IMAD R227, R3.reuse, R2, R227 ;  /* 0x0000000203e37224 */ /* 0x040fe400078e02e3 */
[----:B------:R-:W-:Y:S02]  /*20180*/  @!P1 IMAD.MOV R224, RZ, RZ, -R224 ;  /* 0x000000ffffe09224 */ /* 0x000fe400078e0ae0 */
[----:B------:R-:W-:Y:S01]  /*20190*/  @!P2 IMAD.MOV R222, RZ, RZ, -R222 ;  /* 0x000000ffffdea224 */ /* 0x000fe200078e0ade */
[----:B------:R-:W-:Y:S01]  /*201a0*/  ISETP.GT.U32.AND P1, PT, R3, R227, PT ;  /* 0x000000e30300720c */ /* 0x000fe20003f24070 */
[----:B------:R-:W-:Y:S01]  /*201b0*/  IMAD.HI.U32 R2, R4, R228, RZ ;  /* 0x000000e404027227 */ /* 0x000fe200078e00ff */
[----:B------:R-:W-:Y:S01]  /*201c0*/  IABS R232, R235 ;  /* 0x000000eb00e87213 */ /* 0x000fe20000000000 */
[----:B------:R-:W4:Y:S02]  /*201d0*/  LDL.LU R241, [R1+0x7dc] ;  /* 0x0007dc0001f17983 */ /* 0x000f240000300800 */
[----:B------:R-:W-:Y:S01]  /*201e0*/  IMAD.MOV R2, RZ, RZ, -R2 ;  /* 0x000000ffff027224 */ /* 0x000fe200078e0a02 */
[----:B------:R-:W-:Y:S01]  /*201f0*/  ISETP.GE.AND P2, PT, R231, RZ, PT ;  /* 0x000000ffe700720c */ /* 0x000fe20003f46270 */
[----:B------:R-:W4:Y:S02]  /*20200*/  LDL.LU R244, [R1+0x7e0] ;  /* 0x0007e00001f47983 */ /* 0x000f240000300800 */
[----:B------:R-:W-:-:S04]  /*20210*/  IMAD R228, R3, R2, R228 ;  /* 0x0000000203e47224 */ /* 0x000fc800078e02e4 */
[----:B------:R-:W-:Y:S01]  /*20220*/  @!P1 IMAD.IADD R227, R227, 0x1, -R3 ;  /* 0x00000001e3e39824 */ /* 0x000fe200078e0a03 */
[----:B------:R-:W-:Y:S01]  /*20230*/  IABS R231, R236 ;  /* 0x000000ec00e77213 */ /* 0x000fe20000000000 */
[C---:B------:R-:W-:Y:S01]  /*20240*/  IMAD.HI.U32 R2, R4.reuse, R230, RZ ;  /* 0x000000e604027227 */ /* 0x040fe200078e00ff */
[C---:B------:R-:W-:Y:S02]  /*20250*/  ISETP.GT.U32.AND P5, PT, R3.reuse, R228, PT ;  /* 0x000000e40300720c */ /* 0x040fe40003fa4070 */
[----:B------:R-:W-:Y:S01]  /*20260*/  ISETP.GT.U32.AND P1, PT, R3, R227, PT ;  /* 0x000000e30300720c */ /* 0x000fe20003f24070 */
[----:B------:R-:W-:Y:S02]  /*20270*/  IMAD.MOV R2, RZ, RZ, -R2 ;  /* 0x000000ffff027224 */ /* 0x000fe400078e0a02 */
[----:B------:R-:W-:-:S04]  /*20280*/  IMAD.HI.U32 R5, R4, R231, RZ ;  /* 0x000000e704057227 */ /* 0x000fc800078e00ff */
[----:B------:R-:W-:Y:S02]  /*20290*/  IMAD R230, R3, R2, R230 ;  /* 0x0000000203e67224 */ /* 0x000fe400078e02e6 */
[----:B------:R-:W-:Y:S02]  /*202a0*/  IMAD.MOV R2, RZ, RZ, -R5 ;  /* 0x000000ffff027224 */ /* 0x000fe400078e0a05 */
[--C-:B------:R-:W-:Y:S02]  /*202b0*/  @!P5 IMAD.IADD R228, R228, 0x1, -R3.reuse ;  /* 0x00000001e4e4d824 */ /* 0x100fe400078e0a03 */
[----:B------:R-:W-:Y:S02]  /*202c0*/  @!P1 IMAD.IADD R227, R227, 0x1, -R3 ;  /* 0x00000001e3e39824 */ /* 0x000fe400078e0a03 */
[C---:B------:R-:W-:Y:S01]  /*202d0*/  IMAD R231, R3.reuse, R2, R231 ;  /* 0x0000000203e77224 */ /* 0x040fe200078e02e7 */
[----:B------:R-:W-:Y:S01]  /*202e0*/  ISETP.GT.U32.AND P5, PT, R3, R228, PT ;  /* 0x000000e40300720c */ /* 0x000fe20003fa4070 */
[----:B------:R-:W-:-:S03]  /*202f0*/  @!P2 IMAD.MOV R227, RZ, RZ, -R227 ;  /* 0x000000ffffe3a224 */ /* 0x000fc600078e0ae3 */
[----:B------:R-:W-:Y:S01]  /*20300*/  ISETP.GT.U32.AND P2, PT, R3, R231, PT ;  /* 0x000000e70300720c */ /* 0x000fe20003f44070 */
[----:B------:R-:W-:-:S04]  /*20310*/  IMAD.HI.U32 R2, R4, R232, RZ ;  /* 0x000000e804027227 */ /* 0x000fc800078e00ff */
[----:B------:R-:W-:Y:S01]  /*20320*/  IMAD.MOV R2, RZ, RZ, -R2 ;  /* 0x000000ffff027224 */ /* 0x000fe200078e0a02 */
[----:B------:R-:W-:-:S03]  /*20330*/  IABS R234, R240 ;  /* 0x000000f000ea7213 */ /* 0x000fc60000000000 */
[--C-:B------:R-:W-:Y:S02]  /*20340*/  @!P5 IMAD.IADD R228, R228, 0x1, -R3.reuse ;  /* 0x00000001e4e4d824 */ /* 0x100fe400078e0a03 */
[----:B------:R-:W-:Y:S02]  /*20350*/  IMAD R232, R3, R2, R232 ;  /* 0x0000000203e87224 */ /* 0x000fe400078e02e8 */
[----:B------:R-:W-:Y:S02]  /*20360*/  @!P2 IMAD.IADD R231, R231, 0x1, -R3 ;  /* 0x00000001e7e7a824 */ /* 0x000fe400078e0a03 */
[----:B------:R-:W-:-:S04]  /*20370*/  IMAD.HI.U32 R2, R4, R233, RZ ;  /* 0x000000e904027227 */ /* 0x000fc800078e00ff */
[----:B------:R-:W-:Y:S01]  /*20380*/  @!P4 IMAD.MOV R228, RZ, RZ, -R228 ;  /* 0x000000ffffe4c224 */ /* 0x000fe200078e0ae4 */
[----:B------:R-:W-:Y:S01]  /*20390*/  ISETP.GT.U32.AND P4, PT, R3, R231, PT ;  /* 0x000000e70300720c */ /* 0x000fe20003f84070 */
[----:B------:R-:W-:Y:S02]  /*203a0*/  IMAD.MOV R2, RZ, RZ, -R2 ;  /* 0x000000ffff027224 */ /* 0x000fe400078e0a02 */
[----:B------:R-:W-:-:S04]  /*203b0*/  IMAD.HI.U32 R5, R4, R234, RZ ;  /* 0x000000ea04057227 */ /* 0x000fc800078e00ff */
[----:B------:R-:W-:Y:S02]  /*203c0*/  IMAD R233, R3, R2, R233 ;  /* 0x0000000203e97224 */ /* 0x000fe400078e02e9 */
[----:B------:R-:W-:-:S04]  /*203d0*/  IMAD.MOV R2, RZ, RZ, -R5 ;  /* 0x000000ffff027224 */ /* 0x000fc800078e0a05 */
[----:B------:R-:W-:Y:S02]  /*203e0*/  IMAD R234, R3, R2, R234 ;  /* 0x0000000203ea7224 */ /* 0x000fe400078e02ea */
[----:B------:R-:W-:-:S03]  /*203f0*/  @!P4 IMAD.IADD R231, R231, 0x1, -R3 ;  /* 0x00000001e7e7c824 */ /* 0x000fc600078e0a03 */
[----:B------:R-:W-:Y:S02]  /*20400*/  ISETP.GT.U32.AND P4, PT, R3, R234, PT ;  /* 0x000000ea0300720c */ /* 0x000fe40003f84070 */
[----:B------:R-:W-:Y:S02]  /*20410*/  ISETP.GE.AND P5, PT, R236, RZ, PT ;  /* 0x000000ffec00720c */ /* 0x000fe40003fa6270 */
[----:B---3--:R-:W-:-:S09]  /*20420*/  IABS R236, R237 ;  /* 0x000000ed00ec7213 */ /* 0x008fd20000000000 */
[----:B------:R-:W-:Y:S02]  /*20430*/  @!P4 IMAD.IADD R234, R234, 0x1, -R3 ;  /* 0x00000001eaeac824 */ /* 0x000fe400078e0a03 */
[----:B------:R-:W-:-:S03]  /*20440*/  @!P5 IMAD.MOV R231, RZ, RZ, -R231 ;  /* 0x000000ffffe7d224 */ /* 0x000fc600078e0ae7 */
[----:B------:R-:W-:Y:S01]  /*20450*/  ISETP.GT.U32.AND P5, PT, R3, R234, PT ;  /* 0x000000ea0300720c */ /* 0x000fe20003fa4070 */
[----:B------:R-:W-:-:S04]  /*20460*/  IMAD.HI.U32 R5, R4, R236, RZ ;  /* 0x000000ec04057227 */ /* 0x000fc800078e00ff */
[----:B------:R-:W-:-:S04]  /*20470*/  IMAD.MOV R5, RZ, RZ, -R5 ;  /* 0x000000ffff057224 */ /* 0x000fc800078e0a05 */
[----:B------:R-:W-:-:S04]  /*20480*/  IMAD R236, R3, R5, R236 ;  /* 0x0000000503ec7224 */ /* 0x000fc800078e02ec */
[----:B------:R-:W-:Y:S01]  /*20490*/  @!P5 IMAD.IADD R234, R234, 0x1, -R3 ;  /* 0x00000001eaead824 */ /* 0x000fe200078e0a03 */
[----:B--2---:R-:W-:Y:S02]  /*204a0*/  ISETP.GE.AND P5, PT, R251, RZ, PT ;  /* 0x000000fffb00720c */ /* 0x004fe40003fa6270 */
[----:B------:R-:W-:Y:S02]  /*204b0*/  IABS R5, R251 ;  /* 0x000000fb00057213 */ /* 0x000fe40000000000 */
[----:B------:R-:W2:Y:S04]  /*204c0*/  LDL.LU R251, [R1+0x7e4] ;  /* 0x0007e40001fb7983 */ /* 0x000ea80000300800 */
[----:B0-----:R-:W3:Y:S04]  /*204d0*/  LDL.LU R20, [R1+0x7e8] ;  /* 0x0007e80001147983 */ /* 0x001ee80000300800 */
[----:B------:R-:W3:Y:S04]  /*204e0*/  LDL.LU R19, [R1+0x7ec] ;  /* 0x0007ec0001137983 */ /* 0x000ee80000300800 */
        /* <DEDUP_REMOVED lines=11> */
[----:B------:R-:W3:Y:S01]  /*205a0*/  LDL.LU R9, [R1+0x820] ;  /* 0x0008200001097983 */ /* 0x000ee20000300800 */
[----:B------:R-:W-:-:S13]  /*205b0*/  ISETP.GT.U32.AND P1, PT, R3, R230, PT ;  /* 0x000000e60300720c */ /* 0x000fda0003f24070 */
[----:B------:R-:W-:-:S05]  /*205c0*/  @!P1 IMAD.IADD R230, R230, 0x1, -R3 ;  /* 0x00000001e6e69824 */ /* 0x000fca00078e0a03 */
[----:B------:R-:W-:-:S13]  /*205d0*/  ISETP.GT.U32.AND P1, PT, R3, R230, PT ;  /* 0x000000e60300720c */ /* 0x000fda0003f24070 */
[----:B------:R-:W-:Y:S01]  /*205e0*/  @!P1 IMAD.IADD R230, R230, 0x1, -R3 ;  /* 0x00000001e6e69824 */ /* 0x000fe200078e0a03 */
[C---:B------:R-:W-:Y:S02]  /*205f0*/  ISETP.GT.U32.AND P1, PT, R3.reuse, R233, PT ;  /* 0x000000e90300720c */ /* 0x040fe40003f24070 */
[----:B------:R-:W-:Y:S01]  /*20600*/  ISETP.GT.U32.AND P3, PT, R3, R232, PT ;  /* 0x000000e80300720c */ /* 0x000fe20003f64070 */
[----:B------:R-:W-:-:S10]  /*20610*/  @!P6 IMAD.MOV R230, RZ, RZ, -R230 ;  /* 0x000000ffffe6e224 */ /* 0x000fd400078e0ae6 */
[----:B------:R-:W-:-:S05]  /*20620*/  @!P1 IMAD.IADD R233, R233, 0x1, -R3 ;  /* 0x00000001e9e99824 */ /* 0x000fca00078e0a03 */
[----:B------:R-:W-:Y:S02]  /*20630*/  ISETP.GT.U32.AND P6, PT, R3, R233, PT ;  /* 0x000000e90300720c */ /* 0x000fe40003fc4070 */
[----:B------:R-:W-:Y:S02]  /*20640*/  ISETP.GE.AND P2, PT, R235, RZ, PT ;  /* 0x000000ffeb00720c */ /* 0x000fe40003f46270 */
[----:B------:R-:W-:Y:S01]  /*20650*/  IABS R235, R239 ;  /* 0x000000ef00eb7213 */ /* 0x000fe20000000000 */
[----:B------:R-:W-:-:S04]  /*20660*/  @!P3 IMAD.IADD R232, R232, 0x1, -R3 ;  /* 0x00000001e8e8b824 */ /* 0x000fc800078e0a03 */
[----:B------:R-:W-:-:S04]  /*20670*/  IMAD.HI.U32 R2, R4, R235, RZ ;  /* 0x000000eb04027227 */ /* 0x000fc800078e00ff */
[----:B------:R-:W-:Y:S01]  /*20680*/  @!P6 IMAD.IADD R233, R233, 0x1, -R3 ;  /* 0x00000001e9e9e824 */ /* 0x000fe200078e0a03 */
[----:B------:R-:W-:Y:S01]  /*20690*/  ISETP.GT.U32.AND P3, PT, R3, R232, PT ;  /* 0x000000e80300720c */ /* 0x000fe20003f64070 */
[----:B------:R-:W-:Y:S01]  /*206a0*/  IMAD.MOV R2, RZ, RZ, -R2 ;  /* 0x000000ffff027224 */ /* 0x000fe200078e0a02 */
[----:B------:R-:W-:Y:S01]  /*206b0*/  ISETP.GE.AND P4, PT, R237, RZ, PT ;  /* 0x000000ffed00720c */ /* 0x000fe20003f86270 */
[----:B------:R-:W-:Y:S01]  /*206c0*/  @!P0 IMAD.MOV R233, RZ, RZ, -R233 ;  /* 0x000000ffffe98224 */ /* 0x000fe200078e0ae9 */
[----:B------:R-:W-:Y:S02]  /*206d0*/  IABS R237, R238 ;  /* 0x000000ee00ed7213 */ /* 0x000fe40000000000 */
[C---:B------:R-:W-:Y:S01]  /*206e0*/  ISETP.GT.U32.AND P0, PT, R3.reuse, R236, PT ;  /* 0x000000ec0300720c */ /* 0x040fe20003f04070 */
[----:B------:R-:W-:Y:S01]  /*206f0*/  IMAD R235, R3, R2, R235 ;  /* 0x0000000203eb7224 */ /* 0x000fe200078e02eb */
[----:B------:R-:W-:Y:S01]  /*20700*/  ISETP.GE.AND P1, PT, R240, RZ, PT ;  /* 0x000000fff000720c */ /* 0x000fe20003f26270 */
[----:B------:R-:W-:-:S03]  /*20710*/  IMAD.HI.U32 R2, R4, R237, RZ ;  /* 0x000000ed04027227 */ /* 0x000fc600078e00ff */
[----:B------:R-:W-:Y:S01]  /*20720*/  ISETP.GT.U32.AND P6, PT, R3, R235, PT ;  /* 0x000000eb0300720c */ /* 0x000fe20003fc4070 */
[----:B------:R-:W-:Y:S02]  /*20730*/  IMAD.MOV R2, RZ, RZ, -R2 ;  /* 0x000000ffff027224 */ /* 0x000fe400078e0a02 */
[----:B------:R-:W-:Y:S01]  /*20740*/  @!P3 IMAD.IADD R232, R232, 0x1, -R3 ;  /* 0x00000001e8e8b824 */ /* 0x000fe200078e0a03 */
[----:B------:R-:W-:Y:S01]  /*20750*/  ISETP.GE.AND P3, PT, R239, RZ, PT ;  /* 0x000000ffef00720c */ /* 0x000fe20003f66270 */
[C---:B------:R-:W-:Y:S01]  /*20760*/  IMAD R237, R3.reuse, R2, R237 ;  /* 0x0000000203ed7224 */ /* 0x040fe200078e02ed */
[----:B----4-:R-:W-:Y:S01]  /*20770*/  IABS R239, R241 ;  /* 0x000000f100ef7213 */ /* 0x010fe20000000000 */
[----:B------:R-:W-:Y:S01]  /*20780*/  @!P0 IMAD.IADD R236, R236, 0x1, -R3 ;  /* 0x00000001ecec8824 */ /* 0x000fe200078e0a03 */
[----:B------:R-:W-:Y:S01]  /*20790*/  IABS R240, R244 ;  /* 0x000000f400f07213 */ /* 0x000fe20000000000 */
[----:B------:R-:W-:Y:S01]  /*207a0*/  @!P1 IMAD.MOV R234, RZ, RZ, -R234 ;  /* 0x000000ffffea9224 */ /* 0x000fe200078e0aea */
[C---:B------:R-:W-:Y:S01]  /*207b0*/  ISETP.GT.U32.AND P1, PT, R3.reuse, R237, PT ;  /* 0x000000ed0300720c */ /* 0x040fe20003f24070 */
[----:B------:R-:W-:Y:S01]  /*207c0*/  IMAD.MOV.U32 R6, RZ, RZ, R5 ;  /* 0x000000ffff067224 */ /* 0x000fe200078e0005 */
[----:B------:R-:W-:Y:S01]  /*207d0*/  ISETP.GT.U32.AND P0, PT, R3, R236, PT ;  /* 0x000000ec0300720c */ /* 0x000fe20003f04070 */
[----:B------:R-:W-:-:S04]  /*207e0*/  IMAD.HI.U32 R5, R4, R239, RZ ;  /* 0x000000ef04057227 */ /* 0x000fc800078e00ff */
[----:B------:R-:W-:Y:S02]  /*207f0*/  @!P6 IMAD.IADD R235, R235, 0x1, -R3 ;  /* 0x00000001ebebe824 */ /* 0x000fe400078e0a03 */
[----:B------:R-:W-:-:S04]  /*20800*/  IMAD.HI.U32 R2, R4, R240, RZ ;  /* 0x000000f004027227 */ /* 0x000fc800078e00ff */
[----:B------:R-:W-:Y:S01]  /*20810*/  IMAD.MOV R5, RZ, RZ, -R5 ;  /* 0x000000ffff057224 */ /* 0x000fe200078e0a05 */
[C---:B------:R-:W-:Y:S01]  /*20820*/  ISETP.GT.U32.AND P6, PT, R3.reuse, R235, PT ;  /* 0x000000eb0300720c */ /* 0x040fe20003fc4070 */
[----:B------:R-:W-:Y:S02]  /*20830*/  IMAD.MOV R2, RZ, RZ, -R2 ;  /* 0x000000ffff027224 */ /* 0x000fe400078e0a02 */
[C---:B------:R-:W-:Y:S02]  /*20840*/  IMAD R239, R3.reuse, R5, R239 ;  /* 0x0000000503ef7224 */ /* 0x040fe400078e02ef */
[----:B------:R-:W-:Y:S02]  /*20850*/  IMAD R240, R3, R2, R240 ;  /* 0x0000000203f07224 */ /* 0x000fe400078e02f0 */
[--C-:B------:R-:W-:Y:S02]  /*20860*/  @!P0 IMAD.IADD R236, R236, 0x1, -R3.reuse ;  /* 0x00000001ecec8824 */ /* 0x100fe400078e0a03 */
[----:B------:R-:W-:Y:S01]  /*20870*/  @!P1 IMAD.IADD R237, R237, 0x1, -R3 ;  /* 0x00000001eded9824 */ /* 0x000fe200078e0a03 */
[C---:B------:R-:W-:Y:S01]  /*20880*/  ISETP.GT.U32.AND P1, PT, R3.reuse, R239, PT ;  /* 0x000000ef0300720c */ /* 0x040fe20003f24070 */
[----:B------:R-:W-:Y:S01]  /*20890*/  @!P2 IMAD.MOV R232, RZ, RZ, -R232 ;  /* 0x000000ffffe8a224 */ /* 0x000fe200078e0ae8 */
[----:B------:R-:W-:Y:S01]  /*208a0*/  ISETP.GE.AND P2, PT, R238, RZ, PT ;  /* 0x000000ffee00720c */ /* 0x000fe20003f46270 */
[----:B------:R-:W-:Y:S01]  /*208b0*/  @!P4 IMAD.MOV R236, RZ, RZ, -R236 ;  /* 0x000000ffffecc224 */ /* 0x000fe200078e0aec */
[----:B------:R-:W-:Y:S01]  /*208c0*/  ISETP.GT.U32.AND P4, PT, R3, R240, PT ;  /* 0x000000f00300720c */ /* 0x000fe20003f84070 */
[----:B------:R-:W-:-:S04]  /*208d0*/  IMAD.HI.U32 R238, R4, R6, RZ ;  /* 0x0000000604ee7227 */ /* 0x000fc800078e00ff */
[--C-:B------:R-:W-:Y:S01]  /*208e0*/  @!P6 IMAD.IADD R235, R235, 0x1, -R3.reuse ;  /* 0x00000001ebebe824 */ /* 0x100fe200078e0a03 */
[----:B------:R-:W-:Y:S01]  /*208f0*/  ISETP.GE.AND P6, PT, R241, RZ, PT ;  /* 0x000000fff100720c */ /* 0x000fe20003fc6270 */
[----:B------:R-:W-:Y:S02]  /*20900*/  IMAD.MOV R238, RZ, RZ, -R238 ;  /* 0x000000ffffee7224 */ /* 0x000fe400078e0aee */
[--C-:B------:R-:W-:Y:S02]  /*20910*/  @!P1 IMAD.IADD R239, R239, 0x1, -R3.reuse ;  /* 0x00000001efef9824 */ /* 0x100fe400078e0a03 */
[C---:B------:R-:W-:Y:S02]  /*20920*/  IMAD R238, R3.reuse, R238, R6 ;  /* 0x000000ee03ee7224 */ /* 0x040fe400078e0206 */
[----:B------:R-:W-:Y:S01]  /*20930*/  @!P4 IMAD.IADD R240, R240, 0x1, -R3 ;  /* 0x00000001f0f0c824 */ /* 0x000fe200078e0a03 */
[C---:B------:R-:W-:Y:S02]  /*20940*/  ISETP.GT.U32.AND P1, PT, R3.reuse, R239, PT ;  /* 0x000000ef0300720c */ /* 0x040fe40003f24070 */
[C---:B------:R-:W-:Y:S01]  /*20950*/  ISETP.GT.U32.AND P0, PT, R3.reuse, R238, PT ;  /* 0x000000ee0300720c */ /* 0x040fe20003f04070 */
[----:B------:R-:W-:Y:S01]  /*20960*/  @!P3 IMAD.MOV R235, RZ, RZ, -R235 ;  /* 0x000000ffffebb224 */ /* 0x000fe200078e0aeb */
[----:B------:R-:W-:-:S02]  /*20970*/  ISETP.GT.U32.AND P3, PT, R3, R237, PT ;  /* 0x000000ed0300720c */ /* 0x000fc40003f64070 */
[----:B------:R-:W-:-:S07]  /*20980*/  ISETP.GT.U32.AND P4, PT, R3, R240, PT ;  /* 0x000000f00300720c */ /* 0x000fce0003f84070 */
[--C-:B------:R-:W-:Y:S02]  /*20990*/  @!P1 IMAD.IADD R239, R239, 0x1, -R3.reuse ;  /* 0x00000001efef9824 */ /* 0x100fe400078e0a03 */
[--C-:B------:R-:W-:Y:S02]  /*209a0*/  @!P0 IMAD.IADD R238, R238, 0x1, -R3.reuse ;  /* 0x00000001eeee8824 */ /* 0x100fe400078e0a03 */
[--C-:B------:R-:W-:Y:S01]  /*209b0*/  @!P3 IMAD.IADD R237, R237, 0x1, -R3.reuse ;  /* 0x00000001ededb824 */ /* 0x100fe200078e0a03 */
[----:B------:R-:W-:Y:S01]  /*209c0*/  ISETP.GE.AND P3, PT, R244, RZ, PT ;  /* 0x000000fff400720c */ /* 0x000fe20003f66270 */
[----:B------:R-:W-:Y:S01]  /*209d0*/  @!P4 IMAD.IADD R240, R240, 0x1, -R3 ;  /* 0x00000001f0f0c824 */ /* 0x000fe200078e0a03 */
[----:B------:R-:W-:-:S13]  /*209e0*/  ISETP.GT.U32.AND P0, PT, R3, R238, PT ;  /* 0x000000ee0300720c */ /* 0x000fda0003f04070 */
[----:B------:R-:W-:Y:S02]  /*209f0*/  @!P0 IMAD.IADD R238, R238, 0x1, -R3 ;  /* 0x00000001eeee8824 */ /* 0x000fe400078e0a03 */
[----:B------:R-:W-:Y:S01]  /*20a00*/  @!P2 IMAD.MOV R237, RZ, RZ, -R237 ;  /* 0x000000ffffeda224 */ /* 0x000fe200078e0aed */
[----:B--2---:R-:W-:Y:S02]  /*20a10*/  IABS R241, R251 ;  /* 0x000000fb00f17213 */ /* 0x004fe40000000000 */
[----:B---3--:R-:W-:-:S03]  /*20a20*/  IABS R242, R20 ;  /* 0x0000001400f27213 */ /* 0x008fc60000000000 */
[----:B------:R-:W-:Y:S01]  /*20a30*/  IMAD.HI.U32 R2, R4, R241, RZ ;  /* 0x000000f104027227 */ /* 0x000fe200078e00ff */
[----:B------:R-:W-:-:S03]  /*20a40*/  IABS R243, R19 ;  /* 0x0000001300f37213 */ /* 0x000fc60000000000 */
[----:B------:R-:W-:Y:S02]  /*20a50*/  IMAD.MOV R2, RZ, RZ, -R2 ;  /* 0x000000ffff027224 */ /* 0x000fe400078e0a02 */
[----:B------:R-:W-:-:S04]  /*20a60*/  IMAD.HI.U32 R5, R4, R242, RZ ;  /* 0x000000f204057227 */ /* 0x000fc800078e00ff */
[----:B------:R-:W-:Y:S02]  /*20a70*/  IMAD R241, R3, R2, R241 ;  /* 0x0000000203f17224 */ /* 0x000fe400078e02f1 */
[----:B------:R-:W-:-:S04]  /*20a80*/  IMAD.HI.U32 R6, R4, R243, RZ ;  /* 0x000000f304067227 */ /* 0x000fc800078e00ff */
[----:B------:R-:W-:Y:S02]  /*20a90*/  IMAD.MOV R2, RZ, RZ, -R5 ;  /* 0x000000ffff027224 */ /* 0x000fe400078e0a05 */
[----:B------:R-:W-:Y:S02]  /*20aa0*/  IMAD.MOV R5, RZ, RZ, -R6 ;  /* 0x000000ffff057224 */ /* 0x000fe400078e0a06 */
[C---:B------:R-:W-:Y:S02]  /*20ab0*/  IMAD R242, R3.reuse, R2, R242 ;  /* 0x0000000203f27224 */ /* 0x040fe400078e02f2 */
[----:B------:R-:W-:-:S03]  /*20ac0*/  IMAD R243, R3, R5, R243 ;  /* 0x0000000503f37224 */ /* 0x000fc600078e02f3 */
[C---:B------:R-:W-:Y:S02]  /*20ad0*/  ISETP.GT.U32.AND P1, PT, R3.reuse, R242, PT ;  /* 0x000000f20300720c */ /* 0x040fe40003f24070 */
[----:B------:R-:W-:Y:S02]  /*20ae0*/  ISETP.GT.U32.AND P4, PT, R3, R243, PT ;  /* 0x000000f30300720c */ /* 0x000fe40003f84070 */
[----:B------:R-:W-:-:S05]  /*20af0*/  IABS R244, R18 ;  /* 0x0000001200f47213 */ /* 0x000fca0000000000 */
[----:B------:R-:W-:Y:S01]  /*20b00*/  IMAD.HI.U32 R2, R4, R244, RZ ;  /* 0x000000f404027227 */ /* 0x000fe200078e00ff */
[----:B------:R-:W-:-:S03]  /*20b10*/  IABS R245, R17 ;  /* 0x0000001100f57213 */ /* 0x000fc60000000000 */
[--C-:B------:R-:W-:Y:S02]  /*20b20*/  @!P1 IMAD.IADD R242, R242, 0x1, -R3.reuse ;  /* 0x00000001f2f29824 */ /* 0x100fe400078e0a03 */
[----:B------:R-:W-:Y:S01]  /*20b30*/  IMAD.MOV R2, RZ, RZ, -R2 ;  /* 0x000000ffff027224 */ /* 0x000fe200078e0a02 */
[----:B------:R-:W-:Y:S01]  /*20b40*/  ISETP.GT.U32.AND P0, PT, R3, R241, PT ;  /* 0x000000f10300720c */ /* 0x000fe20003f04070 */
[----:B------:R-:W-:Y:S01]  /*20b50*/  @!P4 IMAD.IADD R243, R243, 0x1, -R3 ;  /* 0x00000001f3f3c824 */ /* 0x000fe200078e0a03 */
[C---:B------:R-:W-:Y:S01]  /*20b60*/  ISETP.GT.U32.AND P4, PT, R3.reuse, R242, PT ;  /* 0x000000f20300720c */ /* 0x040fe20003f84070 */
[----:B------:R-:W-:Y:S01]  /*20b70*/  IMAD R244, R3, R2, R244 ;  /* 0x0000000203f47224 */ /* 0x000fe200078e02f4 */
[----:B------:R-:W-:Y:S01]  /*20b80*/  IABS R247, R15 ;  /* 0x0000000f00f77213 */ /* 0x000fe20000000000 */
[----:B------:R-:W-:-:S04]  /*20b90*/  IMAD.HI.U32 R2, R4, R245, RZ ;  /* 0x000000f504027227 */ /* 0x000fc800078e00ff */
[----:B------:R-:W-:Y:S02]  /*20ba0*/  IMAD.MOV R2, RZ, RZ, -R2 ;  /* 0x000000ffff027224 */ /* 0x000fe400078e0a02 */
[----:B------:R-:W-:Y:S01]  /*20bb0*/  IMAD.HI.U32 R6, R4, R247, RZ ;  /* 0x000000f704067227 */ /* 0x000fe200078e00ff */
[----:B------:R-:W-:-:S03]  /*20bc0*/  IABS R248, R14 ;  /* 0x0000000e00f87213 */ /* 0x000fc60000000000 */
[----:B------:R-:W-:Y:S02]  /*20bd0*/  IMAD R245, R3, R2, R245 ;  /* 0x0000000203f57224 */ /* 0x000fe400078e02f5 */
[----:B------:R-:W-:Y:S02]  /*20be0*/  IMAD.MOV R2, RZ, RZ, -R6 ;  /* 0x000000ffff027224 */ /* 0x000fe400078e0a06 */
[--C-:B------:R-:W-:Y:S02]  /*20bf0*/  @!P0 IMAD.IADD R241, R241, 0x1, -R3.reuse ;  /* 0x00000001f1f18824 */ /* 0x100fe400078e0a03 */
[----:B------:R-:W-:Y:S01]  /*20c00*/  @!P4 IMAD.IADD R242, R242, 0x1, -R3 ;  /* 0x00000001f2f2c824 */ /* 0x000fe200078e0a03 */
[C---:B------:R-:W-:Y:S01]  /*20c10*/  ISETP.GT.U32.AND P4, PT, R3.reuse, R245, PT ;  /* 0x000000f50300720c */ /* 0x040fe20003f84070 */
[C---:B------:R-:W-:Y:S02]  /*20c20*/  IMAD R247, R3.reuse, R2, R247 ;  /* 0x0000000203f77224 */ /* 0x040fe400078e02f7 */
[----:B------:R-:W-:Y:S01]  /*20c30*/  IMAD.HI.U32 R2, R4, R248, RZ ;  /* 0x000000f804027227 */ /* 0x000fe200078e00ff */
[----:B------:R-:W-:-:S03]  /*20c40*/  ISETP.GT.U32.AND P1, PT, R3, R241, PT ;  /* 0x000000f10300720c */ /* 0x000fc60003f24070 */
[----:B------:R-:W-:Y:S01]  /*20c50*/  IMAD.MOV R2, RZ, RZ, -R2 ;  /* 0x000000ffff027224 */ /* 0x000fe200078e0a02 */
[----:B------:R-:W-:-:S03]  /*20c60*/  IABS R249, R13 ;  /* 0x0000000d00f97213 */ /* 0x000fc60000000000 */
[----:B------:R-:W-:Y:S02]  /*20c70*/  IMAD R248, R3, R2, R248 ;  /* 0x0000000203f87224 */ /* 0x000fe400078e02f8 */
[----:B------:R-:W-:Y:S01]  /*20c80*/  @!P4 IMAD.IADD R245, R245, 0x1, -R3 ;  /* 0x00000001f5f5c824 */ /* 0x000fe200078e0a03 */
[----:B------:R-:W-:Y:S01]  /*20c90*/  IABS R246, R16 ;  /* 0x0000001000f67213 */ /* 0x000fe20000000000 */
[----:B------:R-:W-:Y:S01]  /*20ca0*/  IMAD.HI.U32 R2, R4, R249, RZ ;  /* 0x000000f904027227 */ /* 0x000fe200078e00ff */
[----:B------:R-:W-:-:S03]  /*20cb0*/  ISETP.GT.U32.AND P4, PT, R3, R248, PT ;  /* 0x000000f80300720c */ /* 0x000fc60003f84070 */
[----:B------:R-:W-:Y:S01]  /*20cc0*/  @!P1 IMAD.IADD R241, R241, 0x1, -R3 ;  /* 0x00000001f1f19824 */ /* 0x000fe200078e0a03 */
[C---:B------:R-:W-:Y:S01]  /*20cd0*/  ISETP.GT.U32.AND P1, PT, R3.reuse, R244, PT ;  /* 0x000000f40300720c */ /* 0x040fe20003f24070 */
[----:B------:R-:W-:Y:S02]  /*20ce0*/  IMAD.MOV R2, RZ, RZ, -R2 ;  /* 0x000000ffff027224 */ /* 0x000fe400078e0a02 */
[----:B------:R-:W-:Y:S01]  /*20cf0*/  IMAD.HI.U32 R5, R4, R246, RZ ;  /* 0x000000f604057227 */ /* 0x000fe200078e00ff */
[C---:B------:R-:W-:Y:S02]  /*20d00*/  ISETP.GT.U32.AND P2, PT, R3.reuse, R243, PT ;  /* 0x000000f30300720c */ /* 0x040fe40003f44070 */
[----:B------:R-:W-:Y:S01]  /*20d10*/  IABS R250, R12 ;  /* 0x0000000c00fa7213 */ /* 0x000fe20000000000 */
[----:B------:R-:W-:Y:S02]  /*20d20*/  IMAD R249, R3, R2, R249 ;  /* 0x0000000203f97224 */ /* 0x000fe400078e02f9 */
[----:B------:R-:W-:-:S02]  /*20d30*/  IMAD.MOV R5, RZ, RZ, -R5 ;  /* 0x000000ffff057224 */ /* 0x000fc400078e0a05 */
[----:B------:R-:W-:Y:S01]  /*20d40*/  @!P4 IMAD.IADD R248, R248, 0x1, -R3 ;  /* 0x00000001f8f8c824 */ /* 0x000fe200078e0a03 */
[C---:B------:R-:W-:Y:S01]  /*20d50*/  ISETP.GT.U32.AND P4, PT, R3.reuse, R249, PT ;  /* 0x000000f90300720c */ /* 0x040fe20003f84070 */
[----:B------:R-:W-:Y:S02]  /*20d60*/  IMAD R246, R3, R5, R246 ;  /* 0x0000000503f67224 */ /* 0x000fe400078e02f6 */
[----:B------:R-:W-:-:S04]  /*20d70*/  IMAD.HI.U32 R5, R4, R250, RZ ;  /* 0x000000fa04057227 */ /* 0x000fc800078e00ff */
[----:B------:R-:W-:Y:S01]  /*20d80*/  @!P1 IMAD.IADD R244, R244, 0x1, -R3 ;  /* 0x00000001f4f49824 */ /* 0x000fe200078e0a03 */
[----:B------:R-:W-:Y:S01]  /*20d90*/  ISETP.GT.U32.AND P1, PT, R3, R247, PT ;  /* 0x000000f70300720c */ /* 0x000fe20003f24070 */
[----:B------:R-:W-:Y:S01]  /*20da0*/  IMAD.MOV R5, RZ, RZ, -R5 ;  /* 0x000000ffff057224 */ /* 0x000fe200078e0a05 */
[----:B------:R-:W-:Y:S01]  /*20db0*/  ISETP.GE.AND P0, PT, R251, RZ, PT ;  /* 0x000000fffb00720c */ /* 0x000fe20003f06270 */
[--C-:B------:R-:W-:Y:S01]  /*20dc0*/  @!P2 IMAD.IADD R243, R243, 0x1, -R3.reuse ;  /* 0x00000001f3f3a824 */ /* 0x100fe200078e0a03 */
[----:B------:R-:W-:Y:S01]  /*20dd0*/  IABS R251, R252 ;  /* 0x000000fc00fb7213 */ /* 0x000fe20000000000 */
[C---:B------:R-:W-:Y:S01]  /*20de0*/  IMAD R250, R3.reuse, R5, R250 ;  /* 0x0000000503fa7224 */ /* 0x040fe200078e02fa */
[----:B------:R-:W-:Y:S01]  /*20df0*/  ISETP.GT.U32.AND P2, PT, R3, R246, PT ;  /* 0x000000f60300720c */ /* 0x000fe20003f44070 */
[----:B------:R-:W-:Y:S02]  /*20e00*/  @!P4 IMAD.IADD R249, R249, 0x1, -R3 ;  /* 0x00000001f9f9c824 */ /* 0x000fe400078e0a03 */
[----:B------:R-:W-:Y:S01]  /*20e10*/  IMAD.HI.U32 R6, R4, R251, RZ ;  /* 0x000000fb04067227 */ /* 0x000fe200078e00ff */
[----:B------:R-:W-:-:S03]  /*20e20*/  ISETP.GT.U32.AND P4, PT, R3, R250, PT ;  /* 0x000000fa0300720c */ /* 0x000fc60003f84070 */
[----:B------:R-:W-:Y:S02]  /*20e30*/  IMAD.MOV R6, RZ, RZ, -R6 ;  /* 0x000000ffff067224 */ /* 0x000fe400078e0a06 */
[----:B------:R-:W-:Y:S01]  /*20e40*/  @!P1 IMAD.IADD R247, R247, 0x1, -R3 ;  /* 0x00000001f7f79824 */ /* 0x000fe200078e0a03 */
[----:B------:R-:W-:Y:S02]  /*20e50*/  ISETP.GE.AND P1, PT, R19, RZ, PT ;  /* 0x000000ff1300720c */ /* 0x000fe40003f26270 */
[----:B------:R-:W-:Y:S01]  /*20e60*/  IABS R2, R11 ;  /* 0x0000000b00027213 */ /* 0x000fe20000000000 */
[----:B------:R-:W-:Y:S01]  /*20e70*/  IMAD R251, R3, R6, R251 ;  /* 0x0000000603fb7224 */ /* 0x000fe200078e02fb */
[----:B------:R-:W-:Y:S01]  /*20e80*/  IABS R5, R8 ;  /* 0x0000000800057213 */ /* 0x000fe20000000000 */
[----:B------:R-:W-:Y:S01]  /*20e90*/  @!P2 IMAD.IADD R246, R246, 0x1, -R3 ;  /* 0x00000001f6f6a824 */ /* 0x000fe200078e0a03 */
[----:B------:R-:W-:Y:S02]  /*20ea0*/  IABS R6, R0 ;  /* 0x0000000000067213 */ /* 0x000fe40000000000 */
[----:B------:R-:W-:Y:S01]  /*20eb0*/  ISETP.GE.AND P2, PT, R20, RZ, PT ;  /* 0x000000ff1400720c */ /* 0x000fe20003f46270 */
[----:B------:R-:W-:Y:S01]  /*20ec0*/  IMAD.HI.U32 R20, R4, R2, RZ ;  /* 0x0000000204147227 */ /* 0x000fe200078e00ff */
[----:B------:R-:W-:-:S03]  /*20ed0*/  IABS R7, R10 ;  /* 0x0000000a00077213 */ /* 0x000fc60000000000 */
[----:B-1----:R-:W-:Y:S01]  /*20ee0*/  IMAD.HI.U32 R23, R4, R5, RZ ;  /* 0x0000000504177227 */ /* 0x002fe200078e00ff */
[----:B------:R-:W-:-:S03]  /*20ef0*/  IABS R19, R9 ;  /* 0x0000000900137213 */ /* 0x000fc60000000000 */
[----:B------:R-:W-:-:S04]  /*20f00*/  IMAD.HI.U32 R22, R4, R6, RZ ;  /* 0x0000000604167227 */ /* 0x000fc800078e00ff */
[----:B------:R-:W-:Y:S01]  /*20f10*/  @!P4 IMAD.IADD R250, R250, 0x1, -R3 ;  /* 0x00000001fafac824 */ /* 0x000fe200078e0a03 */
[----:B------:R-:W-:Y:S01]  /*20f20*/  ISETP.GT.U32.AND P4, PT, R3, R244, PT ;  /* 0x000000f40300720c */ /* 0x000fe20003f84070 */
[----:B------:R-:W-:-:S04]  /*20f30*/  IMAD.HI.U32 R21, R4, R7, RZ ;  /* 0x0000000704157227 */ /* 0x000fc800078e00ff */
[----:B------:R-:W-:Y:S02]  /*20f40*/  IMAD.MOV R20, RZ, RZ, -R20 ;  /* 0x000000ffff147224 */ /* 0x000fe400078e0a14 */
[----:B------:R-:W-:Y:S02]  /*20f50*/  IMAD.MOV R23, RZ, RZ, -R23 ;  /* 0x000000ffff177224 */ /* 0x000fe400078e0a17 */
[----:B------:R-:W-:Y:S02]  /*20f60*/  IMAD.MOV R22, RZ, RZ, -R22 ;  /* 0x000000ffff167224 */ /* 0x000fe400078e0a16 */
[----:B------:R-:W-:Y:S01]  /*20f70*/  @!P1 IMAD.MOV R243, RZ, RZ, -R243 ;  /* 0x000000fffff39224 */ /* 0x000fe200078e0af3 */
[C---:B------:R-:W-:Y:S01]  /*20f80*/  ISETP.GT.U32.AND P1, PT, R3.reuse, R249, PT ;  /* 0x000000f90300720c */ /* 0x040fe20003f24070 */
[----:B------:R-:W-:Y:S02]  /*20f90*/  IMAD.MOV R21, RZ, RZ, -R21 ;  /* 0x000000ffff157224 */ /* 0x000fe400078e0a15 */
[----:B------:R-:W-:-:S02]  /*20fa0*/  IMAD R2, R3, R20, R2 ;  /* 0x0000001403027224 */ /* 0x000fc400078e0202 */
[----:B------:R-:W-:-:S04]  /*20fb0*/  IMAD.HI.U32 R20, R4, R19, RZ ;  /* 0x0000001304147227 */ /* 0x000fc800078e00ff */
[C---:B------:R-:W-:Y:S02]  /*20fc0*/  IMAD R4, R3.reuse, R23, R5 ;  /* 0x0000001703047224 */ /* 0x040fe400078e0205 */
[C---:B------:R-:W-:Y:S02]  /*20fd0*/  IMAD R5, R3.reuse, R22, R6 ;  /* 0x0000001603057224 */ /* 0x040fe400078e0206 */
[C---:B------:R-:W-:Y:S02]  /*20fe0*/  IMAD R6, R3.reuse, R21, R7 ;  /* 0x0000001503067224 */ /* 0x040fe400078e0207 */
[----:B------:R-:W-:Y:S02]  /*20ff0*/  IMAD.MOV R7, RZ, RZ, -R20 ;  /* 0x000000ffff077224 */ /* 0x000fe400078e0a14 */
[----:B------:R-:W-:Y:S01]  /*21000*/  @!P4 IMAD.IADD R244, R244, 0x1, -R3 ;  /* 0x00000001f4f4c824 */ /* 0x000fe200078e0a03 */
[C---:B------:R-:W-:Y:S01]  /*21010*/  ISETP.GT.U32.AND P4, PT, R3.reuse, R251, PT ;  /* 0x000000fb0300720c */ /* 0x040fe20003f84070 */
[----:B------:R-:W-:-:S02]  /*21020*/  IMAD R7, R3, R7, R19 ;  /* 0x0000000703077224 */ /* 0x000fc400078e0213 */
[----:B------:R-:W-:Y:S02]  /*21030*/  @!P1 IMAD.IADD R249, R249, 0x1, -R3 ;  /* 0x00000001f9f99824 */ /* 0x000fe400078e0a03 */
[----:B------:R-:W-:Y:S01]  /*21040*/  @!P5 IMAD.MOV R238, RZ, RZ, -R238 ;  /* 0x000000ffffeed224 */ /* 0x000fe200078e0aee */
[C---:B------:R-:W-:Y:S02]  /*21050*/  ISETP.GT.U32.AND P1, PT, R3.reuse, R7, PT ;  /* 0x000000070300720c */ /* 0x040fe40003f24070 */
[C---:B------:R-:W-:Y:S01]  /*21060*/  ISETP.GT.U32.AND P5, PT, R3.reuse, R245, PT ;  /* 0x000000f50300720c */ /* 0x040fe20003fa4070 */
[----:B------:R-:W-:Y:S01]  /*21070*/  @!P3 IMAD.MOV R240, RZ, RZ, -R240 ;  /* 0x000000fffff0b224 */ /* 0x000fe200078e0af0 */
[----:B------:R-:W-:-:S03]  /*21080*/  ISETP.GT.U32.AND P3, PT, R3, R246, PT ;  /* 0x000000f60300720c */ /* 0x000fc60003f64070 */
[----:B------:R-:W-:-:S06]  /*21090*/  @!P4 IMAD.IADD R251, R251, 0x1, -R3 ;  /* 0x00000001fbfbc824 */ /* 0x000fcc00078e0a03 */
[--C-:B------:R-:W-:Y:S01]  /*210a0*/  @!P1 IMAD.IADD R7, R7, 0x1, -R3.reuse ;  /* 0x0000000107079824 */ /* 0x100fe200078e0a03 */
[----:B------:R-:W-:Y:S01]  /*210b0*/  ISETP.GT.U32.AND P1, PT, R3, R251, PT ;  /* 0x000000fb0300720c */ /* 0x000fe20003f24070 */
[--C-:B------:R-:W-:Y:S01]  /*210c0*/  @!P5 IMAD.IADD R245, R245, 0x1, -R3.reuse ;  /* 0x00000001f5f5d824 */ /* 0x100fe200078e0a03 */
[C---:B------:R-:W-:Y:S01]  /*210d0*/  ISETP.GT.U32.AND P5, PT, R3.reuse, R2, PT ;  /* 0x000000020300720c */ /* 0x040fe20003fa4070 */
[----:B------:R-:W-:Y:S01]  /*210e0*/  @!P3 IMAD.IADD R246, R246, 0x1, -R3 ;  /* 0x00000001f6f6b824 */ /* 0x000fe200078e0a03 */
[C---:B------:R-:W-:Y:S01]  /*210f0*/  ISETP.GT.U32.AND P3, PT, R3.reuse, R4, PT ;  /* 0x000000040300720c */ /* 0x040fe20003f64070 */
[----:B------:R-:W-:Y:S01]  /*21100*/  @!P0 IMAD.MOV R241, RZ, RZ, -R241 ;  /* 0x000000fffff18224 */ /* 0x000fe200078e0af1 */
[----:B------:R-:W-:-:S07]  /*21110*/  ISETP.GT.U32.AND P0, PT, R3, R247, PT ;  /* 0x000000f70300720c */ /* 0x000fce0003f04070 */
[--C-:B------:R-:W-:Y:S01]  /*21120*/  @!P1 IMAD.IADD R251, R251, 0x1, -R3.reuse ;  /* 0x00000001fbfb9824 */ /* 0x100fe200078e0a03 */
[----:B------:R-:W-:Y:S01]  /*21130*/  ISETP.GE.AND P1, PT, R252, RZ, PT ;  /* 0x000000fffc00720c */ /* 0x000fe20003f26270 */
[--C-:B------:R-:W-:Y:S01]  /*21140*/  @!P5 IMAD.IADD R2, R2, 0x1, -R3.reuse ;  /* 0x000000010202d824 */ /* 0x100fe200078e0a03 */
[----:B------:R-:W-:Y:S01]  /*21150*/  ISETP.GE.AND P5, PT, R16, RZ, PT ;  /* 0x000000ff1000720c */ /* 0x000fe20003fa6270 */
[----:B------:R-:W0:Y:S01]  /*21160*/  LDC R252, c[0x0][0x230] ;  /* 0x00008c00fffc7b82 */ /* 0x000e220000000800 */
[--C-:B------:R-:W-:Y:S02]  /*21170*/  @!P3 IMAD.IADD R4, R4, 0x1, -R3.reuse ;  /* 0x000000010404b824 */ /* 0x100fe400078e0a03 */
[----:B------:R-:W-:Y:S01]  /*21180*/  @!P2 IMAD.MOV R242, RZ, RZ, -R242 ;  /* 0x000000fffff2a224 */ /* 0x000fe200078e0af2 */
[----:B------:R-:W-:Y:S01]  /*21190*/  ISETP.GT.U32.AND P2, PT, R3, R248, PT ;  /* 0x000000f80300720c */ /* 0x000fe20003f44070 */
[----:B------:R-:W-:Y:S01]  /*211a0*/  @!P0 IMAD.IADD R247, R247, 0x1, -R3 ;  /* 0x00000001f7f78824 */ /* 0x000fe200078e0a03 */
[----:B------:R-:W-:-:S06]  /*211b0*/  ISETP.GT.U32.AND P0, PT, R3, R5, PT ;  /* 0x000000050300720c */ /* 0x000fcc0003f04070 */
[----:B------:R-:W-:Y:S01]  /*211c0*/  @!P5 IMAD.MOV R246, RZ, RZ, -R246 ;  /* 0x000000fffff6d224 */ /* 0x000fe200078e0af6 */
[C---:B------:R-:W-:Y:S01]  /*211d0*/  ISETP.GT.U32.AND P5, PT, R3.reuse, R4, PT ;  /* 0x000000040300720c */ /* 0x040fe20003fa4070 */
[----:B------:R-:W-:Y:S01]  /*211e0*/  @!P6 IMAD.MOV R239, RZ, RZ, -R239 ;  /* 0x000000ffffefe224 */ /* 0x000fe200078e0aef */
[C---:B------:R-:W-:Y:S02]  /*211f0*/  ISETP.GT.U32.AND P6, PT, R3.reuse, R250, PT ;  /* 0x000000fa0300720c */ /* 0x040fe40003fc4070 */
[----:B------:R-:W-:Y:S01]  /*21200*/  @!P2 IMAD.IADD R248, R248, 0x1, -R3 ;  /* 0x00000001f8f8a824 */ /* 0x000fe200078e0a03 */
[----:B------:R-:W-:Y:S01]  /*21210*/  ISETP.GT.U32.AND P2, PT, R3, R6, PT ;  /* 0x000000060300720c */ /* 0x000fe20003f44070 */
[----:B0-----:R-:W-:-:S07]  /*21220*/  VIADD R252, R252, 0x7f ;  /* 0x0000007ffcfc7836 */ /* 0x001fce0000000000 */
[--C-:B------:R-:W-:Y:S01]  /*21230*/  @!P5 IMAD.IADD R4, R4, 0x1, -R3.reuse ;  /* 0x000000010404d824 */ /* 0x100fe200078e0a03 */
[----:B------:R-:W-:Y:S02]  /*21240*/  ISETP.GE.AND P5, PT, R8, RZ, PT ;  /* 0x000000ff0800720c */ /* 0x000fe40003fa6270 */
[----:B------:R-:W-:Y:S01]  /*21250*/  SHF.R.S32.HI R8, RZ, 0x1f, R252 ;  /* 0x0000001fff087819 */ /* 0x000fe200000114fc */
[----:B------:R-:W-:Y:S01]  /*21260*/  @!P0 IMAD.IADD R5, R5, 0x1, -R3 ;  /* 0x0000000105058824 */ /* 0x000fe200078e0a03 */
[----:B------:R-:W-:Y:S02]  /*21270*/  ISETP.GE.AND P4, PT, R17, RZ, PT ;  /* 0x000000ff1100720c */ /* 0x000fe40003f86270 */
[----:B------:R-:W-:Y:S02]  /*21280*/  ISETP.GE.AND P3, PT, R15, RZ, PT ;  /* 0x000000ff0f00720c */ /* 0x000fe40003f66270 */
[----:B------:R-:W-:Y:S02]  /*21290*/  ISETP.GE.AND P0, PT, R14, RZ, PT ;  /* 0x000000ff0e00720c */ /* 0x000fe40003f06270 */
[----:B------:R-:W-:-:S02]  /*212a0*/  LEA.HI R8, R8, R252, RZ, 0x7 ;  /* 0x000000fc08087211 */ /* 0x000fc400078f38ff */
[----:B------:R-:W0:Y:S01]  /*212b0*/  S2R R252, SR_TID.X ;  /* 0x0000000000fc7919 */ /* 0x000e220000002100 */
[----:B------:R-:W-:Y:S01]  /*212c0*/  @!P6 IMAD.IADD R250, R250, 0x1, -R3 ;  /* 0x00000001fafae824 */ /* 0x000fe200078e0a03 */
[----:B------:R1:W-:Y:S01]  /*212d0*/  STL [R1+0x1d58], R0 ;  /* 0x001d580001007387 */ /* 0x0003e20000100800 */
[----:B------:R-:W-:-:S03]  /*212e0*/  ISETP.GE.AND P6, PT, R18, RZ, PT ;  /* 0x000000ff1200720c */ /* 0x000fc60003fc6270 */
[----:B------:R-:W2:Y:S01]  /*212f0*/  LDL.LU R21, [R1+0x5e8] ;  /* 0x0005e80001157983 */ /* 0x000ea20000300800 */
[----:B------:R-:W-:Y:S01]  /*21300*/  @!P2 IMAD.IADD R6, R6, 0x1, -R3 ;  /* 0x000000010606a824 */ /* 0x000fe200078e0a03 */
[----:B------:R-:W-:Y:S02]  /*21310*/  ISETP.GE.AND P2, PT, R13, RZ, PT ;  /* 0x000000ff0d00720c */ /* 0x000fe40003f46270 */
[----:B------:R-:W3:Y:S01]  /*21320*/  LDL.LU R20, [R1+0x5e4] ;  /* 0x0005e40001147983 */ /* 0x000ee20000300800 */
[----:B------:R-:W-:Y:S01]  /*21330*/  @!P4 IMAD.MOV R245, RZ, RZ, -R245 ;  /* 0x000000fffff5c224 */ /* 0x000fe200078e0af5 */
[C---:B------:R-:W-:Y:S02]  /*21340*/  ISETP.GT.U32.AND P4, PT, R3.reuse, R2, PT ;  /* 0x000000020300720c */ /* 0x040fe40003f84070 */
[----:B------:R-:W4:Y:S01]  /*21350*/  LDL.LU R19, [R1+0x5dc] ;  /* 0x0005dc0001137983 */ /* 0x000f220000300800 */
[----:B------:R-:W-:Y:S01]  /*21360*/  @!P3 IMAD.MOV R247, RZ, RZ, -R247 ;  /* 0x000000fffff7b224 */ /* 0x000fe200078e0af7 */
[----:B------:R-:W-:-:S02]  /*21370*/  ISETP.GT.U32.AND P3, PT, R3, R5, PT ;  /* 0x000000050300720c */ /* 0x000fc40003f64070 */
[----:B------:R-:W4:Y:S01]  /*21380*/  LDL.LU R18, [R1+0x5d8] ;  /* 0x0005d80001127983 */ /* 0x000f220000300800 */
[----:B------:R-:W-:Y:S01]  /*21390*/  @!P0 IMAD.MOV R248, RZ, RZ, -R248 ;  /* 0x000000fffff88224 */ /* 0x000fe200078e0af8 */
[C---:B------:R-:W-:Y:S02]  /*213a0*/  ISETP.GT.U32.AND P0, PT, R3.reuse, R6, PT ;  /* 0x000000060300720c */ /* 0x040fe40003f04070 */
[----:B------:R-:W4:Y:S04]  /*213b0*/  LDL.LU R17, [R1+0x5cc] ;  /* 0x0005cc0001117983 */ /* 0x000f280000300800 */
[----:B------:R-:W4:Y:S04]  /*213c0*/  LDL.LU R16, [R1+0x5c8] ;  /* 0x0005c80001107983 */ /* 0x000f280000300800 */
[----:B------:R-:W4:Y:S01]  /*213d0*/  LDL.LU R15, [R1+0x5bc] ;  /* 0x0005bc00010f7983 */ /* 0x000f220000300800 */
[----:B------:R-:W-:Y:S01]  /*213e0*/  @!P6 IMAD.MOV R244, RZ, RZ, -R244 ;  /* 0x000000fffff4e224 */ /* 0x000fe200078e0af4 */
[----:B------:R-:W-:Y:S01]  /*213f0*/  ISETP.GE.AND P6, PT, R12, RZ, PT ;  /* 0x000000ff0c00720c */ /* 0x000fe20003fc6270 */
[----:B------:R-:W-:Y:S01]  /*21400*/  @!P2 IMAD.MOV R249, RZ, RZ, -R249 ;  /* 0x000000fffff9a224 */ /* 0x000fe200078e0af9 */
[----:B------:R-:W4:Y:S01]  /*21410*/  LDL.LU R14, [R1+0x5b8] ;  /* 0x0005b800010e7983 */ /* 0x000f220000300800 */
[----:B------:R-:W-:-:S03]  /*21420*/  ISETP.GT.U32.AND P2, PT, R3, R7, PT ;  /* 0x000000070300720c */ /* 0x000fc60003f44070 */
[----:B------:R-:W4:Y:S01]  /*21430*/  LDL.LU R13, [R1+0x5ac] ;  /* 0x0005ac00010d7983 */ /* 0x000f220000300800 */
[----:B------:R-:W-:-:S03]  /*21440*/  @!P4 IMAD.IADD R2, R2, 0x1, -R3 ;  /* 0x000000010202c824 */ /* 0x000fc600078e0a03 */
[----:B------:R-:W4:Y:S01]  /*21450*/  LDL.LU R12, [R1+0x5a8] ;  /* 0x0005a800010c7983 */ /* 0x000f220000300800 */
[----:B------:R-:W-:Y:S01]  /*21460*/  ISETP.GE.AND P4, PT, R11, RZ, PT ;  /* 0x000000ff0b00720c */ /* 0x000fe20003f86270 */
[--C-:B------:R-:W-:Y:S01]  /*21470*/  @!P3 IMAD.IADD R5, R5, 0x1, -R3.reuse ;  /* 0x000000010505b824 */ /* 0x100fe200078e0a03 */
[----:B------:R-:W-:Y:S01]  /*21480*/  ISETP.GE.AND P3, PT, R10, RZ, PT ;  /* 0x000000ff0a00720c */ /* 0x000fe20003f66270 */
[----:B------:R-:W-:Y:S01]  /*21490*/  @!P0 IMAD.IADD R6, R6, 0x1, -R3 ;  /* 0x0000000106068824 */ /* 0x000fe200078e0a03 */
[----:B------:R-:W4:Y:S01]  /*214a0*/  LDL.LU R11, [R1+0x5a0] ;  /* 0x0005a000010b7983 */ /* 0x000f220000300800 */
[----:B------:R-:W-:-:S03]  /*214b0*/  ISETP.GE.AND P0, PT, R9, RZ, PT ;  /* 0x000000ff0900720c */ /* 0x000fc60003f06270 */
[----:B------:R-:W4:Y:S04]  /*214c0*/  LDL.LU R10, [R1+0x598] ;  /* 0x00059800010a7983 */ /* 0x000f280000300800 */
[----:B------:R-:W4:Y:S01]  /*214d0*/  LDL.LU R9, [R1+0x594] ;  /* 0x0005940001097983 */ /* 0x000f220000300800 */
[----:B0-----:R-:W-:Y:S01]  /*214e0*/  LOP3.LUT R252, R252, 0x7f, RZ, 0xc0, !PT ;  /* 0x0000007ffcfc7812 */ /* 0x001fe200078ec0ff */
[----:B------:R-:W-:Y:S02]  /*214f0*/  @!P2 IMAD.IADD R7, R7, 0x1, -R3 ;  /* 0x000000010707a824 */ /* 0x000fe400078e0a03 */
[----:B------:R-:W4:Y:S01]  /*21500*/  LDL.LU R8, [R1+0x590] ;  /* 0x0005900001087983 */ /* 0x000f220000300800 */
[----:B------:R-:W-:Y:S01]  /*21510*/  ISETP.GE.AND P2, PT, R0, RZ, PT ;  /* 0x000000ff0000720c */ /* 0x000fe20003f46270 */
[----:B-1----:R-:W-:-:S02]  /*21520*/  IMAD R0, R252, UR5, RZ ;  /* 0x00000005fc007c24 */ /* 0x002fc4000f8e02ff */
[----:B------:R-:W4:Y:S01]  /*21530*/  LDL.LU R252, [R1+0x58c] ;  /* 0x00058c0001fc7983 */ /* 0x000f220000300800 */
[----:B------:R-:W-:Y:S02]  /*21540*/  @!P6 IMAD.MOV R250, RZ, RZ, -R250 ;  /* 0x000000fffffae224 */ /* 0x000fe400078e0afa */
[----:B------:R-:W-:Y:S01]  /*21550*/  @!P1 IMAD.MOV R251, RZ, RZ, -R251 ;  /* 0x000000fffffb9224 */ /* 0x000fe200078e0afb */
[----:B------:R-:W-:Y:S01]  /*21560*/  IADD3 R3, P6, R0, UR8, RZ ;  /* 0x0000000800037c10 */ /* 0x000fe2000ffde0ff */
[----:B------:R-:W-:Y:S01]  /*21570*/  @!P4 IMAD.MOV R2, RZ, RZ, -R2 ;  /* 0x000000ffff02c224 */ /* 0x000fe200078e0a02 */
[----:B------:R-:W-:Y:S01]  /*21580*/  ISETP.NE.AND P1, PT, R125, RZ, PT ;  /* 0x000000ff7d00720c */ /* 0x000fe20003f25270 */
[----:B------:R-:W-:Y:S01]  /*21590*/  ULDC UR8, c[0x0][0x234] ;  /* 0x00008d0000087ab9 */ /* 0x000fe20000000800 */
[----:B------:R-:W-:Y:S01]  /*215a0*/  LOP3.LUT R125, RZ, R125, RZ, 0x33, !PT ;  /* 0x0000007dff7d7212 */ /* 0x000fe200078e33ff */
[----:B------:R2:W-:Y:S03]  /*215b0*/  STL [R1+0x1d64], R3 ;  /* 0x001d640301007387 */ /* 0x0005e60000100800 */
[----:B--2---:R-:W-:-:S02]  /*215c0*/  SEL R3, R125, R21, !P1 ;  /* 0x000000157d037207 */ /* 0x004fc40004800000 */
[----:B---3--:R-:W-:-:S03]  /*215d0*/  SEL R20, R125, R20, !P1 ;  /* 0x000000147d147207 */ /* 0x008fc60004800000 */
[----:B------:R0:W-:Y:S01]  /*215e0*/  STL [R1+0xcc], R3 ;  /* 0x0000cc0301007387 */ /* 0x0001e20000100800 */
[----:B----4-:R-:W-:-:S03]  /*215f0*/  SEL R19, R125, R19, !P1 ;  /* 0x000000137d137207 */ /* 0x010fc60004800000 */
[----:B------:R-:W-:Y:S01]  /*21600*/  STL [R1+0xd4], R20 ;  /* 0x0000d41401007387 */ /* 0x000fe20000100800 */
[----:B0-----:R-:W-:-:S03]  /*21610*/  SEL R3, R125, R18, !P1 ;  /* 0x000000127d037207 */ /* 0x001fc60004800000 */
[----:B------:R-:W-:Y:S01]  /*21620*/  STL [R1+0xf0], R19 ;  /* 0x0000f01301007387 */ /* 0x000fe20000100800 */
[C---:B------:R-:W-:Y:S02]  /*21630*/  SEL R17, R125.reuse, R17, !P1 ;  /* 0x000000117d117207 */ /* 0x040fe40004800000 */
[C---:B------:R-:W-:Y:S01]  /*21640*/  SEL R16, R125.reuse, R16, !P1 ;  /* 0x000000107d107207 */ /* 0x040fe20004800000 */
[----:B------:R0:W-:Y:S04]  /*21650*/  STL [R1+0xfc], R3 ;  /* 0x0000fc0301007387 */ /* 0x0001e80000100800 */
[----:B------:R-:W-:Y:S01]  /*21660*/  STL [R1+0x154], R17 ;  /* 0x0001541101007387 */ /* 0x000fe20000100800 */
[----:B0-----:R-:W-:-:S03]  /*21670*/  SEL R3, R125, R15, !P1 ;  /* 0x0000000f7d037207 */ /* 0x001fc60004800000 */
[----:B------:R-:W-:Y:S01]  /*21680*/  STL [R1+0x1e4], R16 ;  /* 0x0001e41001007387 */ /* 0x000fe20000100800 */
[C---:B------:R-:W-:Y:S02]  /*21690*/  SEL R14, R125.reuse, R14, !P1 ;  /* 0x0000000e7d0e7207 */ /* 0x040fe40004800000 */
[C---:B------:R-:W-:Y:S01]  /*216a0*/  SEL R13, R125.reuse, R13, !P1 ;  /* 0x0000000d7d0d7207 */ /* 0x040fe20004800000 */
[----:B------:R0:W-:Y:S04]  /*216b0*/  STL [R1+0x1ec], R3 ;  /* 0x0001ec0301007387 */ /* 0x0001e80000100800 */
[----:B------:R-:W-:Y:S01]  /*216c0*/  STL [R1+0x1fc], R14 ;  /* 0x0001fc0e01007387 */ /* 0x000fe20000100800 */
[C---:B------:R-:W-:Y:S02]  /*216d0*/  SEL R11, R125.reuse, R11, !P1 ;  /* 0x0000000b7d0b7207 */ /* 0x040fe40004800000 */
[C---:B0-----:R-:W-:Y:S01]  /*216e0*/  SEL R3, R125.reuse, R12, !P1 ;  /* 0x0000000c7d037207 */ /* 0x041fe20004800000 */
[----:B------:R-:W-:Y:S01]  /*216f0*/  STL [R1+0x214], R13 ;  /* 0x0002140d01007387 */ /* 0x000fe20000100800 */
[----:B------:R-:W-:-:S03]  /*21700*/  SEL R10, R125, R10, !P1 ;  /* 0x0000000a7d0a7207 */ /* 0x000fc60004800000 */
[----:B------:R0:W-:Y:S04]  /*21710*/  STL [R1+0x254], R3 ;  /* 0x0002540301007387 */ /* 0x0001e80000100800 */
[----:B------:R-:W-:Y:S01]  /*21720*/  STL [R1+0x25c], R11 ;  /* 0x00025c0b01007387 */ /* 0x000fe20000100800 */
[----:B0-----:R-:W-:-:S03]  /*21730*/  SEL R3, R125, R9, !P1 ;  /* 0x000000097d037207 */ /* 0x001fc60004800000 */
[----:B------:R-:W-:Y:S01]  /*21740*/  STL [R1+0x260], R10 ;  /* 0x0002600a01007387 */ /* 0x000fe20000100800 */
[----:B------:R-:W-:-:S03]  /*21750*/  SEL R9, R125, R8, !P1 ;  /* 0x000000087d097207 */ /* 0x000fc60004800000 */
[----:B------:R0:W-:Y:S01]  /*21760*/  STL [R1+0x274], R3 ;  /* 0x0002740301007387 */ /* 0x0001e20000100800 */
[----:B------:R-:W-:-:S03]  /*21770*/  SEL R8, R125, R252, !P1 ;  /* 0x000000fc7d087207 */ /* 0x000fc60004800000 */
[----:B0-----:R-:W2:Y:S04]  /*21780*/  LDL.LU R3, [R1+0x584] ;  /* 0x0005840001037983 */ /* 0x001ea80000300800 */
[----:B------:R0:W-:Y:S04]  /*21790*/  STL [R1+0x28c], R9 ;  /* 0x00028c0901007387 */ /* 0x0001e80000100800 */
[----:B------:R-:W3:Y:S04]  /*217a0*/  LDL.LU R36, [R1+0x580] ;  /* 0x0005800001247983 */ /* 0x000ee80000300800 */
[----:B------:R1:W-:Y:S04]  /*217b0*/  STL [R1+0x29c], R8 ;  /* 0x00029c0801007387 */ /* 0x0003e80000100800 */
[----:B------:R-:W4:Y:S04]  /*217c0*/  LDL.LU R35, [R1+0x578] ;  /* 0x0005780001237983 */ /* 0x000f280000300800 */
        /* <DEDUP_REMOVED lines=25> */
[----:B0-----:R-:W4:Y:S04]  /*21960*/  LDL.LU R9, [R1+0x4cc] ;  /* 0x0004cc0001097983 */ /* 0x001f280000300800 */
[----:B-1----:R-:W4:Y:S04]  /*21970*/  LDL.LU R8, [R1+0x4c8] ;  /* 0x0004c80001087983 */ /* 0x002f280000300800 */
[----:B------:R-:W4:Y:S01]  /*21980*/  LDL.LU R252, [R1+0x41c] ;  /* 0x00041c0001fc7983 */ /* 0x000f220000300800 */
[----:B--2---:R-:W-:-:S05]  /*21990*/  SEL R3, R125, R3, !P1 ;  /* 0x000000037d037207 */ /* 0x004fca0004800000 */
[----:B------:R3:W-:Y:S02]  /*219a0*/  STL [R1+0x2a4], R3 ;  /* 0x0002a40301007387 */ /* 0x0007e40000100800 */
[C---:B---3--:R-:W-:Y:S02]  /*219b0*/  SEL R3, R125.reuse, R36, !P1 ;  /* 0x000000247d037207 */ /* 0x048fe40004800000 */
[C---:B----4-:R-:W-:Y:S02]  /*219c0*/  SEL R35, R125.reuse, R35, !P1 ;  /* 0x000000237d237207 */ /* 0x050fe40004800000 */
        /* <DEDUP_REMOVED lines=13> */
[----:B------:R0:W-:Y:S01]  /*21aa0*/  STL [R1+0x2f0], R3 ;  /* 0x0002f00301007387 */ /* 0x0001e20000100800 */
[----:B------:R-:W-:-:S03]  /*21ab0*/  SEL R26, R125, R26, !P1 ;  /* 0x0000001a7d1a7207 */ /* 0x000fc60004800000 */
[----:B------:R-:W-:Y:S01]  /*21ac0*/  STL [R1+0x314], R29 ;  /* 0x0003141d01007387 */ /* 0x000fe20000100800 */
[C---:B------:R-:W-:Y:S02]  /*21ad0*/  SEL R25, R125.reuse, R25, !P1 ;  /* 0x000000197d197207 */ /* 0x040fe40004800000 */
[C---:B0-----:R-:W-:Y:S01]  /*21ae0*/  SEL R3, R125.reuse, R27, !P1 ;  /* 0x0000001b7d037207 */ /* 0x041fe20004800000 */
[----:B------:R-:W-:Y:S04]  /*21af0*/  STL [R1+0x320], R28 ;  /* 0x0003201c01007387 */ /* 0x000fe80000100800 */
        /* <DEDUP_REMOVED lines=499> */
[C---:B------:R-:W-:Y:S02]  /*23a30*/  SEL R9, R125.reuse, R8, !P1 ;  /* 0x000000087d097207 */ /* 0x040fe40004800000 */
[C---:B------:R-:W-:Y:S01]  /*23a40*/  SEL R8, R125.reuse, R252, !P1 ;  /* 0x000000fc7d087207 */ /* 0x040fe20004800000 */
[----:B------:R0:W-:Y:S04]  /*23a50*/  STL [R1+0x39c], R3 ;  /* 0x00039c0301007387 */ /* 0x0001e80000100800 */
        /* <DEDUP_REMOVED lines=34> */
[----:B------:R0:W-:Y:S01]  /*23c80*/  STL [R1+0x380], R3 ;  /* 0x0003800301007387 */ /* 0x0001e20000100800 */
[C---:B---3--:R-:W-:Y:S02]  /*23c90*/  SEL R36, R125.reuse, R36, !P1 ;  /* 0x000000247d247207 */ /* 0x048fe40004800000 */
[----:B----4-:R-:W-:-:S03]  /*23ca0*/  SEL R35, R125, R35, !P1 ;  /* 0x000000237d237207 */ /* 0x010fc60004800000 */
[----:B------:R-:W-:Y:S01]  /*23cb0*/  STL [R1+0x378], R36 ;  /* 0x0003782401007387 */ /* 0x000fe20000100800 */
[----:B0-----:R-:W-:-:S03]  /*23cc0*/  SEL R3, R125, R34, !P1 ;  /* 0x000000227d037207 */ /* 0x001fc60004800000 */
[----:B------:R-:W-:Y:S01]  /*23cd0*/  STL [R1+0x36c], R35 ;  /* 0x00036c2301007387 */ /* 0x000fe20000100800 */
[----:B------:R-:W-:-:S03]  /*23ce0*/  SEL R33, R125, R33, !P1 ;  /* 0x000000217d217207 */ /* 0x000fc60004800000 */
[----:B------:R0:W-:Y:S01]  /*23cf0*/  STL [R1+0x360], R3 ;  /* 0x0003600301007387 */ /* 0x0001e20000100800 */
[----:B------:R-:W-:-:S03]  /*23d00*/  SEL R32, R125, R32, !P1 ;  /* 0x000000207d207207 */ /* 0x000fc60004800000 */
        /* <DEDUP_REMOVED lines=45> */
[----:B0-----:R-:W-:-:S03]  /*23fe0*/  SEL R3, R125, R10, !P1 ;  /* 0x0000000a7d037207 */ /* 0x001fc60004800000 */
[----:B------:R-:W-:Y:S04]  /*23ff0*/  STL [R1+0x2a8], R11 ;  /* 0x0002a80b01007387 */ /* 0x000fe80000100800 */
[----:B------:R0:W-:Y:S04]  /*24000*/  STL [R1+0x2a0], R3 ;  /* 0x0002a00301007387 */ /* 0x0001e80000100800 */
[----:B------:R1:W-:Y:S04]  /*24010*/  STL [R1+0x298], R9 ;  /* 0x0002980901007387 */ /* 0x0003e80000100800 */
[----:B------:R-:W2:Y:S01]  /*24020*/  LDL.LU R36, [R1+0x78] ;  /* 0x0000780001247983 */ /* 0x000ea20000300800 */
[----:B0-----:R-:W-:-:S03]  /*24030*/  SEL R3, R125, R252, !P1 ;  /* 0x000000fc7d037207 */ /* 0x001fc60004800000 */
[----:B------:R0:W-:Y:S04]  /*24040*/  STL [R1+0x290], R8 ;  /* 0x0002900801007387 */ /* 0x0001e80000100800 */
[----:B------:R-:W3:Y:S04]  /*24050*/  LDL.LU R35, [R1+0x74] ;  /* 0x0000740001237983 */ /* 0x000ee80000300800 */
[----:B------:R4:W-:Y:S04]  /*24060*/  STL [R1+0x288], R3 ;  /* 0x0002880301007387 */ /* 0x0009e80000100800 */
        /* <DEDUP_REMOVED lines=25> */
[----:B-1----:R-:W3:Y:S04]  /*24200*/  LDL.LU R9, [R1+0xc] ;  /* 0x00000c0001097983 */ /* 0x002ee80000300800 */
[----:B0-----:R-:W3:Y:S04]  /*24210*/  LDL.LU R8, [R1+0x8] ;  /* 0x0000080001087983 */ /* 0x001ee80000300800 */
[----:B------:R-:W3:Y:S04]  /*24220*/  LDL.LU R252, [R1+0x4] ;  /* 0x0000040001fc7983 */ /* 0x000ee80000300800 */
[----:B----4-:R-:W4:Y:S01]  /*24230*/  LDL.LU R3, [R1] ;  /* 0x0000000001037983 */ /* 0x010f220000300800 */
[----:B--2---:R-:W-:-:S05]  /*24240*/  SEL R36, R125, R36, !P1 ;  /* 0x000000247d247207 */ /* 0x004fca0004800000 */
[----:B------:R0:W-:Y:S01]  /*24250*/  STL [R1+0x27c], R36 ;  /* 0x00027c2401007387 */ /* 0x0001e20000100800 */
[----:B---3--:R-:W-:-:S03]  /*24260*/  SEL R35, R125, R35, !P1 ;  /* 0x000000237d237207 */ /* 0x008fc60004800000 */
[----:B0-----:R-:W2:Y:S01]  /*24270*/  LDL.LU R36, [R1+0x1e50] ;  /* 0x001e500001247983 */ /* 0x001ea20000300800 */
[----:B------:R-:W-:-:S03]  /*24280*/  SEL R34, R125, R34, !P1 ;  /* 0x000000227d227207 */ /* 0x000fc60004800000 */
[----:B------:R0:W-:Y:S01]  /*24290*/  STL [R1+0x278], R35 ;  /* 0x0002782301007387 */ /* 0x0001e20000100800 */
[C---:B------:R-:W-:Y:S02]  /*242a0*/  SEL R33, R125.reuse, R33, !P1 ;  /* 0x000000217d217207 */ /* 0x040fe40004800000 */
[C---:B------:R-:W-:Y:S01]  /*242b0*/  SEL R32, R125.reuse, R32, !P1 ;  /* 0x000000207d207207 */ /* 0x040fe20004800000 */
[----:B0-----:R-:W3:Y:S01]  /*242c0*/  LDL.LU R35, [R1+0x1e4c] ;  /* 0x001e4c0001237983 */ /* 0x001ee20000300800 */
[----:B------:R-:W-:-:S03]  /*242d0*/  SEL R31, R125, R31, !P1 ;  /* 0x0000001f7d1f7207 */ /* 0x000fc60004800000 */
[----:B------:R0:W-:Y:S01]  /*242e0*/  STL [R1+0x270], R34 ;  /* 0x0002702201007387 */ /* 0x0001e20000100800 */
[C---:B------:R-:W-:Y:S02]  /*242f0*/  SEL R30, R125.reuse, R30, !P1 ;  /* 0x0000001e7d1e7207 */ /* 0x040fe40004800000 */
[C---:B------:R-:W-:Y:S01]  /*24300*/  SEL R29, R125.reuse, R29, !P1 ;  /* 0x0000001d7d1d7207 */ /* 0x040fe20004800000 */
[----:B0-----:R-:W2:Y:S04]  /*24310*/  LDL.LU R34, [R1+0x1e48] ;  /* 0x001e480001227983 */ /* 0x001ea80000300800 */
[----:B------:R0:W-:Y:S01]  /*24320*/  STL [R1+0x268], R33 ;  /* 0x0002682101007387 */ /* 0x0001e20000100800 */
[C---:B------:R-:W-:Y:S02]  /*24330*/  SEL R28, R125.reuse, R28, !P1 ;  /* 0x0000001c7d1c7207 */ /* 0x040fe40004800000 */
[C---:B------:R-:W-:Y:S01]  /*24340*/  SEL R27, R125.reuse, R27, !P1 ;  /* 0x0000001b7d1b7207 */ /* 0x040fe20004800000 */
[----:B0-----:R-:W3:Y:S04]  /*24350*/  LDL.LU R33, [R1+0x1e44] ;  /* 0x001e440001217983 */ /* 0x001ee80000300800 */
[----:B------:R0:W-:Y:S01]  /*24360*/  STL [R1+0x264], R32 ;  /* 0x0002642001007387 */ /* 0x0001e20000100800 */
[----:B------:R-:W-:-:S03]  /*24370*/  SEL R26, R125, R26, !P1 ;  /* 0x0000001a7d1a7207 */ /* 0x000fc60004800000 */
[----:B0-----:R-:W2:Y:S04]  /*24380*/  LDL.LU R32, [R1+0x1e40] ;  /* 0x001e400001207983 */ /* 0x001ea80000300800 */
[----:B------:R0:W-:Y:S01]  /*24390*/  STL [R1+0x258], R31 ;  /* 0x0002581f01007387 */ /* 0x0001e20000100800 */
[----:B------:R-:W-:-:S03]  /*243a0*/  SEL R25, R125, R25, !P1 ;  /* 0x000000197d197207 */ /* 0x000fc60004800000 */
        /* <DEDUP_REMOVED lines=55> */
[----:B------:R0:W-:Y:S04]  /*24720*/  STL [R1+0x1e0], R12 ;  /* 0x0001e00c01007387 */ /* 0x0001e80000100800 */
[----:B0-----:R-:W2:Y:S04]  /*24730*/  LDL.LU R12, [R1+0x1df0] ;  /* 0x001df000010c7983 */ /* 0x001ea80000300800 */
[----:B------:R0:W-:Y:S04]  /*24740*/  STL [R1+0x1dc], R11 ;  /* 0x0001dc0b01007387 */ /* 0x0001e80000100800 */
        /* <DEDUP_REMOVED lines=8> */
[----:B0-----:R-:W3:Y:S01]  /*247d0*/  LDL.LU R252, [R1+0x1ddc] ;  /* 0x001ddc0001fc7983 */ /* 0x001ee20000300800 */
[----:B----4-:R-:W-:-:S05]  /*247e0*/  SEL R3, R125, R3, !P1 ;  /* 0x000000037d037207 */ /* 0x010fca0004800000 */
[----:B------:R3:W-:Y:S01]  /*247f0*/  STL [R1+0x1c0], R3 ;  /* 0x0001c00301007387 */ /* 0x0007e20000100800 */
[C---:B------:R-:W-:Y:S02]  /*24800*/  SEL R84, R125.reuse, R84, !P1 ;  /* 0x000000547d547207 */ /* 0x040fe40004800000 */
[C---:B------:R-:W-:Y:S02]  /*24810*/  SEL R85, R125.reuse, R85, !P1 ;  /* 0x000000557d557207 */ /* 0x040fe40004800000 */
[C---:B------:R-:W-:Y:S02]  /*24820*/  SEL R86, R125.reuse, R86, !P1 ;  /* 0x000000567d567207 */ /* 0x040fe40004800000 */
[C---:B------:R-:W-:Y:S02]  /*24830*/  SEL R87, R125.reuse, R87, !P1 ;  /* 0x000000577d577207 */ /* 0x040fe40004800000 */
[C---:B------:R-:W-:Y:S02]  /*24840*/  SEL R88, R125.reuse, R88, !P1 ;  /* 0x000000587d587207 */ /* 0x040fe40004800000 */
[----:B------:R-:W-:-:S02]  /*24850*/  SEL R89, R125, R89, !P1 ;  /* 0x000000597d597207 */ /* 0x000fc40004800000 */
        /* <DEDUP_REMOVED lines=21> */
[C---:B---3--:R-:W-:Y:S02]  /*249b0*/  SEL R3, R125.reuse, R252, !P1 ;  /* 0x000000fc7d037207 */ /* 0x048fe40004800000 */
[C---:B--2---:R-:W-:Y:S02]  /*249c0*/  SEL R252, R125.reuse, R8, !P1 ;  /* 0x000000087dfc7207 */ /* 0x044fe40004800000 */
[C---:B------:R-:W-:Y:S01]  /*249d0*/  SEL R8, R125.reuse, R9, !P1 ;  /* 0x000000097d087207 */ /* 0x040fe20004800000 */
[----:B------:R0:W-:Y:S01]  /*249e0*/  STL [R1+0x1b8], R3 ;  /* 0x0001b80301007387 */ /* 0x0001e20000100800 */
[----:B------:R-:W-:-:S03]  /*249f0*/  SEL R9, R125, R11, !P1 ;  /* 0x0000000b7d097207 */ /* 0x000fc60004800000 */
[----:B------:R-:W-:Y:S01]  /*24a00*/  STL [R1+0x1b4], R252 ;  /* 0x0001b4fc01007387 */ /* 0x000fe20000100800 */
[----:B0-----:R-:W-:-:S03]  /*24a10*/  SEL R3, R125, R10, !P1 ;  /* 0x0000000a7d037207 */ /* 0x001fc60004800000 */
[----:B------:R0:W-:Y:S04]  /*24a20*/  STL [R1+0x1ac], R8 ;  /* 0x0001ac0801007387 */ /* 0x0001e80000100800 */
[----:B------:R1:W-:Y:S01]  /*24a30*/  STL [R1+0x1a8], R3 ;  /* 0x0001a80301007387 */ /* 0x0003e20000100800 */
[----:B0-----:R-:W-:-:S03]  /*24a40*/  SEL R8, R125, R12, !P1 ;  /* 0x0000000c7d087207 */ /* 0x001fc60004800000 */
[----:B------:R0:W-:Y:S01]  /*24a50*/  STL [R1+0x1a0], R9 ;  /* 0x0001a00901007387 */ /* 0x0001e20000100800 */
[----:B-1----:R-:W-:-:S03]  /*24a60*/  SEL R3, R125, R13, !P1 ;  /* 0x0000000d7d037207 */ /* 0x002fc60004800000 */
[----:B------:R1:W-:Y:S04]  /*24a70*/  STL [R1+0x19c], R8 ;  /* 0x00019c0801007387 */ /* 0x0003e80000100800 */
[----:B------:R2:W-:Y:S01]  /*24a80*/  STL [R1+0x198], R3 ;  /* 0x0001980301007387 */ /* 0x0005e20000100800 */
[C---:B0-----:R-:W-:Y:S02]  /*24a90*/  SEL R9, R125.reuse, R14, !P1 ;  /* 0x0000000e7d097207 */ /* 0x041fe40004800000 */
[----:B-1----:R-:W-:-:S03]  /*24aa0*/  SEL R8, R125, R15, !P1 ;  /* 0x0000000f7d087207 */ /* 0x002fc60004800000 */
[----:B------:R0:W-:Y:S01]  /*24ab0*/  STL [R1+0x190], R9 ;  /* 0x0001900901007387 */ /* 0x0001e20000100800 */
[----:B--2---:R-:W-:-:S03]  /*24ac0*/  SEL R3, R125, R16, !P1 ;  /* 0x000000107d037207 */ /* 0x004fc60004800000 */
        /* <DEDUP_REMOVED lines=126> */
[----:B------:R1:W-:Y:S01]  /*252b0*/  STL [R1+0x1c], R8 ;  /* 0x00001c0801007387 */ /* 0x0003e20000100800 */
[----:B------:R-:W-:-:S03]  /*252c0*/  SEL R252, R125, R83, !P1 ;  /* 0x000000537dfc7207 */ /* 0x000fc60004800000 */
[----:B------:R2:W-:Y:S01]  /*252d0*/  STL [R1+0x14], R3 ;  /* 0x0000140301007387 */ /* 0x0005e20000100800 */
[C---:B0-----:R-:W-:Y:S02]  /*252e0*/  SEL R9, R125.reuse, R80, !P1 ;  /* 0x000000507d097207 */ /* 0x041fe40004800000 */
[C---:B-1----:R-:W-:Y:S02]  /*252f0*/  SEL R8, R125.reuse, R81, !P1 ;  /* 0x000000517d087207 */ /* 0x042fe40004800000 */
[C---:B--2---:R-:W-:Y:S01]  /*25300*/  SEL R3, R125.reuse, R82, !P1 ;  /* 0x000000527d037207 */ /* 0x044fe20004800000 */
[----:B------:R0:W-:Y:S04]  /*25310*/  STL [R1+0x10], R9 ;  /* 0x0000100901007387 */ /* 0x0001e80000100800 */
[----:B------:R-:W-:Y:S04]  /*25320*/  STL [R1+0x1d68], R3 ;  /* 0x001d680301007387 */ /* 0x000fe80000100800 */
[----:B------:R1:W-:Y:S04]  /*25330*/  STL [R1+0x8], R8 ;  /* 0x0000080801007387 */ /* 0x0003e80000100800 */
[----:B------:R-:W-:Y:S04]  /*25340*/  STL [R1+0x1d6c], R252 ;  /* 0x001d6cfc01007387 */ /* 0x000fe80000100800 */
        /* <DEDUP_REMOVED lines=15> */
[----:B------:R2:W-:Y:S04]  /*25440*/  STL [R1+0x1dac], R99 ;  /* 0x001dac6301007387 */ /* 0x0005e80000100800 */
[----:B------:R-:W-:Y:S04]  /*25450*/  STL [R1+0x1db0], R100 ;  /* 0x001db06401007387 */ /* 0x000fe80000100800 */
[----:B------:R-:W-:Y:S04]  /*25460*/  STL [R1+0x1db4], R101 ;  /* 0x001db46501007387 */ /* 0x000fe80000100800 */
[----:B------:R-:W-:Y:S04]  /*25470*/  STL [R1+0x1db8], R102 ;  /* 0x001db86601007387 */ /* 0x000fe80000100800 */
[----:B------:R-:W-:Y:S04]  /*25480*/  STL [R1+0x1dbc], R103 ;  /* 0x001dbc6701007387 */ /* 0x000fe80000100800 */
[----:B------:R-:W-:Y:S04]  /*25490*/  STL [R1+0x1dc0], R104 ;  /* 0x001dc06801007387 */ /* 0x000fe80000100800 */
[----:B------:R-:W-:Y:S01]  /*254a0*/  STL [R1+0x1dc4], R105 ;  /* 0x001dc46901007387 */ /* 0x000fe20000100800 */
[----:B------:R-:W-:-:S03]  /*254b0*/  SEL R80, R125, R2, !P1 ;  /* 0x000000027d507207 */ /* 0x000fc60004800000 */
[----:B------:R-:W-:Y:S01]  /*254c0*/  STL [R1+0x1dc8], R106 ;  /* 0x001dc86a01007387 */ /* 0x000fe20000100800 */
[----:B------:R-:W-:Y:S01]  /*254d0*/  LEA.HI.X.SX32 R2, R0, UR9, 0x1, P6 ;  /* 0x0000000900027c11 */ /* 0x000fe2000b0f0eff */
[----:B------:R-:W-:Y:S02]  /*254e0*/  ULDC UR9, c[0x0][0x240] ;  /* 0x0000900000097ab9 */ /* 0x000fe40000000800 */
[----:B------:R-:W-:Y:S04]  /*254f0*/  STL [R1+0x1dcc], R107 ;  /* 0x001dcc6b01007387 */ /* 0x000fe80000100800 */
[----:B------:R-:W-:Y:S04]  /*25500*/  STL [R1+0x1dd0], R108 ;  /* 0x001dd06c01007387 */ /* 0x000fe80000100800 */
[----:B------:R-:W-:Y:S04]  /*25510*/  STL [R1+0x1dd4], R109 ;  /* 0x001dd46d01007387 */ /* 0x000fe80000100800 */
[----:B------:R-:W-:Y:S04]  /*25520*/  STL [R1+0x1dd8], R110 ;  /* 0x001dd86e01007387 */ /* 0x000fe80000100800 */
[----:B------:R-:W3:Y:S04]  /*25530*/  LDL.LU R0, [R1+0x600] ;  /* 0x0006000001007983 */ /* 0x000ee80000300800 */
[----:B------:R-:W4:Y:S04]  /*25540*/  LDL.LU R35, [R1+0xcc] ;  /* 0x0000cc0001237983 */ /* 0x000f280000300800 */
[----:B------:R-:W2:Y:S04]  /*25550*/  LDL.LU R34, [R1+0xd4] ;  /* 0x0000d40001227983 */ /* 0x000ea80000300800 */
        /* <DEDUP_REMOVED lines=24> */
[----:B0-----:R-:W2:Y:S04]  /*256e0*/  LDL.LU R9, [R1+0x3b0] ;  /* 0x0003b00001097983 */ /* 0x001ea80000300800 */
[----:B-1----:R-:W2:Y:S04]  /*256f0*/  LDL.LU R8, [R1+0x3c0] ;  /* 0x0003c00001087983 */ /* 0x002ea80000300800 */
[----:B------:R0:W-:Y:S01]  /*25700*/  STL [R1+0x1d60], R2 ;  /* 0x001d600201007387 */ /* 0x0001e20000100800 */
[----:B---3--:R-:W-:-:S05]  /*25710*/  IMAD R0, R0, UR8, RZ ;  /* 0x0000000800007c24 */ /* 0x008fca000f8e02ff */
[----:B------:R1:W-:Y:S01]  /*25720*/  STL [R1+0x1d5c], R0 ;  /* 0x001d5c0001007387 */ /* 0x0003e20000100800 */
[----:B----4-:R-:W-:-:S03]  /*25730*/  IMAD R79, R35, UR9, RZ ;  /* 0x00000009234f7c24 */ /* 0x010fc6000f8e02ff */
[----:B------:R-:W3:Y:S01]  /*25740*/  LDL.LU R38, [R1+0x3cc] ;  /* 0x0003cc0001267983 */ /* 0x000ee20000300800 */
[----:B--2---:R-:W-:-:S03]  /*25750*/  IMAD R78, R34, UR9, RZ ;  /* 0x00000009224e7c24 */ /* 0x004fc6000f8e02ff */
[----:B------:R-:W2:Y:S01]  /*25760*/  LDL.LU R37, [R1+0x3d4] ;  /* 0x0003d40001257983 */ /* 0x000ea20000300800 */
[----:B------:R-:W-:-:S03]  /*25770*/  IMAD R77, R33, UR9, RZ ;  /* 0x00000009214d7c24 */ /* 0x000fc6000f8e02ff */
[----:B------:R-:W4:Y:S01]  /*25780*/  LDL.LU R36, [R1+0x3d8] ;  /* 0x0003d80001247983 */ /* 0x000f220000300800 */
        /* <DEDUP_REMOVED lines=49> */
[----:B------:R-:W4:Y:S04]  /*25aa0*/  LDL.LU R11, [R1+0x44c] ;  /* 0x00044c00010b7983 */ /* 0x000f280000300800 */
[----:B------:R-:W4:Y:S04]  /*25ab0*/  LDL.LU R10, [R1+0x450] ;  /* 0x00045000010a7983 */ /* 0x000f280000300800 */
[----:B------:R-:W4:Y:S04]  /*25ac0*/  LDL.LU R9, [R1+0x454] ;  /* 0x0004540001097983 */ /* 0x000f280000300800 */
[----:B------:R-:W4:Y:S01]  /*25ad0*/  LDL.LU R8, [R1+0x458] ;  /* 0x0004580001087983 */ /* 0x000f220000300800 */
[----:B---3--:R-:W-:-:S02]  /*25ae0*/  IMAD R51, R38, UR9, RZ ;  /* 0x0000000926337c24 */ /* 0x008fc4000f8e02ff */
[----:B--2---:R-:W-:Y:S02]  /*25af0*/  IMAD R50, R37, UR9, RZ ;  /* 0x0000000925327c24 */ /* 0x004fe4000f8e02ff */
[----:B----4-:R-:W-:Y:S02]  /*25b00*/  IMAD R49, R36, UR9, RZ ;  /* 0x0000000924317c24 */ /* 0x010fe4000f8e02ff */
[----:B------:R-:W-:Y:S02]  /*25b10*/  IMAD R46, R33, UR9, RZ ;  /* 0x00000009212e7c24 */ /* 0x000fe4000f8e02ff */
[----:B------:R-:W-:Y:S02]  /*25b20*/  IMAD R45, R32, UR9, RZ ;  /* 0x00000009202d7c24 */ /* 0x000fe4000f8e02ff */
[----:B------:R-:W-:Y:S02]  /*25b30*/  IMAD R44, R31, UR9, RZ ;  /* 0x000000091f2c7c24 */ /* 0x000fe4000f8e02ff */
[----:B------:R-:W-:-:S02]  /*25b40*/  IMAD R43, R30, UR9, RZ ;  /* 0x000000091e2b7c24 */ /* 0x000fc4000f8e02ff */
[----:B------:R-:W-:Y:S02]  /*25b50*/  IMAD R42, R29, UR9, RZ ;  /* 0x000000091d2a7c24 */ /* 0x000fe4000f8e02ff */
[----:B------:R-:W-:Y:S02]  /*25b60*/  IMAD R41, R28, UR9, RZ ;  /* 0x000000091c297c24 */ /* 0x000fe4000f8e02ff */
        /* <DEDUP_REMOVED lines=8> */
[----:B------:R-:W2:Y:S01]  /*25bf0*/  LDL.LU R20, [R1+0x45c] ;  /* 0x00045c0001147983 */ /* 0x000ea20000300800 */
[----:B------:R-:W-:-:S03]  /*25c00*/  IMAD R32, R19, UR9, RZ ;  /* 0x0000000913207c24 */ /* 0x000fc6000f8e02ff */
[----:B------:R-:W3:Y:S01]  /*25c10*/  LDL.LU R19, [R1+0x464] ;  /* 0x0004640001137983 */ /* 0x000ee20000300800 */
        /* <DEDUP_REMOVED lines=14> */
[----:B------:R-:W-:Y:S02]  /*25d00*/  IMAD R35, R22, UR9, RZ ;  /* 0x0000000916237c24 */ /* 0x000fe4000f8e02ff */
[----:B------:R-:W-:Y:S02]  /*25d10*/  IMAD R24, R11, UR9, RZ ;  /* 0x000000090b187c24 */ /* 0x000fe4000f8e02ff */
[----:B------:R-:W4:Y:S01]  /*25d20*/  LDL.LU R11, [R1+0x484] ;  /* 0x00048400010b7983 */ /* 0x000f220000300800 */
[----:B------:R-:W-:Y:S02]  /*25d30*/  IMAD R23, R10, UR9, RZ ;  /* 0x000000090a177c24 */ /* 0x000fe4000f8e02ff */
[----:B------:R-:W-:Y:S01]  /*25d40*/  IMAD R34, R21, UR9, RZ ;  /* 0x0000000915227c24 */ /* 0x000fe2000f8e02ff */
[----:B------:R-:W4:Y:S01]  /*25d50*/  LDL.LU R10, [R1+0x488] ;  /* 0x00048800010a7983 */ /* 0x000f220000300800 */
[----:B------:R-:W-:-:S03]  /*25d60*/  IMAD R22, R9, UR9, RZ ;  /* 0x0000000909167c24 */ /* 0x000fc6000f8e02ff */
[----:B------:R-:W4:Y:S01]  /*25d70*/  LDL.LU R9, [R1+0x48c] ;  /* 0x00048c0001097983 */ /* 0x000f220000300800 */
[----:B------:R-:W-:-:S03]  /*25d80*/  IMAD R21, R8, UR9, RZ ;  /* 0x0000000908157c24 */ /* 0x000fc6000f8e02ff */
[----:B------:R-:W4:Y:S04]  /*25d90*/  LDL.LU R8, [R1+0x490] ;  /* 0x0004900001087983 */ /* 0x000f280000300800 */
[----:B------:R-:W2:Y:S04]  /*25da0*/  LDL.LU R99, [R1+0x494] ;  /* 0x0004940001637983 */ /* 0x000ea80000300800 */
[----:B------:R-:W3:Y:S04]  /*25db0*/  LDL.LU R98, [R1+0x498] ;  /* 0x0004980001627983 */ /* 0x000ee80000300800 */
[----:B------:R-:W4:Y:S04]  /*25dc0*/  LDL.LU R97, [R1+0x49c] ;  /* 0x00049c0001617983 */ /* 0x000f280000300800 */
[----:B------:R-:W4:Y:S04]  /*25dd0*/  LDL.LU R96, [R1+0x4a0] ;  /* 0x0004a00001607983 */ /* 0x000f280000300800 */
[----:B------:R-:W0:Y:S04]  /*25de0*/  LDL.LU R95, [R1+0x4a4] ;  /* 0x0004a400015f7983 */ /* 0x000e280000300800 */
[----:B------:R-:W2:Y:S04]  /*25df0*/  LDL.LU R94, [R1+0x4a8] ;  /* 0x0004a800015e7983 */ /* 0x000ea80000300800 */
[----:B------:R-:W1:Y:S04]  /*25e00*/  LDL.LU R93, [R1+0x4ac] ;  /* 0x0004ac00015d7983 */ /* 0x000e680000300800 */
[----:B------:R-:W3:Y:S04]  /*25e10*/  LDL.LU R92, [R1+0x4b0] ;  /* 0x0004b000015c7983 */ /* 0x000ee80000300800 */
        /* <DEDUP_REMOVED lines=9> */
[----:B------:R-:W4:Y:S01]  /*25eb0*/  LDL.LU R3, [R1+0x4c0] ;  /* 0x0004c00001037983 */ /* 0x000f220000300800 */
[----:B------:R-:W-:-:S02]  /*25ec0*/  @!P5 IMAD.MOV R4, RZ, RZ, -R4 ;  /* 0x000000ffff04d224 */ /* 0x000fc400078e0a04 */
[----:B------:R-:W-:Y:S02]  /*25ed0*/  @!P2 IMAD.MOV R5, RZ, RZ, -R5 ;  /* 0x000000ffff05a224 */ /* 0x000fe400078e0a05 */
[----:B------:R-:W-:Y:S02]  /*25ee0*/  @!P3 IMAD.MOV R6, RZ, RZ, -R6 ;  /* 0x000000ffff06b224 */ /* 0x000fe400078e0a06 */
[----:B------:R-:W-:Y:S01]  /*25ef0*/  @!P0 IMAD.MOV R7, RZ, RZ, -R7 ;  /* 0x000000ffff078224 */ /* 0x000fe200078e0a07 */
        /* <DEDUP_REMOVED lines=93> */
[----:B------:R-:W-:Y:S01]  /*264d0*/  SEL R205, R125, R205, !P1 ;  /* 0x000000cd7dcd7207 */ /* 0x000fe20004800000 */
[----:B0-----:R-:W-:-:S02]  /*264e0*/  IMAD R2, R95, UR9, RZ ;  /* 0x000000095f027c24 */ /* 0x001fc4000f8e02ff */
[----:B--2---:R-:W-:-:S03]  /*264f0*/  IMAD R94, R94, UR9, RZ ;  /* 0x000000095e5e7c24 */ /* 0x004fc6000f8e02ff */
[----:B------:R3:W-:Y:S01]  /*26500*/  STL [R1], R2 ;  /* 0x0000000201007387 */ /* 0x0007e20000100800 */
[----:B-1----:R-:W-:-:S03]  /*26510*/  IMAD R0, R93, UR9, RZ ;  /* 0x000000095d007c24 */ /* 0x002fc6000f8e02ff */
[----:B------:R-:W-:Y:S04]  /*26520*/  STL [R1+0xc], R94 ;  /* 0x00000c5e01007387 */ /* 0x000fe80000100800 */
[----:B------:R0:W-:Y:S01]  /*26530*/  STL [R1+0x18], R0 ;  /* 0x0000180001007387 */ /* 0x0001e20000100800 */
[----:B---3--:R-:W-:Y:S02]  /*26540*/  IMAD R2, R92, UR9, RZ ;  /* 0x000000095c027c24 */ /* 0x008fe4000f8e02ff */
[----:B----4-:R-:W-:-:S03]  /*26550*/  IMAD R91, R91, UR9, RZ ;  /* 0x000000095b5b7c24 */ /* 0x010fc6000f8e02ff */
[----:B------:R1:W-:Y:S01]  /*26560*/  STL [R1+0x24], R2 ;  /* 0x0000240201007387 */ /* 0x0003e20000100800 */
[----:B0-----:R-:W-:-:S03]  /*26570*/  IMAD R0, R90, UR9, RZ ;  /* 0x000000095a007c24 */ /* 0x001fc6000f8e02ff */
[----:B------:R-:W-:Y:S01]  /*26580*/  STL [R1+0x34], R91 ;  /* 0x0000345b01007387 */ /* 0x000fe20000100800 */
[----:B------:R-:W-:-:S03]  /*26590*/  IMAD R88, R88, UR9, RZ ;  /* 0x0000000958587c24 */ /* 0x000fc6000f8e02ff */
[----:B------:R0:W-:Y:S01]  /*265a0*/  STL [R1+0x3c], R0 ;  /* 0x00003c0001007387 */ /* 0x0001e20000100800 */
[----:B-1----:R-:W-:-:S05]  /*265b0*/  IMAD R2, R89, UR9, RZ ;  /* 0x0000000959027c24 */ /* 0x002fca000f8e02ff */
        /* <DEDUP_REMOVED lines=8> */
[----:B------:R-:W-:Y:S04]  /*26640*/  STL [R1+0x80], R85 ;  /* 0x0000805501007387 */ /* 0x000fe80000100800 */
[----:B------:R0:W-:Y:S01]  /*26650*/  STL [R1+0x8c], R0 ;  /* 0x00008c0001007387 */ /* 0x0001e20000100800 */
[----:B-1----:R-:W-:Y:S02]  /*26660*/  IMAD R2, R252, UR9, RZ ;  /* 0x00000009fc027c24 */ /* 0x002fe4000f8e02ff */
[----:B------:R-:W-:Y:S01]  /*26670*/  IMAD R3, R3, UR9, RZ ;  /* 0x0000000903037c24 */ /* 0x000fe2000f8e02ff */
[----:B0-----:R-:W2:Y:S04]  /*26680*/  LDL.LU R0, [R1+0x43c] ;  /* 0x00043c0001007983 */ /* 0x001ea80000300800 */
[----:B------:R0:W-:Y:S04]  /*26690*/  STL [R1+0x98], R2 ;  /* 0x0000980201007387 */ /* 0x0001e80000100800 */
[----:B0-----:R-:W3:Y:S04]  /*266a0*/  LDL.LU R2, [R1+0x3c4] ;  /* 0x0003c40001027983 */ /* 0x001ee80000300800 */
        /* <DEDUP_REMOVED lines=9> */
[----:B------:R-:W-:-:S03]  /*26740*/  SEL R206, R125, R206, !P1 ;  /* 0x000000ce7dce7207 */ /* 0x000fc60004800000 */
[----:B------:R-:W4:Y:S01]  /*26750*/  LDL.LU R102, [R1+0x5dc] ;  /* 0x0005dc0001667983 */ /* 0x000f220000300800 */
[C---:B------:R-:W-:Y:S02]  /*26760*/  SEL R207, R125.reuse, R207, !P1 ;  /* 0x000000cf7dcf7207 */ /* 0x040fe40004800000 */
[C---:B------:R-:W-:Y:S01]  /*26770*/  SEL R208, R125.reuse, R208, !P1 ;  /* 0x000000d07dd07207 */ /* 0x040fe20004800000 */
[----:B------:R-:W4:Y:S01]  /*26780*/  LDL.LU R101, [R1+0x5d8] ;  /* 0x0005d80001657983 */ /* 0x000f220000300800 */
[C---:B------:R-:W-:Y:S02]  /*26790*/  SEL R209, R125.reuse, R209, !P1 ;  /* 0x000000d17dd17207 */ /* 0x040fe40004800000 */
[C---:B------:R-:W-:Y:S01]  /*267a0*/  SEL R210, R125.reuse, R210, !P1 ;  /* 0x000000d27dd27207 */ /* 0x040fe20004800000 */
[----:B------:R-:W4:Y:S01]  /*267b0*/  LDL.LU R100, [R1+0x5d4] ;  /* 0x0005d40001647983 */ /* 0x000f220000300800 */
        /* <DEDUP_REMOVED lines=44> */
[----:B------:R-:W-:Y:S01]  /*26a80*/  SEL R125, R125, R7, !P1 ;  /* 0x000000077d7d7207 */ /* 0x000fe20004800000 */
[----:B------:R-:W-:Y:S02]  /*26a90*/  IMAD R7, R99, UR9, RZ ;  /* 0x0000000963077c24 */ /* 0x000fe4000f8e02ff */
[----:B------:R-:W4:Y:S01]  /*26aa0*/  LDL.LU R99, [R1+0x5d0] ;  /* 0x0005d00001637983 */ /* 0x000f220000300800 */
[----:B------:R-:W-:Y:S02]  /*26ab0*/  IMAD R6, R98, UR9, RZ ;  /* 0x0000000962067c24 */ /* 0x000fe4000f8e02ff */
[----:B------:R-:W-:Y:S01]  /*26ac0*/  IMAD R5, R97, UR9, RZ ;  /* 0x0000000961057c24 */ /* 0x000fe2000f8e02ff */
[----:B------:R-:W4:Y:S01]  /*26ad0*/  LDL.LU R98, [R1+0x5cc] ;  /* 0x0005cc0001627983 */ /* 0x000f220000300800 */
[----:B------:R-:W-:-:S03]  /*26ae0*/  IMAD R4, R96, UR9, RZ ;  /* 0x0000000960047c24 */ /* 0x000fc6000f8e02ff */
        /* <DEDUP_REMOVED lines=15> */
[----:B0-----:R-:W4:Y:S01]  /*26be0*/  LDL.LU R3, [R1+0x58c] ;  /* 0x00058c0001037983 */ /* 0x001f220000300800 */
[----:B--2---:R-:W-:-:S05]  /*26bf0*/  IMAD R0, R0, UR9, RZ ;  /* 0x0000000900007c24 */ /* 0x004fca000f8e02ff */
[----:B------:R3:W-:Y:S02]  /*26c00*/  STL [R1+0xb4], R0 ;  /* 0x0000b40001007387 */ /* 0x0007e40000100800 */
[----:B---3--:R-:W-:-:S05]  /*26c10*/  IMAD R0, R2, UR9, RZ ;  /* 0x0000000902007c24 */ /* 0x008fca000f8e02ff */
[----:B------:R0:W-:Y:S01]  /*26c20*/  STL [R1+0xbc], R0 ;  /* 0x0000bc0001007387 */ /* 0x0001e20000100800 */
[----:B----4-:R-:W-:Y:S02]  /*26c30*/  IMAD R2, R110, UR9, RZ ;  /* 0x000000096e027c24 */ /* 0x010fe4000f8e02ff */
[----:B------:R-:W-:-:S03]  /*26c40*/  IMAD R109, R109, UR9, RZ ;  /* 0x000000096d6d7c24 */ /* 0x000fc6000f8e02ff */
[----:B------:R1:W-:Y:S01]  /*26c50*/  STL [R1+0xcc], R2 ;  /* 0x0000cc0201007387 */ /* 0x0003e20000100800 */
[----:B0-----:R-:W-:-:S03]  /*26c60*/  IMAD R0, R108, UR9, RZ ;  /* 0x000000096c007c24 */ /* 0x001fc6000f8e02ff */
[----:B------:R-:W-:Y:S04]  /*26c70*/  STL [R1+0xd4], R109 ;  /* 0x0000d46d01007387 */ /* 0x000fe80000100800 */
[----:B------:R0:W-:Y:S01]  /*26c80*/  STL [R1+0xe4], R0 ;  /* 0x0000e40001007387 */ /* 0x0001e20000100800 */
[----:B-1----:R-:W-:Y:S02]  /*26c90*/  IMAD R2, R107, UR9, RZ ;  /* 0x000000096b027c24 */ /* 0x002fe4000f8e02ff */
[----:B------:R-:W-:-:S03]  /*26ca0*/  IMAD R106, R106, UR9, RZ ;  /* 0x000000096a6a7c24 */ /* 0x000fc6000f8e02ff */
        /* <DEDUP_REMOVED lines=12> */
[----:B------:R1:W-:Y:S04]  /*26d70*/  STL [R1+0x13c], R2 ;  /* 0x00013c0201007387 */ /* 0x0003e80000100800 */
[----:B------:R-:W-:Y:S01]  /*26d80*/  STL [R1+0x14c], R100 ;  /* 0x00014c6401007387 */ /* 0x000fe20000100800 */
[----:B0-----:R-:W-:Y:S02]  /*26d90*/  IMAD R0, R99, UR9, RZ ;  /* 0x0000000963007c24 */ /* 0x001fe4000f8e02ff */
[----:B-1----:R-:W-:-:S03]  /*26da0*/  IMAD R2, R98, UR9, RZ ;  /* 0x0000000962027c24 */ /* 0x002fc6000f8e02ff */
[----:B------:R0:W-:Y:S01]  /*26db0*/  STL [R1+0x154], R0 ;  /* 0x0001540001007387 */ /* 0x0001e20000100800 */
[----:B------:R-:W-:-:S03]  /*26dc0*/  IMAD R97, R97, UR9, RZ ;  /* 0x0000000961617c24 */ /* 0x000fc6000f8e02ff */
[----:B------:R1:W-:Y:S01]  /*26dd0*/  STL [R1+0x164], R2 ;  /* 0x0001640201007387 */ /* 0x0003e20000100800 */
[----:B0-----:R-:W-:-:S03]  /*26de0*/  IMAD R0, R96, UR9, RZ ;  /* 0x0000000960007c24 */ /* 0x001fc6000f8e02ff */
[----:B------:R-:W-:Y:S01]  /*26df0*/  STL [R1+0x170], R97 ;  /* 0x0001706101007387 */ /* 0x000fe20000100800 */
[----:B-1----:R-:W-:-:S03]  /*26e00*/  IMAD R2, R95, UR9, RZ ;  /* 0x000000095f027c24 */ /* 0x002fc6000f8e02ff */
[----:B------:R0:W-:Y:S01]  /*26e10*/  STL [R1+0x17c], R0 ;  /* 0x00017c0001007387 */ /* 0x0001e20000100800 */
[----:B------:R-:W-:-:S03]  /*26e20*/  IMAD R94, R94, UR9, RZ ;  /* 0x000000095e5e7c24 */ /* 0x000fc6000f8e02ff */
[----:B------:R1:W-:Y:S01]  /*26e30*/  STL [R1+0x188], R2 ;  /* 0x0001880201007387 */ /* 0x0003e20000100800 */
[----:B0-----:R-:W-:-:S03]  /*26e40*/  IMAD R0, R93, UR9, RZ ;  /* 0x000000095d007c24 */ /* 0x001fc6000f8e02ff */
[----:B------:R-:W-:Y:S01]  /*26e50*/  STL [R1+0x194], R94 ;  /* 0x0001945e01007387 */ /* 0x000fe20000100800 */
[----:B------:R-:W-:Y:S02]  /*26e60*/  IMAD R91, R91, UR9, RZ ;  /* 0x000000095b5b7c24 */ /* 0x000fe4000f8e02ff */
[----:B-1----:R-:W-:Y:S01]  /*26e70*/  IMAD R2, R92, UR9, RZ ;  /* 0x000000095c027c24 */ /* 0x002fe2000f8e02ff */
[----:B------:R0:W-:Y:S04]  /*26e80*/  STL [R1+0x1a4], R0 ;  /* 0x0001a40001007387 */ /* 0x0001e80000100800 */
        /* <DEDUP_REMOVED lines=15> */
[----:B-1----:R-:W-:-:S03]  /*26f80*/  IMAD R2, R252, UR9, RZ ;  /* 0x00000009fc027c24 */ /* 0x002fc6000f8e02ff */
[----:B------:R0:W-:Y:S01]  /*26f90*/  STL [R1+0x214], R0 ;  /* 0x0002140001007387 */ /* 0x0001e20000100800 */
[----:B------:R-:W-:-:S03]  /*26fa0*/  IMAD R3, R3, UR9, RZ ;  /* 0x0000000903037c24 */ /* 0x000fc6000f8e02ff */
        /* <DEDUP_REMOVED lines=68> */
[----:B-1----:R-:W-:Y:S02]  /*273f0*/  IMAD R2, R95, UR9, RZ ;  /* 0x000000095f027c24 */ /* 0x002fe4000f8e02ff */
        /* <DEDUP_REMOVED lines=433> */
[----:B----4-:R-:W-:-:S05]  /*28f10*/  IMAD R2, R110, UR9, RZ ;  /* 0x000000096e027c24 */ /* 0x010fca000f8e02ff */
[----:B------:R1:W-:Y:S01]  /*28f20*/  STL [R1+0x160], R2 ;  /* 0x0001600201007387 */ /* 0x0003e20000100800 */
[----:B0-----:R-:W-:Y:S02]  /*28f30*/  IMAD R0, R109, UR9, RZ ;  /* 0x000000096d007c24 */ /* 0x001fe4000f8e02ff */
[----:B------:R-:W-:-:S03]  /*28f40*/  IMAD R108, R108, UR9, RZ ;  /* 0x000000096c6c7c24 */ /* 0x000fc6000f8e02ff */
[----:B------:R0:W-:Y:S01]  /*28f50*/  STL [R1+0x15c], R0 ;  /* 0x00015c0001007387 */ /* 0x0001e20000100800 */
[----:B-1----:R-:W-:-:S03]  /*28f60*/  IMAD R2, R107, UR9, RZ ;  /* 0x000000096b027c24 */ /* 0x002fc6000f8e02ff */
[----:B------:R-:W-:Y:S01]  /*28f70*/  STL [R1+0x158], R108 ;  /* 0x0001586c01007387 */ /* 0x000fe20000100800 */
[----:B------:R-:W-:Y:S02]  /*28f80*/  IMAD R105, R105, UR9, RZ ;  /* 0x0000000969697c24 */ /* 0x000fe4000f8e02ff */
[----:B0-----:R-:W-:Y:S01]  /*28f90*/  IMAD R0, R106, UR9, RZ ;  /* 0x000000096a007c24 */ /* 0x001fe2000f8e02ff */
[----:B------:R0:W-:Y:S04]  /*28fa0*/  STL [R1+0x150], R2 ;  /* 0x0001500201007387 */ /* 0x0001e80000100800 */
[----:B------:R1:W-:Y:S01]  /*28fb0*/  STL [R1+0x148], R0 ;  /* 0x0001480001007387 */ /* 0x0003e20000100800 */
[----:B0-----:R-:W-:-:S03]  /*28fc0*/  IMAD R2, R104, UR9, RZ ;  /* 0x0000000968027c24 */ /* 0x001fc6000f8e02ff */
[----:B------:R-:W-:Y:S01]  /*28fd0*/  STL [R1+0x144], R105 ;  /* 0x0001446901007387 */ /* 0x000fe20000100800 */
[----:B-1----:R-:W-:-:S03]  /*28fe0*/  IMAD R0, R103, UR9, RZ ;  /* 0x0000000967007c24 */ /* 0x002fc6000f8e02ff */
[----:B------:R0:W-:Y:S01]  /*28ff0*/  STL [R1+0x140], R2 ;  /* 0x0001400201007387 */ /* 0x0001e20000100800 */
[----:B------:R-:W-:-:S03]  /*29000*/  IMAD R102, R102, UR9, RZ ;  /* 0x0000000966667c24 */ /* 0x000fc6000f8e02ff */
[----:B------:R1:W-:Y:S01]  /*29010*/  STL [R1+0x138], R0 ;  /* 0x0001380001007387 */ /* 0x0003e20000100800 */
[----:B------:R-:W-:Y:S02]  /*29020*/  IMAD R99, R99, UR9, RZ ;  /* 0x0000000963637c24 */ /* 0x000fe4000f8e02ff */
[----:B0-----:R-:W-:Y:S01]  /*29030*/  IMAD R2, R101, UR9, RZ ;  /* 0x0000000965027c24 */ /* 0x001fe2000f8e02ff */
[----:B------:R-:W-:Y:S01]  /*29040*/  STL [R1+0x134], R102 ;  /* 0x0001346601007387 */ /* 0x000fe20000100800 */
[----:B-1----:R-:W-:-:S03]  /*29050*/  IMAD R0, R100, UR9, RZ ;  /* 0x0000000964007c24 */ /* 0x002fc6000f8e02ff */
[----:B------:R0:W-:Y:S04]  /*29060*/  STL [R1+0x12c], R2 ;  /* 0x00012c0201007387 */ /* 0x0001e80000100800 */
        /* <DEDUP_REMOVED lines=23> */
[----:B------:R0:W-:Y:S01]  /*291e0*/  STL [R1+0xe8], R2 ;  /* 0x0000e80201007387 */ /* 0x0001e20000100800 */
[----:B------:R-:W-:-:S03]  /*291f0*/  IMAD R84, R84, UR9, RZ ;  /* 0x0000000954547c24 */ /* 0x000fc6000f8e02ff */
[----:B------:R1:W-:Y:S01]  /*29200*/  STL [R1+0xe0], R0 ;  /* 0x0000e00001007387 */ /* 0x0003e20000100800 */
[----:B0-----:R-:W-:-:S03]  /*29210*/  IMAD R2, R86, UR9, RZ ;  /* 0x0000000956027c24 */ /* 0x001fc6000f8e02ff */
[----:B------:R-:W-:Y:S01]  /*29220*/  STL [R1+0xdc], R87 ;  /* 0x0000dc5701007387 */ /* 0x000fe20000100800 */
[----:B-1----:R-:W-:-:S03]  /*29230*/  IMAD R0, R85, UR9, RZ ;  /* 0x0000000955007c24 */ /* 0x002fc6000f8e02ff */
[----:B------:R0:W-:Y:S04]  /*29240*/  STL [R1+0xd8], R2 ;  /* 0x0000d80201007387 */ /* 0x0001e80000100800 */
[----:B------:R1:W-:Y:S01]  /*29250*/  STL [R1+0xd0], R0 ;  /* 0x0000d00001007387 */ /* 0x0003e20000100800 */
[----:B0-----:R-:W-:-:S03]  /*29260*/  IMAD R2, R252, UR9, RZ ;  /* 0x00000009fc027c24 */ /* 0x001fc6000f8e02ff */
[----:B------:R0:W-:Y:S01]  /*29270*/  STL [R1+0xc8], R84 ;  /* 0x0000c85401007387 */ /* 0x0001e20000100800 */
[----:B-1----:R-:W-:-:S03]  /*29280*/  IMAD R0, R3, UR9, RZ ;  /* 0x0000000903007c24 */ /* 0x002fc6000f8e02ff */
[----:B------:R-:W2:Y:S04]  /*29290*/  LDL.LU R110, [R1+0xb8] ;  /* 0x0000b800016e7983 */ /* 0x000ea80000300800 */
[----:B------:R-:W-:Y:S04]  /*292a0*/  STL [R1+0xc4], R2 ;  /* 0x0000c40201007387 */ /* 0x000fe80000100800 */
        /* <DEDUP_REMOVED lines=27> */
[----:B------:R-:W4:Y:S04]  /*29460*/  LDL.LU R252, [R1+0x1c] ;  /* 0x00001c0001fc7983 */ /* 0x000f280000300800 */
[----:B------:R-:W4:Y:S04]  /*29470*/  LDL.LU R3, [R1+0x14] ;  /* 0x0000140001037983 */ /* 0x000f280000300800 */
[----:B-1----:R-:W4:Y:S04]  /*29480*/  LDL.LU R0, [R1+0x10] ;  /* 0x0000100001007983 */ /* 0x002f280000300800 */
[----:B------:R-:W4:Y:S01]  /*29490*/  LDL.LU R2, [R1+0x8] ;  /* 0x0000080001027983 */ /* 0x000f220000300800 */
[----:B--2---:R-:W-:-:S05]  /*294a0*/  IMAD R110, R110, UR9, RZ ;  /* 0x000000096e6e7c24 */ /* 0x004fca000f8e02ff */
[----:B------:R0:W-:Y:S01]  /*294b0*/  STL [R1+0xb8], R110 ;  /* 0x0000b86e01007387 */ /* 0x0001e20000100800 */
[----:B---3--:R-:W-:-:S03]  /*294c0*/  IMAD R109, R109, UR9, RZ ;  /* 0x000000096d6d7c24 */ /* 0x008fc6000f8e02ff */
[----:B0-----:R-:W2:Y:S01]  /*294d0*/  LDL.LU R110, [R1+0x1dd8] ;  /* 0x001dd800016e7983 */ /* 0x001ea20000300800 */
[----:B----4-:R-:W-:-:S03]  /*294e0*/  IMAD R108, R108, UR9, RZ ;  /* 0x000000096c6c7c24 */ /* 0x010fc6000f8e02ff */
[----:B------:R0:W-:Y:S01]  /*294f0*/  STL [R1+0xb0], R109 ;  /* 0x0000b06d01007387 */ /* 0x0001e20000100800 */
[----:B------:R-:W-:Y:S02]  /*29500*/  IMAD R107, R107, UR9, RZ ;  /* 0x000000096b6b7c24 */ /* 0x000fe4000f8e02ff */
[----:B------:R-:W-:Y:S01]  /*29510*/  IMAD R106, R106, UR9, RZ ;  /* 0x000000096a6a7c24 */ /* 0x000fe2000f8e02ff */
[----:B0-----:R-:W3:Y:S01]  /*29520*/  LDL.LU R109, [R1+0x1dd4] ;  /* 0x001dd400016d7983 */ /* 0x001ee20000300800 */
[----:B------:R-:W-:-:S03]  /*29530*/  IMAD R105, R105, UR9, RZ ;  /* 0x0000000969697c24 */ /* 0x000fc6000f8e02ff */
[----:B------:R0:W-:Y:S01]  /*29540*/  STL [R1+0xac], R108 ;  /* 0x0000ac6c01007387 */ /* 0x0001e20000100800 */
[----:B------:R-:W-:Y:S02]  /*29550*/  IMAD R104, R104, UR9, RZ ;  /* 0x0000000968687c24 */ /* 0x000fe4000f8e02ff */
[----:B------:R-:W-:Y:S01]  /*29560*/  IMAD R103, R103, UR9, RZ ;  /* 0x0000000967677c24 */ /* 0x000fe2000f8e02ff */
[----:B0-----:R-:W4:Y:S04]  /*29570*/  LDL.LU R108, [R1+0x1dd0] ;  /* 0x001dd000016c7983 */ /* 0x001f280000300800 */
[----:B------:R0:W-:Y:S01]  /*29580*/  STL [R1+0xa8], R107 ;  /* 0x0000a86b01007387 */ /* 0x0001e20000100800 */
[----:B------:R-:W-:Y:S02]  /*29590*/  IMAD R102, R102, UR9, RZ ;  /* 0x0000000966667c24 */ /* 0x000fe4000f8e02ff */
[----:B------:R-:W-:Y:S01]  /*295a0*/  IMAD R101, R101, UR9, RZ ;  /* 0x0000000965657c24 */ /* 0x000fe2000f8e02ff */
[----:B0-----:R-:W2:Y:S04]  /*295b0*/  LDL.LU R107, [R1+0x1dcc] ;  /* 0x001dcc00016b7983 */ /* 0x001ea80000300800 */
[----:B------:R0:W-:Y:S01]  /*295c0*/  STL [R1+0xa0], R106 ;  /* 0x0000a06a01007387 */ /* 0x0001e20000100800 */
[----:B------:R-:W-:-:S03]  /*295d0*/  IMAD R100, R100, UR9, RZ ;  /* 0x0000000964647c24 */ /* 0x000fc6000f8e02ff */
[----:B0-----:R-:W3:Y:S04]  /*295e0*/  LDL.LU R106, [R1+0x1dc8] ;  /* 0x001dc800016a7983 */ /* 0x001ee80000300800 */
[----:B------:R0:W-:Y:S01]  /*295f0*/  STL [R1+0x9c], R105 ;  /* 0x00009c6901007387 */ /* 0x0001e20000100800 */
[----:B------:R-:W-:-:S03]  /*29600*/  IMAD R99, R99, UR9, RZ ;  /* 0x0000000963637c24 */ /* 0x000fc6000f8e02ff */
[----:B0-----:R-:W4:Y:S04]  /*29610*/  LDL.LU R105, [R1+0x1dc4] ;  /* 0x001dc40001697983 */ /* 0x001f280000300800 */
[----:B------:R0:W-:Y:S01]  /*29620*/  STL [R1+0x94], R104 ;  /* 0x0000946801007387 */ /* 0x0001e20000100800 */
[----:B------:R-:W-:-:S03]  /*29630*/  IMAD R98, R98, UR9, RZ ;  /* 0x0000000962627c24 */ /* 0x000fc6000f8e02ff */
        /* <DEDUP_REMOVED lines=49> */
[----:B------:R0:W-:Y:S04]  /*29950*/  STL [R1+0x30], R87 ;  /* 0x0000305701007387 */ /* 0x0001e80000100800 */
[----:B0-----:R-:W4:Y:S04]  /*29960*/  LDL.LU R87, [R1+0x1d7c] ;  /* 0x001d7c0001577983 */ /* 0x001f280000300800 */
[----:B------:R0:W-:Y:S04]  /*29970*/  STL [R1+0x2c], R86 ;  /* 0x00002c5601007387 */ /* 0x0001e80000100800 */
[----:B0-----:R-:W2:Y:S04]  /*29980*/  LDL.LU R86, [R1+0x1d78] ;  /* 0x001d780001567983 */ /* 0x001ea80000300800 */
[----:B------:R0:W-:Y:S04]  /*29990*/  STL [R1+0x28], R85 ;  /* 0x0000285501007387 */ /* 0x0001e80000100800 */
[----:B0-----:R-:W3:Y:S04]  /*299a0*/  LDL.LU R85, [R1+0x1d74] ;  /* 0x001d740001557983 */ /* 0x001ee80000300800 */
[----:B------:R0:W-:Y:S04]  /*299b0*/  STL [R1+0x20], R84 ;  /* 0x0000205401007387 */ /* 0x0001e80000100800 */
[----:B0-----:R-:W4:Y:S04]  /*299c0*/  LDL.LU R84, [R1+0x1d70] ;  /* 0x001d700001547983 */ /* 0x001f280000300800 */
[----:B------:R0:W-:Y:S04]  /*299d0*/  STL [R1+0x1c], R252 ;  /* 0x00001cfc01007387 */ /* 0x0001e80000100800 */
[----:B0-----:R-:W2:Y:S04]  /*299e0*/  LDL.LU R252, [R1+0x1d6c] ;  /* 0x001d6c0001fc7983 */ /* 0x001ea80000300800 */
[----:B------:R0:W-:Y:S04]  /*299f0*/  STL [R1+0x14], R3 ;  /* 0x0000140301007387 */ /* 0x0001e80000100800 */
[----:B0-----:R-:W3:Y:S01]  /*29a00*/  LDL.LU R3, [R1+0x1d68] ;  /* 0x001d680001037983 */ /* 0x001ee20000300800 */
[----:B------:R-:W-:-:S05]  /*29a10*/  IMAD R0, R0, UR9, RZ ;  /* 0x0000000900007c24 */ /* 0x000fca000f8e02ff */
[----:B------:R3:W-:Y:S02]  /*29a20*/  STL [R1+0x10], R0 ;  /* 0x0000100001007387 */ /* 0x0007e40000100800 */
[----:B---3--:R-:W-:Y:S02]  /*29a30*/  IMAD R0, R3, UR9, RZ ;  /* 0x0000000903007c24 */ /* 0x008fe4000f8e02ff */
[----:B------:R-:W3:Y:S01]  /*29a40*/  LDL.LU R3, [R1+0x1d64] ;  /* 0x001d640001037983 */ /* 0x000ee20000300800 */
[----:B------:R-:W-:-:S05]  /*29a50*/  IMAD R2, R2, UR9, RZ ;  /* 0x0000000902027c24 */ /* 0x000fca000f8e02ff */
[----:B------:R3:W-:Y:S02]  /*29a60*/  STL [R1+0x8], R2 ;  /* 0x0000080201007387 */ /* 0x0007e40000100800 */
[----:B---3--:R-:W-:-:S05]  /*29a70*/  IADD3 R2, P0, R79, R3, RZ ;  /* 0x000000034f027210 */ /* 0x008fca0007f1e0ff */
[----:B------:R0:W-:Y:S02]  /*29a80*/  STL [R1+0x938], R2 ;  /* 0x0009380201007387 */ /* 0x0001e40000100800 */
[----:B0-----:R-:W-:-:S05]  /*29a90*/  IADD3 R2, P6, R78, R3, RZ ;  /* 0x000000034e027210 */ /* 0x001fca0007fde0ff */
        /* <DEDUP_REMOVED lines=10> */
[----:B------:R0:W-:Y:S04]  /*29b40*/  STL [R1+0x968], R2 ;  /* 0x0009680201007387 */ /* 0x0001e80000100800 */
[----:B0-----:R-:W3:Y:S01]  /*29b50*/  LDL.LU R2, [R1+0x1d60] ;  /* 0x001d600001027983 */ /* 0x001ee20000300800 */
        /* <DEDUP_REMOVED lines=12> */
[----:B------:R-:W-:Y:S01]  /*29c20*/  IMAD R8, R8, UR9, RZ ;  /* 0x0000000908087c24 */ /* 0x000fe2000f8e02ff */
[-C--:B---3--:R-:W-:Y:S02]  /*29c30*/  LEA.HI.X.SX32 R79, R79, R2.reuse, 0x1, P0 ;  /* 0x000000024f4f7211 */ /* 0x088fe400000f0eff */
[----:B------:R-:W-:-:S03]  /*29c40*/  LEA.HI.X.SX32 R78, R78, R2, 0x1, P6 ;  /* 0x000000024e4e7211 */ /* 0x000fc600030f0eff */
[----:B------:R0:W-:Y:S01]  /*29c50*/  STL [R1+0x934], R79 ;  /* 0x0009344f01007387 */ /* 0x0001e20000100800 */
[----:B------:R-:W-:Y:S02]  /*29c60*/  LEA.HI.X.SX32 R76, R76, R2, 0x1, P4 ;  /* 0x000000024c4c7211 */ /* 0x000fe400020f0eff */
[----:B0-----:R-:W-:-:S05]  /*29c70*/  IADD3 R79, P0, R72, R3, RZ ;  /* 0x00000003484f7210 */ /* 0x001fca0007f1e0ff */
[----:B------:R0:W-:Y:S04]  /*29c80*/  STL [R1+0x970], R79 ;  /* 0x0009704f01007387 */ /* 0x0001e80000100800 */
[----:B------:R1:W-:Y:S01]  /*29c90*/  STL [R1+0x93c], R78 ;  /* 0x00093c4e01007387 */ /* 0x0003e20000100800 */
[-C--:B0-----:R-:W-:Y:S02]  /*29ca0*/  IADD3 R79, P6, R71, R3.reuse, RZ ;  /* 0x00000003474f7210 */ /* 0x081fe40007fde0ff */
[----:B-1----:R-:W-:Y:S02]  /*29cb0*/  LEA.HI.X.SX32 R78, R77, R2, 0x1, P5 ;  /* 0x000000024d4e7211 */ /* 0x002fe400028f0eff */
[-C--:B------:R-:W-:Y:S01]  /*29cc0*/  IADD3 R77, P5, R70, R3.reuse, RZ ;  /* 0x00000003464d7210 */ /* 0x080fe20007fbe0ff */
[----:B------:R-:W-:Y:S04]  /*29cd0*/  STL [R1+0x978], R79 ;  /* 0x0009784f01007387 */ /* 0x000fe80000100800 */
[----:B------:R0:W-:Y:S04]  /*29ce0*/  STL [R1+0x944], R78 ;  /* 0x0009444e01007387 */ /* 0x0001e80000100800 */
[----:B------:R1:W-:Y:S04]  /*29cf0*/  STL [R1+0x980], R77 ;  /* 0x0009804d01007387 */ /* 0x0003e80000100800 */
[----:B------:R3:W-:Y:S01]  /*29d00*/  STL [R1+0x94c], R76 ;  /* 0x00094c4c01007387 */ /* 0x0007e20000100800 */
[----:B0-----:R-:W-:-:S02]  /*29d10*/  IADD3 R78, P4, R69, R3, RZ ;  /* 0x00000003454e7210 */ /* 0x001fc40007f9e0ff */
[-C--:B-1----:R-:W-:Y:S02]  /*29d20*/  LEA.HI.X.SX32 R77, R75, R2.reuse, 0x1, P3 ;  /* 0x000000024b4d7211 */ /* 0x082fe400018f0eff */
[-C--:B------:R-:W-:Y:S02]  /*29d30*/  LEA.HI.X.SX32 R75, R74, R2.reuse, 0x1, P2 ;  /* 0x000000024a4b7211 */ /* 0x080fe400010f0eff */
[-C--:B---3--:R-:W-:Y:S01]  /*29d40*/  IADD3 R76, P3, R68, R3.reuse, RZ ;  /* 0x00000003444c7210 */ /* 0x088fe20007f7e0ff */
[----:B------:R-:W-:Y:S01]  /*29d50*/  STL [R1+0x988], R78 ;  /* 0x0009884e01007387 */ /* 0x000fe20000100800 */
[-C--:B------:R-:W-:Y:S02]  /*29d60*/  IADD3 R74, P2, R67, R3.reuse, RZ ;  /* 0x00000003434a7210 */ /* 0x080fe40007f5e0ff */
[----:B------:R-:W-:Y:S01]  /*29d70*/  LEA.HI.X.SX32 R73, R73, R2, 0x1, P1 ;  /* 0x0000000249497211 */ /* 0x000fe200008f0eff */
[----:B------:R-:W-:Y:S04]  /*29d80*/  STL [R1+0x954], R77 ;  /* 0x0009544d01007387 */ /* 0x000fe80000100800 */
        /* <DEDUP_REMOVED lines=198> */
[----:B------:R-:W-:Y:S02]  /*2a9f0*/  LEA.HI.X.SX32 R24, R23, R2, 0x1, P0 ;  /* 0x0000000217187211 */ /* 0x000fe400000f0eff */
[-C--:B---3--:R-:W-:Y:S01]  /*2aa00*/  IADD3 R25, P1, R17, R3.reuse, RZ ;  /* 0x0000000311197210 */ /* 0x088fe20007f3e0ff */
[----:B------:R-:W-:Y:S01]  /*2aa10*/  STL [R1+0xb20], R27 ;  /* 0x000b201b01007387 */ /* 0x000fe20000100800 */
[----:B------:R-:W-:-:S03]  /*2aa20*/  IADD3 R23, P0, R16, R3, RZ ;  /* 0x0000000310177210 */ /* 0x000fc60007f1e0ff */
[----:B------:R-:W-:Y:S01]  /*2aa30*/  STL [R1+0xaec], R26 ;  /* 0x000aec1a01007387 */ /* 0x000fe20000100800 */
[----:B------:R-:W-:-:S03]  /*2aa40*/  LEA.HI.X.SX32 R22, R22, R2, 0x1, P6 ;  /* 0x0000000216167211 */ /* 0x000fc600030f0eff */
[----:B------:R-:W-:Y:S04]  /*2aa50*/  STL [R1+0xb28], R25 ;  /* 0x000b281901007387 */ /* 0x000fe80000100800 */
[----:B------:R0:W-:Y:S04]  /*2aa60*/  STL [R1+0xaf4], R24 ;  /* 0x000af41801007387 */ /* 0x0001e80000100800 */
[----:B------:R1:W-:Y:S01]  /*2aa70*/  STL [R1+0xb30], R23 ;  /* 0x000b301701007387 */ /* 0x0003e20000100800 */
[----:B0-----:R-:W-:-:S03]  /*2aa80*/  IADD3 R24, P6, R15, R3, RZ ;  /* 0x000000030f187210 */ /* 0x001fc60007fde0ff */
[----:B------:R0:W-:Y:S01]  /*2aa90*/  STL [R1+0xafc], R22 ;  /* 0x000afc1601007387 */ /* 0x0001e20000100800 */
[----:B-1----:R-:W-:-:S03]  /*2aaa0*/  LEA.HI.X.SX32 R23, R21, R2, 0x1, P5 ;  /* 0x0000000215177211 */ /* 0x002fc600028f0eff */
[----:B------:R-:W-:Y:S01]  /*2aab0*/  STL [R1+0xb38], R24 ;  /* 0x000b381801007387 */ /* 0x000fe20000100800 */
[----:B------:R-:W-:-:S03]  /*2aac0*/  LEA.HI.X.SX32 R21, R20, R2, 0x1, P4 ;  /* 0x0000000214157211 */ /* 0x000fc600020f0eff */
[----:B------:R-:W-:Y:S01]  /*2aad0*/  STL [R1+0xb04], R23 ;  /* 0x000b041701007387 */ /* 0x000fe20000100800 */
[----:B0-----:R-:W-:-:S03]  /*2aae0*/  IADD3 R22, P5, R14, R3, RZ ;  /* 0x000000030e167210 */ /* 0x001fc60007fbe0ff */
[----:B------:R-:W3:Y:S01]  /*2aaf0*/  LDL.LU R79, [R1] ;  /* 0x00000000014f7983 */ /* 0x000ee20000300800 */
[----:B------:R-:W-:-:S03]  /*2ab00*/  IADD3 R20, P4, R13, R3, RZ ;  /* 0x000000030d147210 */ /* 0x000fc60007f9e0ff */
[----:B------:R-:W-:Y:S01]  /*2ab10*/  STL [R1+0xb40], R22 ;  /* 0x000b401601007387 */ /* 0x000fe20000100800 */
[----:B------:R-:W-:-:S03]  /*2ab20*/  LEA.HI.X.SX32 R19, R19, R2, 0x1, P3 ;  /* 0x0000000213137211 */ /* 0x000fc600018f0eff */
[----:B------:R-:W-:Y:S04]  /*2ab30*/  STL [R1+0xb0c], R21 ;  /* 0x000b0c1501007387 */ /* 0x000fe80000100800 */
[----:B------:R-:W4:Y:S04]  /*2ab40*/  LDL.LU R65, [R1+0xc] ;  /* 0x00000c0001417983 */ /* 0x000f280000300800 */
[----:B------:R0:W-:Y:S04]  /*2ab50*/  STL [R1+0xb48], R20 ;  /* 0x000b481401007387 */ /* 0x0001e80000100800 */
[----:B------:R1:W-:Y:S04]  /*2ab60*/  STL [R1+0xb14], R19 ;  /* 0x000b141301007387 */ /* 0x0003e80000100800 */
[----:B------:R-:W2:Y:S01]  /*2ab70*/  LDL.LU R66, [R1+0x18] ;  /* 0x0000180001427983 */ /* 0x000ea20000300800 */
[----:B0-----:R-:W-:-:S02]  /*2ab80*/  IADD3 R20, P3, R12, R3, RZ ;  /* 0x000000030c147210 */ /* 0x001fc40007f7e0ff */
[----:B-1----:R-:W-:-:S03]  /*2ab90*/  LEA.HI.X.SX32 R19, R18, R2, 0x1, P2 ;  /* 0x0000000212137211 */ /* 0x002fc600010f0eff */
[----:B------:R-:W-:Y:S01]  /*2aba0*/  STL [R1+0xb50], R20 ;  /* 0x000b501401007387 */ /* 0x000fe20000100800 */
[-C--:B------:R-:W-:Y:S02]  /*2abb0*/  IADD3 R18, P2, R11, R3.reuse, RZ ;  /* 0x000000030b127210 */ /* 0x080fe40007f5e0ff */
[----:B------:R-:W-:Y:S01]  /*2abc0*/  LEA.HI.X.SX32 R17, R17, R2, 0x1, P1 ;  /* 0x0000000211117211 */ /* 0x000fe200008f0eff */
[----:B------:R-:W-:Y:S04]  /*2abd0*/  STL [R1+0xb1c], R19 ;  /* 0x000b1c1301007387 */ /* 0x000fe80000100800 */
[----:B------:R-:W2:Y:S04]  /*2abe0*/  LDL.LU R67, [R1+0x24] ;  /* 0x0000240001437983 */ /* 0x000ea80000300800 */
[----:B------:R0:W-:Y:S04]  /*2abf0*/  STL [R1+0xb58], R18 ;  /* 0x000b581201007387 */ /* 0x0001e80000100800 */
[----:B------:R1:W-:Y:S04]  /*2ac00*/  STL [R1+0xb24], R17 ;  /* 0x000b241101007387 */ /* 0x0003e80000100800 */
[----:B------:R-:W2:Y:S01]  /*2ac10*/  LDL.LU R68, [R1+0x34] ;  /* 0x0000340001447983 */ /* 0x000ea20000300800 */
[----:B0-----:R-:W-:-:S02]  /*2ac20*/  IADD3 R18, P1, R10, R3, RZ ;  /* 0x000000030a127210 */ /* 0x001fc40007f3e0ff */
[----:B-1----:R-:W-:-:S03]  /*2ac30*/  LEA.HI.X.SX32 R17, R16, R2, 0x1, P0 ;  /* 0x0000000210117211 */ /* 0x002fc600000f0eff */
[----:B------:R-:W-:Y:S01]  /*2ac40*/  STL [R1+0xb60], R18 ;  /* 0x000b601201007387 */ /* 0x000fe20000100800 */
[----:B------:R-:W-:-:S03]  /*2ac50*/  IADD3 R16, P0, R9, R3, RZ ;  /* 0x0000000309107210 */ /* 0x000fc60007f1e0ff */
[----:B------:R-:W-:Y:S01]  /*2ac60*/  STL [R1+0xb2c], R17 ;  /* 0x000b2c1101007387 */ /* 0x000fe20000100800 */
[----:B------:R-:W-:-:S03]  /*2ac70*/  LEA.HI.X.SX32 R15, R15, R2, 0x1, P6 ;  /* 0x000000020f0f7211 */ /* 0x000fc600030f0eff */
[----:B------:R-:W2:Y:S04]  /*2ac80*/  LDL.LU R69, [R1+0x3c] ;  /* 0x00003c0001457983 */ /* 0x000ea80000300800 */
[----:B------:R0:W-:Y:S04]  /*2ac90*/  STL [R1+0xb68], R16 ;  /* 0x000b681001007387 */ /* 0x0001e80000100800 */
[----:B------:R1:W-:Y:S04]  /*2aca0*/  STL [R1+0xb34], R15 ;  /* 0x000b340f01007387 */ /* 0x0003e80000100800 */
[----:B------:R-:W2:Y:S01]  /*2acb0*/  LDL.LU R70, [R1+0x4c] ;  /* 0x00004c0001467983 */ /* 0x000ea20000300800 */
[----:B0-----:R-:W-:-:S02]  /*2acc0*/  IADD3 R16, P6, R8, R3, RZ ;  /* 0x0000000308107210 */ /* 0x001fc40007fde0ff */
[----:B-1----:R-:W-:-:S03]  /*2acd0*/  LEA.HI.X.SX32 R15, R14, R2, 0x1, P5 ;  /* 0x000000020e0f7211 */ /* 0x002fc600028f0eff */
[----:B------:R-:W-:Y:S04]  /*2ace0*/  STL [R1+0xb70], R16 ;  /* 0x000b701001007387 */ /* 0x000fe80000100800 */
[----:B------:R-:W-:Y:S04]  /*2acf0*/  STL [R1+0xb3c], R15 ;  /* 0x000b3c0f01007387 */ /* 0x000fe80000100800 */
[----:B------:R-:W2:Y:S01]  /*2ad00*/  LDL.LU R71, [R1+0x58] ;  /* 0x0000580001477983 */ /* 0x000ea20000300800 */
[----:B------:R-:W-:Y:S02]  /*2ad10*/  IADD3 R14, P5, R7, R3, RZ ;  /* 0x00000003070e7210 */ /* 0x000fe40007fbe0ff */
[----:B------:R-:W-:-:S03]  /*2ad20*/  LEA.HI.X.SX32 R13, R13, R2, 0x1, P4 ;  /* 0x000000020d0d7211 */ /* 0x000fc600020f0eff */
[----:B------:R0:W-:Y:S04]  /*2ad30*/  STL [R1+0xb78], R14 ;  /* 0x000b780e01007387 */ /* 0x0001e80000100800 */
[----:B------:R1:W-:Y:S04]  /*2ad40*/  STL [R1+0xb44], R13 ;  /* 0x000b440d01007387 */ /* 0x0003e80000100800 */
[----:B------:R-:W2:Y:S01]  /*2ad50*/  LDL.LU R72, [R1+0x64] ;  /* 0x0000640001487983 */ /* 0x000ea20000300800 */
[----:B0-----:R-:W-:Y:S02]  /*2ad60*/  IADD3 R14, P4, R6, R3, RZ ;  /* 0x00000003060e7210 */ /* 0x001fe40007f9e0ff */
        /* <DEDUP_REMOVED lines=12> */
[----:B------:R-:W-:-:S03]  /*2ae30*/  LEA.HI.X.SX32 R9, R9, R2, 0x1, P0 ;  /* 0x0000000209097211 */ /* 0x000fc600000f0eff */
[----:B------:R-:W-:Y:S04]  /*2ae40*/  STL [R1+0xb5c], R11 ;  /* 0x000b5c0b01007387 */ /* 0x000fe80000100800 */
[----:B------:R-:W2:Y:S01]  /*2ae50*/  LDL.LU R75, [R1+0x8c] ;  /* 0x00008c00014b7983 */ /* 0x000ea20000300800 */
[-C--:B------:R-:W-:Y:S02]  /*2ae60*/  LEA.HI.X.SX32 R7, R7, R2.reuse, 0x1, P5 ;  /* 0x0000000207077211 */ /* 0x080fe400028f0eff */
[----:B------:R-:W-:Y:S02]  /*2ae70*/  LEA.HI.X.SX32 R5, R5, R2, 0x1, P3 ;  /* 0x0000000205057211 */ /* 0x000fe400018f0eff */
[----:B---3--:R-:W-:-:S05]  /*2ae80*/  IADD3 R10, P1, R79, R3, RZ ;  /* 0x000000034f0a7210 */ /* 0x008fca0007f3e0ff */
[----:B------:R4:W-:Y:S04]  /*2ae90*/  STL [R1+0xb98], R10 ;  /* 0x000b980a01007387 */ /* 0x0009e80000100800 */
[----:B------:R0:W-:Y:S04]  /*2aea0*/  STL [R1+0xb64], R9 ;  /* 0x000b640901007387 */ /* 0x0001e80000100800 */
[----:B------:R-:W3:Y:S01]  /*2aeb0*/  LDL.LU R76, [R1+0x98] ;  /* 0x00009800014c7983 */ /* 0x000ee20000300800 */
[----:B----4-:R-:W-:Y:S02]  /*2aec0*/  IADD3 R10, P0, R65, R3, RZ ;  /* 0x00000003410a7210 */ /* 0x010fe40007f1e0ff */
[----:B0-----:R-:W-:-:S03]  /*2aed0*/  LEA.HI.X.SX32 R9, R8, R2, 0x1, P6 ;  /* 0x0000000208097211 */ /* 0x001fc600030f0eff */
[----:B------:R-:W-:Y:S01]  /*2aee0*/  STL [R1+0xba0], R10 ;  /* 0x000ba00a01007387 */ /* 0x000fe20000100800 */
[----:B--2---:R-:W-:-:S03]  /*2aef0*/  IADD3 R8, P6, R66, R3, RZ ;  /* 0x0000000342087210 */ /* 0x004fc60007fde0ff */
[----:B------:R-:W-:Y:S04]  /*2af00*/  STL [R1+0xb6c], R9 ;  /* 0x000b6c0901007387 */ /* 0x000fe80000100800 */
[----:B------:R-:W2:Y:S04]  /*2af10*/  LDL.LU R77, [R1+0xa4] ;  /* 0x0000a400014d7983 */ /* 0x000ea80000300800 */
[----:B------:R0:W-:Y:S04]  /*2af20*/  STL [R1+0xba8], R8 ;  /* 0x000ba80801007387 */ /* 0x0001e80000100800 */
[----:B------:R1:W-:Y:S04]  /*2af30*/  STL [R1+0xb74], R7 ;  /* 0x000b740701007387 */ /* 0x0003e80000100800 */
[----:B------:R-:W4:Y:S01]  /*2af40*/  LDL.LU R63, [R1+0xb4] ;  /* 0x0000b400013f7983 */ /* 0x000f220000300800 */
[----:B0-----:R-:W-:-:S02]  /*2af50*/  IADD3 R8, P5, R67, R3, RZ ;  /* 0x0000000343087210 */ /* 0x001fc40007fbe0ff */
[----:B-1----:R-:W-:-:S03]  /*2af60*/  LEA.HI.X.SX32 R7, R6, R2, 0x1, P4 ;  /* 0x0000000206077211 */ /* 0x002fc600020f0eff */
[----:B------:R-:W-:Y:S01]  /*2af70*/  STL [R1+0xbb0], R8 ;  /* 0x000bb00801007387 */ /* 0x000fe20000100800 */
[----:B------:R-:W-:-:S03]  /*2af80*/  IADD3 R6, P4, R68, R3, RZ ;  /* 0x0000000344067210 */ /* 0x000fc60007f9e0ff */
[----:B------:R-:W-:Y:S04]  /*2af90*/  STL [R1+0xb7c], R7 ;  /* 0x000b7c0701007387 */ /* 0x000fe80000100800 */
[----:B------:R-:W4:Y:S04]  /*2afa0*/  LDL.LU R78, [R1+0xbc] ;  /* 0x0000bc00014e7983 */ /* 0x000f280000300800 */
[----:B------:R0:W-:Y:S04]  /*2afb0*/  STL [R1+0xbb8], R6 ;  /* 0x000bb80601007387 */ /* 0x0001e80000100800 */
[----:B------:R1:W-:Y:S04]  /*2afc0*/  STL [R1+0xb84], R5 ;  /* 0x000b840501007387 */ /* 0x0003e80000100800 */
[----:B------:R-:W4:Y:S01]  /*2afd0*/  LDL.LU R64, [R1+0xcc] ;  /* 0x0000cc0001407983 */ /* 0x000f220000300800 */
[----:B0-----:R-:W-:-:S02]  /*2afe0*/  IADD3 R6, P3, R69, R3, RZ ;  /* 0x0000000345067210 */ /* 0x001fc40007f7e0ff */
[----:B-1----:R-:W-:-:S03]  /*2aff0*/  LEA.HI.X.SX32 R5, R4, R2, 0x1, P2 ;  /* 0x0000000204057211 */ /* 0x002fc600010f0eff */
[----:B------:R-:W-:Y:S01]  /*2b000*/  STL [R1+0xbc0], R6 ;  /* 0x000bc00601007387 */ /* 0x000fe20000100800 */
[----:B------:R-:W-:-:S03]  /*2b010*/  IADD3 R4, P2, R70, R3, RZ ;  /* 0x0000000346047210 */ /* 0x000fc60007f5e0ff */
[----:B------:R0:W-:Y:S02]  /*2b020*/  STL [R1+0xb8c], R5 ;  /* 0x000b8c0501007387 */ /* 0x0001e40000100800 */
[----:B0-----:R-:W-:Y:S02]  /*2b030*/  LEA.HI.X.SX32 R5, R79, R2, 0x1, P1 ;  /* 0x000000024f057211 */ /* 0x001fe400008f0eff */
[----:B------:R-:W4:Y:S04]  /*2b040*/  LDL.LU R79, [R1+0xd4] ;  /* 0x0000d400014f7983 */ /* 0x000f280000300800 */
[----:B------:R0:W-:Y:S04]  /*2b050*/  STL [R1+0xbc8], R4 ;  /* 0x000bc80401007387 */ /* 0x0001e80000100800 */
[----:B------:R1:W-:Y:S01]  /*2b060*/  STL [R1+0xb94], R5 ;  /* 0x000b940501007387 */ /* 0x0003e20000100800 */
[----:B0-----:R-:W-:-:S02]  /*2b070*/  IADD3 R4, P1, R71, R3, RZ ;  /* 0x0000000347047210 */ /* 0x001fc40007f3e0ff */
[-C--:B-1----:R-:W-:Y:S02]  /*2b080*/  LEA.HI.X.SX32 R5, R65, R2.reuse, 0x1, P0 ;  /* 0x0000000241057211 */ /* 0x082fe400000f0eff */
[----:B------:R-:W4:Y:S04]  /*2b090*/  LDL.LU R65, [R1+0xe4] ;  /* 0x0000e40001417983 */ /* 0x000f280000300800 */
[----:B------:R-:W-:Y:S04]  /*2b0a0*/  STL [R1+0xbd0], R4 ;  /* 0x000bd00401007387 */ /* 0x000fe80000100800 */
[----:B------:R0:W-:Y:S02]  /*2b0b0*/  STL [R1+0xb9c], R5 ;  /* 0x000b9c0501007387 */ /* 0x0001e40000100800 */
[----:B0-----:R-:W-:-:S02]  /*2b0c0*/  LEA.HI.X.SX32 R5, R66, R2, 0x1, P6 ;  /* 0x0000000242057211 */ /* 0x001fc400030f0eff */
[----:B------:R-:W4:Y:S01]  /*2b0d0*/  LDL.LU R66, [R1+0xf0] ;  /* 0x0000f00001427983 */ /* 0x000f220000300800 */
[----:B------:R-:W-:-:S05]  /*2b0e0*/  IADD3 R4, P0, R72, R3, RZ ;  /* 0x0000000348047210 */ /* 0x000fca0007f1e0ff */
[----:B------:R0:W-:Y:S04]  /*2b0f0*/  STL [R1+0xbd8], R4 ;  /* 0x000bd80401007387 */ /* 0x0001e80000100800 */
[----:B------:R1:W-:Y:S01]  /*2b100*/  STL [R1+0xba4], R5 ;  /* 0x000ba40501007387 */ /* 0x0003e20000100800 */
[-C--:B0-----:R-:W-:Y:S02]  /*2b110*/  IADD3 R4, P6, R73, R3.reuse, RZ ;  /* 0x0000000349047210 */ /* 0x081fe40007fde0ff */
[----:B-1----:R-:W-:Y:S02]  /*2b120*/  LEA.HI.X.SX32 R5, R67, R2, 0x1, P5 ;  /* 0x0000000243057211 */ /* 0x002fe400028f0eff */
[----:B------:R-:W4:Y:S04]  /*2b130*/  LDL.LU R67, [R1+0xfc] ;  /* 0x0000fc0001437983 */ /* 0x000f280000300800 */
[----:B------:R0:W-:Y:S04]  /*2b140*/  STL [R1+0xbe0], R4 ;  /* 0x000be00401007387 */ /* 0x0001e80000100800 */
[----:B------:R1:W-:Y:S01]  /*2b150*/  STL [R1+0xbac], R5 ;  /* 0x000bac0501007387 */ /* 0x0003e20000100800 */
[----:B0-----:R-:W-:-:S02]  /*2b160*/  IADD3 R4, P5, R74, R3, RZ ;  /* 0x000000034a047210 */ /* 0x001fc40007fbe0ff */
[----:B-1----:R-:W-:Y:S02]  /*2b170*/  LEA.HI.X.SX32 R5, R68, R2, 0x1, P4 ;  /* 0x0000000244057211 */ /* 0x002fe400020f0eff */
        /* <DEDUP_REMOVED lines=10> */
[----:B---3--:R-:W-:-:S05]  /*2b220*/  IADD3 R4, P3, R76, R3, RZ ;  /* 0x000000034c047210 */ /* 0x008fca0007f7e0ff */
[----:B------:R2:W-:Y:S04]  /*2b230*/  STL [R1+0xbf8], R4 ;  /* 0x000bf80401007387 */ /* 0x0005e80000100800 */
[----:B------:R0:W-:Y:S01]  /*2b240*/  STL [R1+0xbc4], R5 ;  /* 0x000bc40501007387 */ /* 0x0001e20000100800 */
[-C--:B--2---:R-:W-:Y:S02]  /*2b250*/  IADD3 R4, P2, R77, R3.reuse, RZ ;  /* 0x000000034d047210 */ /* 0x084fe40007f5e0ff */
[----:B0-----:R-:W-:Y:S02]  /*2b260*/  LEA.HI.X.SX32 R5, R71, R2, 0x1, P1 ;  /* 0x0000000247057211 */ /* 0x001fe400008f0eff */
[----:B------:R-:W2:Y:S04]  /*2b270*/  LDL.LU R71, [R1+0x130] ;  /* 0x0001300001477983 */ /* 0x000ea80000300800 */
[----:B------:R4:W-:Y:S04]  /*2b280*/  STL [R1+0xc00], R4 ;  /* 0x000c000401007387 */ /* 0x0009e80000100800 */
[----:B------:R0:W-:Y:S01]  /*2b290*/  STL [R1+0xbcc], R5 ;  /* 0x000bcc0501007387 */ /* 0x0001e20000100800 */
[----:B----4-:R-:W-:-:S02]  /*2b2a0*/  IADD3 R4, P1, R63, R3, RZ ;  /* 0x000000033f047210 */ /* 0x010fc40007f3e0ff */
[----:B0-----:R-:W-:Y:S02]  /*2b2b0*/  LEA.HI.X.SX32 R5, R72, R2, 0x1, P0 ;  /* 0x0000000248057211 */ /* 0x001fe400000f0eff */
[----:B------:R-:W3:Y:S04]  /*2b2c0*/  LDL.LU R72, [R1+0x13c] ;  /* 0x00013c0001487983 */ /* 0x000ee80000300800 */
        /* <DEDUP_REMOVED lines=49> */
[----:B--2---:R-:W-:-:S05]  /*2b5e0*/  IADD3 R4, P5, R71, R3, RZ ;  /* 0x0000000347047210 */ /* 0x004fca0007fbe0ff */
[----:B------:R-:W-:Y:S04]  /*2b5f0*/  STL [R1+0xc58], R4 ;  /* 0x000c580401007387 */ /* 0x000fe80000100800 */
[----:B------:R0:W-:Y:S02]  /*2b600*/  STL [R1+0xc24], R5 ;  /* 0x000c240501007387 */ /* 0x0001e40000100800 */
[----:B0-----:R-:W-:Y:S02]  /*2b610*/  LEA.HI.X.SX32 R5, R66, R2, 0x1, P3 ;  /* 0x0000000242057211 */ /* 0x001fe400018f0eff */
[-C--:B---3--:R-:W-:Y:S01]  /*2b620*/  IADD3 R4, P4, R72, R3.reuse, RZ ;  /* 0x0000000348047210 */ /* 0x088fe20007f9e0ff */
        /* <DEDUP_REMOVED lines=59> */
[----:B------:R-:W2:Y:S01]  /*2b9e0*/  LDL.LU R63, [R1+0x254] ;  /* 0x00025400013f7983 */ /* 0x000ea20000300800 */
[----:B---3--:R-:W-:-:S05]  /*2b9f0*/  IADD3 R4, P6, R67, R3, RZ ;  /* 0x0000000343047210 */ /* 0x008fca0007fde0ff */
[----:B------:R-:W-:Y:S04]  /*2ba00*/  STL [R1+0xcc0], R4 ;  /* 0x000cc00401007387 */ /* 0x000fe80000100800 */
[----:B------:R0:W-:Y:S02]  /*2ba10*/  STL [R1+0xc8c], R5 ;  /* 0x000c8c0501007387 */ /* 0x0001e40000100800 */
[----:B0-----:R-:W-:Y:S02]  /*2ba20*/  LEA.HI.X.SX32 R5, R78, R2, 0x1, P4 ;  /* 0x000000024e057211 */ /* 0x001fe400020f0eff */
[-C--:B----4-:R-:W-:Y:S01]  /*2ba30*/  IADD3 R4, P5, R68, R3.reuse, RZ ;  /* 0x0000000344047210 */ /* 0x090fe20007fbe0ff */
        /* <DEDUP_REMOVED lines=59> */
[----:B------:R-:W3:Y:S01]  /*2bdf0*/  LDL.LU R74, [R1+0x2b8] ;  /* 0x0002b800014a7983 */ /* 0x000ee20000300800 */
[----:B----4-:R-:W-:-:S05]  /*2be00*/  IADD3 R4, P0, R64, R3, RZ ;  /* 0x0000000340047210 */ /* 0x010fca0007f1e0ff */
[----:B------:R-:W-:Y:S04]  /*2be10*/  STL [R1+0x1140], R4 ;  /* 0x0011400401007387 */ /* 0x000fe80000100800 */
[----:B------:R0:W-:Y:S02]  /*2be20*/  STL [R1+0xcf4], R5 ;  /* 0x000cf40501007387 */ /* 0x0001e40000100800 */
[----:B0-----:R-:W-:Y:S02]  /*2be30*/  LEA.HI.X.SX32 R5, R75, R2, 0x1, P5 ;  /* 0x000000024b057211 */ /* 0x001fe400028f0eff */
[-C--:B------:R-:W-:Y:S01]  /*2be40*/  IADD3 R4, P6, R79, R3.reuse, RZ ;  /* 0x000000034f047210 */ /* 0x080fe20007fde0ff */
        /* <DEDUP_REMOVED lines=59> */
[----:B------:R-:W4:Y:S01]  /*2c200*/  LDL.LU R70, [R1+0x32c] ;  /* 0x00032c0001467983 */ /* 0x000f220000300800 */
[----:B------:R-:W-:-:S05]  /*2c210*/  IADD3 R4, P1, R76, R3, RZ ;  /* 0x000000034c047210 */ /* 0x000fca0007f3e0ff */
        /* <DEDUP_REMOVED lines=197> */
[-C--:B0-----:R-:W-:Y:S02]  /*2ce70*/  LEA.HI.X.SX32 R5, R76, R2.reuse, 0x1, P2 ;  /* 0x000000024c057211 */ /* 0x081fe400010f0eff */
[----:B------:R-:W-:Y:S01]  /*2ce80*/  IADD3 R4, P3, R65, R3, RZ ;  /* 0x0000000341047210 */ /* 0x000fe20007f7e0ff */
        /* <DEDUP_REMOVED lines=432> */
[----:B------:R0:W-:Y:S04]  /*2e990*/  STL [R1+0x1564], R5 ;  /* 0x0015640501007387 */ /* 0x0001e80000100800 */
[----:B------:R-:W4:Y:S01]  /*2e9a0*/  LDL.LU R62, [R1+0x168] ;  /* 0x00016800013e7983 */ /* 0x000f220000300800 */
[----:B0-----:R-:W-:-:S02]  /*2e9b0*/  LEA.HI.X.SX32 R5, R63, R2, 0x1, P6 ;  /* 0x000000023f057211 */ /* 0x001fc400030f0eff */
        /* <DEDUP_REMOVED lines=10> */
[----:B--2---:R-:W-:-:S05]  /*2ea60*/  IADD3 R4, P5, R69, R3, RZ ;  /* 0x0000000345047210 */ /* 0x004fca0007fbe0ff */
[----:B------:R-:W-:Y:S04]  /*2ea70*/  STL [R1+0x15b0], R4 ;  /* 0x0015b00401007387 */ /* 0x000fe80000100800 */
[----:B------:R0:W-:Y:S02]  /*2ea80*/  STL [R1+0x157c], R5 ;  /* 0x00157c0501007387 */ /* 0x0001e40000100800 */
[----:B0-----:R-:W-:Y:S02]  /*2ea90*/  LEA.HI.X.SX32 R5, R79, R2, 0x1, P3 ;  /* 0x000000024f057211 */ /* 0x001fe400018f0eff */
[----:B------:R-:W2:Y:S01]  /*2eaa0*/  LDL.LU R79, [R1+0x158] ;  /* 0x00015800014f7983 */ /* 0x000ea20000300800 */
[----:B---3--:R-:W-:-:S05]  /*2eab0*/  IADD3 R4, P4, R70, R3, RZ ;  /* 0x0000000346047210 */ /* 0x008fca0007f9e0ff */
[----:B------:R-:W-:Y:S04]  /*2eac0*/  STL [R1+0x15b8], R4 ;  /* 0x0015b80401007387 */ /* 0x000fe80000100800 */
[----:B------:R0:W-:Y:S04]  /*2ead0*/  STL [R1+0x1584], R5 ;  /* 0x0015840501007387 */ /* 0x0001e80000100800 */
[----:B------:R-:W3:Y:S01]  /*2eae0*/  LDL.LU R64, [R1+0x150] ;  /* 0x0001500001407983 */ /* 0x000ee20000300800 */
[----:B0-----:R-:W-:Y:S02]  /*2eaf0*/  LEA.HI.X.SX32 R5, R65, R2, 0x1, P2 ;  /* 0x0000000241057211 */ /* 0x001fe400010f0eff */
[----:B----4-:R-:W-:-:S05]  /*2eb00*/  IADD3 R4, P3, R71, R3, RZ ;  /* 0x0000000347047210 */ /* 0x010fca0007f7e0ff */
[----:B------:R-:W-:Y:S04]  /*2eb10*/  STL [R1+0x15c0], R4 ;  /* 0x0015c00401007387 */ /* 0x000fe80000100800 */
[----:B------:R0:W-:Y:S04]  /*2eb20*/  STL [R1+0x158c], R5 ;  /* 0x00158c0501007387 */ /* 0x0001e80000100800 */
[----:B------:R-:W4:Y:S01]  /*2eb30*/  LDL.LU R65, [R1+0x148] ;  /* 0x0001480001417983 */ /* 0x000f220000300800 */
[----:B0-----:R-:W-:Y:S02]  /*2eb40*/  LEA.HI.X.SX32 R5, R66, R2, 0x1, P1 ;  /* 0x0000000242057211 */ /* 0x001fe400008f0eff */
[----:B------:R-:W-:-:S05]  /*2eb50*/  IADD3 R4, P2, R72, R3, RZ ;  /* 0x0000000348047210 */ /* 0x000fca0007f5e0ff */
        /* <DEDUP_REMOVED lines=25> */
[----:B------:R0:W-:Y:S04]  /*2ecf0*/  STL [R1+0x15f0], R4 ;  /* 0x0015f00401007387 */ /* 0x0001e80000100800 */
[----:B------:R1:W-:Y:S04]  /*2ed00*/  STL [R1+0x15bc], R5 ;  /* 0x0015bc0501007387 */ /* 0x0003e80000100800 */
[----:B------:R-:W4:Y:S01]  /*2ed10*/  LDL.LU R71, [R1+0x128] ;  /* 0x0001280001477983 */ /* 0x000f220000300800 */
[----:B0-----:R-:W-:Y:S02]  /*2ed20*/  IADD3 R4, P3, R62, R3, RZ ;  /* 0x000000033e047210 */ /* 0x001fe40007f7e0ff */
[----:B-1----:R-:W-:-:S03]  /*2ed30*/  LEA.HI.X.SX32 R5, R72, R2, 0x1, P2 ;  /* 0x0000000248057211 */ /* 0x002fc600010f0eff */
        /* <DEDUP_REMOVED lines=11> */
[----:B------:R-:W4:Y:S04]  /*2edf0*/  LDL.LU R74, [R1+0x114] ;  /* 0x00011400014a7983 */ /* 0x000f280000300800 */
[----:B------:R0:W-:Y:S02]  /*2ee00*/  STL [R1+0x15d4], R5 ;  /* 0x0015d40501007387 */ /* 0x0001e40000100800 */
[----:B0-----:R-:W-:-:S02]  /*2ee10*/  LEA.HI.X.SX32 R5, R75, R2, 0x1, P6 ;  /* 0x000000024b057211 */ /* 0x001fc400030f0eff */
[----:B------:R-:W-:Y:S02]  /*2ee20*/  LEA.HI.X.SX32 R6, R62, R2, 0x1, P3 ;  /* 0x000000023e067211 */ /* 0x000fe400018f0eff */
[----:B--2---:R-:W-:-:S05]  /*2ee30*/  IADD3 R4, P0, R79, R3, RZ ;  /* 0x000000034f047210 */ /* 0x004fca0007f1e0ff */
[----:B------:R3:W-:Y:S04]  /*2ee40*/  STL [R1+0x1610], R4 ;  /* 0x0016100401007387 */ /* 0x0007e80000100800 */
[----:B------:R-:W2:Y:S01]  /*2ee50*/  LDL.LU R75, [R1+0x110] ;  /* 0x00011000014b7983 */ /* 0x000ea20000300800 */
[----:B---3--:R-:W-:-:S03]  /*2ee60*/  IADD3 R4, P6, R64, R3, RZ ;  /* 0x0000000340047210 */ /* 0x008fc60007fde0ff */
[----:B------:R0:W-:Y:S04]  /*2ee70*/  STL [R1+0x15dc], R5 ;  /* 0x0015dc0501007387 */ /* 0x0001e80000100800 */
[----:B------:R4:W-:Y:S01]  /*2ee80*/  STL [R1+0x1618], R4 ;  /* 0x0016180401007387 */ /* 0x0009e20000100800 */
[----:B0-----:R-:W-:-:S03]  /*2ee90*/  LEA.HI.X.SX32 R5, R76, R2, 0x1, P5 ;  /* 0x000000024c057211 */ /* 0x001fc600028f0eff */
[----:B------:R-:W3:Y:S04]  /*2eea0*/  LDL.LU R76, [R1+0x108] ;  /* 0x00010800014c7983 */ /* 0x000ee80000300800 */
[----:B------:R0:W-:Y:S01]  /*2eeb0*/  STL [R1+0x15e4], R5 ;  /* 0x0015e40501007387 */ /* 0x0001e20000100800 */
[----:B----4-:R-:W-:Y:S02]  /*2eec0*/  IADD3 R4, P5, R65, R3, RZ ;  /* 0x0000000341047210 */ /* 0x010fe40007fbe0ff */
[----:B0-----:R-:W-:-:S03]  /*2eed0*/  LEA.HI.X.SX32 R5, R77, R2, 0x1, P4 ;  /* 0x000000024d057211 */ /* 0x001fc600020f0eff */
[----:B------:R0:W-:Y:S04]  /*2eee0*/  STL [R1+0x1620], R4 ;  /* 0x0016200401007387 */ /* 0x0001e80000100800 */
[----:B------:R-:W4:Y:S04]  /*2eef0*/  LDL.LU R77, [R1+0x104] ;  /* 0x00010400014d7983 */ /* 0x000f280000300800 */
[----:B------:R-:W-:Y:S01]  /*2ef00*/  STL [R1+0x15ec], R5 ;  /* 0x0015ec0501007387 */ /* 0x000fe20000100800 */
[----:B0-----:R-:W-:-:S05]  /*2ef10*/  IADD3 R4, P4, R66, R3, RZ ;  /* 0x0000000342047210 */ /* 0x001fca0007f9e0ff */
[----:B------:R0:W-:Y:S04]  /*2ef20*/  STL [R1+0x1628], R4 ;  /* 0x0016280401007387 */ /* 0x0001e80000100800 */
[----:B------:R-:W-:Y:S01]  /*2ef30*/  STL [R1+0x15f4], R6 ;  /* 0x0015f40601007387 */ /* 0x000fe20000100800 */
[----:B0-----:R-:W-:-:S03]  /*2ef40*/  LEA.HI.X.SX32 R4, R78, R2, 0x1, P2 ;  /* 0x000000024e047211 */ /* 0x001fc600010f0eff */
[----:B------:R-:W4:Y:S01]  /*2ef50*/  LDL.LU R78, [R1+0x100] ;  /* 0x00010000014e7983 */ /* 0x000f220000300800 */
[----:B------:R-:W-:-:S05]  /*2ef60*/  IADD3 R5, P3, R67, R3, RZ ;  /* 0x0000000343057210 */ /* 0x000fca0007f7e0ff */
[----:B------:R-:W-:Y:S04]  /*2ef70*/  STL [R1+0x1630], R5 ;  /* 0x0016300501007387 */ /* 0x000fe80000100800 */
[----:B------:R0:W-:Y:S04]  /*2ef80*/  STL [R1+0x15fc], R4 ;  /* 0x0015fc0401007387 */ /* 0x0001e80000100800 */
[----:B------:R-:W4:Y:S01]  /*2ef90*/  LDL.LU R61, [R1+0xf8] ;  /* 0x0000f800013d7983 */ /* 0x000f220000300800 */
[----:B0-----:R-:W-:Y:S02]  /*2efa0*/  LEA.HI.X.SX32 R4, R63, R2, 0x1, P1 ;  /* 0x000000023f047211 */ /* 0x001fe400008f0eff */
[----:B------:R-:W-:-:S05]  /*2efb0*/  IADD3 R5, P2, R68, R3, RZ ;  /* 0x0000000344057210 */ /* 0x000fca0007f5e0ff */
[----:B------:R-:W-:Y:S04]  /*2efc0*/  STL [R1+0x1638], R5 ;  /* 0x0016380501007387 */ /* 0x000fe80000100800 */
[----:B------:R0:W-:Y:S02]  /*2efd0*/  STL [R1+0x1604], R4 ;  /* 0x0016040401007387 */ /* 0x0001e40000100800 */
[----:B0-----:R-:W-:Y:S02]  /*2efe0*/  LEA.HI.X.SX32 R4, R79, R2, 0x1, P0 ;  /* 0x000000024f047211 */ /* 0x001fe400000f0eff */
        /* <DEDUP_REMOVED lines=13> */
[----:B------:R-:W-:Y:S01]  /*2f0c0*/  STL [R1+0x161c], R4 ;  /* 0x00161c0401007387 */ /* 0x000fe20000100800 */
[----:B------:R-:W-:Y:S02]  /*2f0d0*/  IADD3 R6, P5, R72, R3, RZ ;  /* 0x0000000348067210 */ /* 0x000fe40007fbe0ff */
[----:B0-----:R-:W-:-:S03]  /*2f0e0*/  LEA.HI.X.SX32 R5, R66, R2, 0x1, P4 ;  /* 0x0000000242057211 */ /* 0x001fc600020f0eff */
[----:B------:R-:W-:Y:S04]  /*2f0f0*/  STL [R1+0x1658], R6 ;  /* 0x0016580601007387 */ /* 0x000fe80000100800 */
[----:B------:R-:W4:Y:S04]  /*2f100*/  LDL.LU R64, [R1+0xe0] ;  /* 0x0000e00001407983 */ /* 0x000f280000300800 */
[----:B------:R0:W-:Y:S02]  /*2f110*/  STL [R1+0x1624], R5 ;  /* 0x0016240501007387 */ /* 0x0001e40000100800 */
[----:B0-----:R-:W-:-:S02]  /*2f120*/  LEA.HI.X.SX32 R5, R67, R2, 0x1, P3 ;  /* 0x0000000243057211 */ /* 0x001fc400018f0eff */
[----:B------:R-:W-:-:S05]  /*2f130*/  IADD3 R4, P4, R73, R3, RZ ;  /* 0x0000000349047210 */ /* 0x000fca0007f9e0ff */
[----:B------:R0:W-:Y:S04]  /*2f140*/  STL [R1+0x1660], R4 ;  /* 0x0016600401007387 */ /* 0x0001e80000100800 */
[----:B------:R-:W4:Y:S04]  /*2f150*/  LDL.LU R65, [R1+0xdc] ;  /* 0x0000dc0001417983 */ /* 0x000f280000300800 */
[----:B------:R1:W-:Y:S01]  /*2f160*/  STL [R1+0x162c], R5 ;  /* 0x00162c0501007387 */ /* 0x0003e20000100800 */
[----:B0-----:R-:W-:-:S05]  /*2f170*/  IADD3 R4, P3, R74, R3, RZ ;  /* 0x000000034a047210 */ /* 0x001fca0007f7e0ff */
[----:B------:R-:W-:Y:S01]  /*2f180*/  STL [R1+0x1668], R4 ;  /* 0x0016680401007387 */ /* 0x000fe20000100800 */
[----:B-1----:R-:W-:-:S03]  /*2f190*/  LEA.HI.X.SX32 R5, R68, R2, 0x1, P2 ;  /* 0x0000000244057211 */ /* 0x002fc600010f0eff */
[----:B------:R-:W4:Y:S04]  /*2f1a0*/  LDL.LU R66, [R1+0xd8] ;  /* 0x0000d80001427983 */ /* 0x000f280000300800 */
[----:B------:R0:W-:Y:S02]  /*2f1b0*/  STL [R1+0x1634], R5 ;  /* 0x0016340501007387 */ /* 0x0001e40000100800 */
[----:B0-----:R-:W-:Y:S02]  /*2f1c0*/  LEA.HI.X.SX32 R5, R69, R2, 0x1, P1 ;  /* 0x0000000245057211 */ /* 0x001fe400008f0eff */
[----:B--2---:R-:W-:-:S05]  /*2f1d0*/  IADD3 R4, P2, R75, R3, RZ ;  /* 0x000000034b047210 */ /* 0x004fca0007f5e0ff */
[----:B------:R3:W-:Y:S04]  /*2f1e0*/  STL [R1+0x1670], R4 ;  /* 0x0016700401007387 */ /* 0x0007e80000100800 */
[----:B------:R-:W2:Y:S04]  /*2f1f0*/  LDL.LU R67, [R1+0xd0] ;  /* 0x0000d00001437983 */ /* 0x000ea80000300800 */
[----:B------:R0:W-:Y:S01]  /*2f200*/  STL [R1+0x163c], R5 ;  /* 0x00163c0501007387 */ /* 0x0001e20000100800 */
[----:B---3--:R-:W-:Y:S02]  /*2f210*/  IADD3 R4, P1, R76, R3, RZ ;  /* 0x000000034c047210 */ /* 0x008fe40007f3e0ff */
[----:B0-----:R-:W-:-:S03]  /*2f220*/  LEA.HI.X.SX32 R5, R70, R2, 0x1, P0 ;  /* 0x0000000246057211 */ /* 0x001fc600000f0eff */
[----:B------:R4:W-:Y:S04]  /*2f230*/  STL [R1+0x1678], R4 ;  /* 0x0016780401007387 */ /* 0x0009e80000100800 */
[----:B------:R-:W3:Y:S04]  /*2f240*/  LDL.LU R68, [R1+0xc8] ;  /* 0x0000c80001447983 */ /* 0x000ee80000300800 */
[----:B------:R0:W-:Y:S01]  /*2f250*/  STL [R1+0x1644], R5 ;  /* 0x0016440501007387 */ /* 0x0001e20000100800 */
[----:B----4-:R-:W-:Y:S02]  /*2f260*/  IADD3 R4, P0, R77, R3, RZ ;  /* 0x000000034d047210 */ /* 0x010fe40007f1e0ff */
[----:B0-----:R-:W-:-:S03]  /*2f270*/  LEA.HI.X.SX32 R5, R71, R2, 0x1, P6 ;  /* 0x0000000247057211 */ /* 0x001fc600030f0eff */
[----:B------:R-:W-:Y:S04]  /*2f280*/  STL [R1+0x1680], R4 ;  /* 0x0016800401007387 */ /* 0x000fe80000100800 */
[----:B------:R-:W4:Y:S04]  /*2f290*/  LDL.LU R69, [R1+0xc4] ;  /* 0x0000c40001457983 */ /* 0x000f280000300800 */
[----:B------:R0:W-:Y:S04]  /*2f2a0*/  STL [R1+0x164c], R5 ;  /* 0x00164c0501007387 */ /* 0x0001e80000100800 */
[----:B------:R-:W4:Y:S01]  /*2f2b0*/  LDL.LU R70, [R1+0xc0] ;  /* 0x0000c00001467983 */ /* 0x000f220000300800 */
[----:B0-----:R-:W-:-:S02]  /*2f2c0*/  LEA.HI.X.SX32 R5, R72, R2, 0x1, P5 ;  /* 0x0000000248057211 */ /* 0x001fc400028f0eff */
        /* <DEDUP_REMOVED lines=12> */
[----:B------:R-:W4:Y:S04]  /*2f390*/  LDL.LU R73, [R1+0xac] ;  /* 0x0000ac0001497983 */ /* 0x000f280000300800 */
[----:B------:R1:W-:Y:S01]  /*2f3a0*/  STL [R1+0x1664], R5 ;  /* 0x0016640501007387 */ /* 0x0003e20000100800 */
[----:B0-----:R-:W-:Y:S02]  /*2f3b0*/  IADD3 R4, P3, R62, R3, RZ ;  /* 0x000000033e047210 */ /* 0x001fe40007f7e0ff */
[----:B-1----:R-:W-:-:S03]  /*2f3c0*/  LEA.HI.X.SX32 R5, R75, R2, 0x1, P2 ;  /* 0x000000024b057211 */ /* 0x002fc600010f0eff */
[----:B------:R0:W-:Y:S04]  /*2f3d0*/  STL [R1+0x16a0], R4 ;  /* 0x0016a00401007387 */ /* 0x0001e80000100800 */
[----:B------:R-:W4:Y:S04]  /*2f3e0*/  LDL.LU R74, [R1+0xa8] ;  /* 0x0000a800014a7983 */ /* 0x000f280000300800 */
[----:B------:R1:W-:Y:S01]  /*2f3f0*/  STL [R1+0x166c], R5 ;  /* 0x00166c0501007387 */ /* 0x0003e20000100800 */
[----:B0-----:R-:W-:-:S05]  /*2f400*/  IADD3 R4, P2, R63, R3, RZ ;  /* 0x000000033f047210 */ /* 0x001fca0007f5e0ff */
[----:B------:R-:W-:Y:S04]  /*2f410*/  STL [R1+0x16a8], R4 ;  /* 0x0016a80401007387 */ /* 0x000fe80000100800 */
[----:B------:R-:W4:Y:S01]  /*2f420*/  LDL.LU R75, [R1+0xa0] ;  /* 0x0000a000014b7983 */ /* 0x000f220000300800 */
[----:B-1----:R-:W-:-:S05]  /*2f430*/  LEA.HI.X.SX32 R5, R76, R2, 0x1, P1 ;  /* 0x000000024c057211 */ /* 0x002fca00008f0eff */
[----:B------:R0:W-:Y:S04]  /*2f440*/  STL [R1+0x1674], R5 ;  /* 0x0016740501007387 */ /* 0x0001e80000100800 */
[----:B------:R-:W4:Y:S01]  /*2f450*/  LDL.LU R76, [R1+0x9c] ;  /* 0x00009c00014c7983 */ /* 0x000f220000300800 */
[----:B0-----:R-:W-:Y:S02]  /*2f460*/  LEA.HI.X.SX32 R5, R77, R2, 0x1, P0 ;  /* 0x000000024d057211 */ /* 0x001fe400000f0eff */
[----:B------:R-:W-:-:S05]  /*2f470*/  IADD3 R4, P1, R64, R3, RZ ;  /* 0x0000000340047210 */ /* 0x000fca0007f3e0ff */
[----:B------:R-:W-:Y:S04]  /*2f480*/  STL [R1+0x16b0], R4 ;  /* 0x0016b00401007387 */ /* 0x000fe80000100800 */
[----:B------:R0:W-:Y:S04]  /*2f490*/  STL [R1+0x167c], R5 ;  /* 0x00167c0501007387 */ /* 0x0001e80000100800 */
[----:B------:R-:W4:Y:S01]  /*2f4a0*/  LDL.LU R77, [R1+0x94] ;  /* 0x00009400014d7983 */ /* 0x000f220000300800 */
[-C--:B0-----:R-:W-:Y:S02]  /*2f4b0*/  LEA.HI.X.SX32 R5, R78, R2.reuse, 0x1, P6 ;  /* 0x000000024e057211 */ /* 0x081fe400030f0eff */
[----:B------:R-:W-:-:S02]  /*2f4c0*/  LEA.HI.X.SX32 R6, R61, R2, 0x1, P5 ;  /* 0x000000023d067211 */ /* 0x000fc400028f0eff */
[----:B------:R-:W-:-:S05]  /*2f4d0*/  IADD3 R4, P0, R65, R3, RZ ;  /* 0x0000000341047210 */ /* 0x000fca0007f1e0ff */
[----:B------:R0:W-:Y:S04]  /*2f4e0*/  STL [R1+0x16b8], R4 ;  /* 0x0016b80401007387 */ /* 0x0001e80000100800 */
[----:B------:R-:W-:Y:S04]  /*2f4f0*/  STL [R1+0x1684], R5 ;  /* 0x0016840501007387 */ /* 0x000fe80000100800 */
[----:B------:R-:W4:Y:S01]  /*2f500*/  LDL.LU R78, [R1+0x90] ;  /* 0x00009000014e7983 */ /* 0x000f220000300800 */
[----:B0-----:R-:W-:-:S05]  /*2f510*/  IADD3 R4, P6, R66, R3, RZ ;  /* 0x0000000342047210 */ /* 0x001fca0007fde0ff */
[----:B------:R0:W-:Y:S04]  /*2f520*/  STL [R1+0x16c0], R4 ;  /* 0x0016c00401007387 */ /* 0x0001e80000100800 */
[----:B------:R3:W-:Y:S01]  /*2f530*/  STL [R1+0x168c], R6 ;  /* 0x00168c0601007387 */ /* 0x0007e20000100800 */
[----:B0-----:R-:W-:-:S03]  /*2f540*/  LEA.HI.X.SX32 R4, R79, R2, 0x1, P4 ;  /* 0x000000024f047211 */ /* 0x001fc600020f0eff */
[----:B------:R-:W4:Y:S01]  /*2f550*/  LDL.LU R79, [R1+0x88] ;  /* 0x00008800014f7983 */ /* 0x000f220000300800 */
[----:B--2---:R-:W-:-:S05]  /*2f560*/  IADD3 R5, P5, R67, R3, RZ ;  /* 0x0000000343057210 */ /* 0x004fca0007fbe0ff */
[----:B------:R0:W-:Y:S04]  /*2f570*/  STL [R1+0x16c8], R5 ;  /* 0x0016c80501007387 */ /* 0x0001e80000100800 */
[----:B------:R-:W-:Y:S01]  /*2f580*/  STL [R1+0x1694], R4 ;  /* 0x0016940401007387 */ /* 0x000fe20000100800 */
[----:B---3--:R-:W-:Y:S02]  /*2f590*/  IADD3 R6, P4, R68, R3, RZ ;  /* 0x0000000344067210 */ /* 0x008fe40007f9e0ff */
[----:B0-----:R-:W-:-:S03]  /*2f5a0*/  LEA.HI.X.SX32 R5, R62, R2, 0x1, P3 ;  /* 0x000000023e057211 */ /* 0x001fc600018f0eff */
[----:B------:R0:W-:Y:S04]  /*2f5b0*/  STL [R1+0x16d0], R6 ;  /* 0x0016d00601007387 */ /* 0x0001e80000100800 */
[----:B------:R-:W2:Y:S01]  /*2f5c0*/  LDL.LU R58, [R1+0x84] ;  /* 0x00008400013a7983 */ /* 0x000ea20000300800 */
[----:B0-----:R-:W-:Y:S02]  /*2f5d0*/  LEA.HI.X.SX32 R6, R63, R2, 0x1, P2 ;  /* 0x000000023f067211 */ /* 0x001fe400010f0eff */
[-C--:B----4-:R-:W-:Y:S01]  /*2f5e0*/  IADD3 R4, P3, R69, R3.reuse, RZ ;  /* 0x0000000345047210 */ /* 0x090fe20007f7e0ff */
[----:B------:R0:W-:Y:S04]  /*2f5f0*/  STL [R1+0x169c], R5 ;  /* 0x00169c0501007387 */ /* 0x0001e80000100800 */
[----:B------:R1:W-:Y:S04]  /*2f600*/  STL [R1+0x16d8], R4 ;  /* 0x0016d80401007387 */ /* 0x0003e80000100800 */
[----:B------:R-:W-:Y:S01]  /*2f610*/  STL [R1+0x16a4], R6 ;  /* 0x0016a40601007387 */ /* 0x000fe20000100800 */
[----:B0-----:R-:W-:-:S03]  /*2f620*/  IADD3 R5, P2, R70, R3, RZ ;  /* 0x0000000346057210 */ /* 0x001fc60007f5e0ff */
[----:B------:R-:W3:Y:S01]  /*2f630*/  LDL.LU R59, [R1+0x7c] ;  /* 0x00007c00013b7983 */ /* 0x000ee20000300800 */
[----:B-1----:R-:W-:-:S03]  /*2f640*/  LEA.HI.X.SX32 R4, R64, R2, 0x1, P1 ;  /* 0x0000000240047211 */ /* 0x002fc600008f0eff */
[----:B------:R0:W-:Y:S04]  /*2f650*/  STL [R1+0x16e0], R5 ;  /* 0x0016e00501007387 */ /* 0x0001e80000100800 */
[----:B------:R-:W-:Y:S01]  /*2f660*/  STL [R1+0x16ac], R4 ;  /* 0x0016ac0401007387 */ /* 0x000fe20000100800 */
[----:B0-----:R-:W-:Y:S02]  /*2f670*/  LEA.HI.X.SX32 R5, R65, R2, 0x1, P0 ;  /* 0x0000000241057211 */ /* 0x001fe400000f0eff */
[----:B------:R-:W-:-:S05]  /*2f680*/  IADD3 R6, P1, R71, R3, RZ ;  /* 0x0000000347067210 */ /* 0x000fca0007f3e0ff */
[----:B------:R0:W-:Y:S04]  /*2f690*/  STL [R1+0x16e8], R6 ;  /* 0x0016e80601007387 */ /* 0x0001e80000100800 */
[----:B------:R-:W4:Y:S01]  /*2f6a0*/  LDL.LU R60, [R1+0x78] ;  /* 0x00007800013c7983 */ /* 0x000f220000300800 */
[-C--:B0-----:R-:W-:Y:S02]  /*2f6b0*/  LEA.HI.X.SX32 R6, R66, R2.reuse, 0x1, P6 ;  /* 0x0000000242067211 */ /* 0x081fe400030f0eff */
[----:B------:R-:W-:Y:S01]  /*2f6c0*/  IADD3 R4, P0, R72, R3, RZ ;  /* 0x0000000348047210 */ /* 0x000fe20007f1e0ff */
[----:B------:R-:W-:Y:S04]  /*2f6d0*/  STL [R1+0x16b4], R5 ;  /* 0x0016b40501007387 */ /* 0x000fe80000100800 */
[----:B------:R0:W-:Y:S04]  /*2f6e0*/  STL [R1+0x16f0], R4 ;  /* 0x0016f00401007387 */ /* 0x0001e80000100800 */
[----:B------:R-:W-:Y:S04]  /*2f6f0*/  STL [R1+0x16bc], R6 ;  /* 0x0016bc0601007387 */ /* 0x000fe80000100800 */
[----:B------:R-:W4:Y:S01]  /*2f700*/  LDL.LU R61, [R1+0x74] ;  /* 0x00007400013d7983 */ /* 0x000f220000300800 */
[----:B0-----:R-:W-:-:S02]  /*2f710*/  LEA.HI.X.SX32 R4, R67, R2, 0x1, P5 ;  /* 0x0000000243047211 */ /* 0x001fc400028f0eff */
[----:B------:R-:W-:-:S05]  /*2f720*/  IADD3 R5, P6, R73, R3, RZ ;  /* 0x0000000349057210 */ /* 0x000fca0007fde0ff */
[----:B------:R0:W-:Y:S04]  /*2f730*/  STL [R1+0x16f8], R5 ;  /* 0x0016f80501007387 */ /* 0x0001e80000100800 */
[----:B------:R-:W-:Y:S01]  /*2f740*/  STL [R1+0x16c4], R4 ;  /* 0x0016c40401007387 */ /* 0x000fe20000100800 */
[----:B0-----:R-:W-:Y:S02]  /*2f750*/  LEA.HI.X.SX32 R5, R68, R2, 0x1, P4 ;  /* 0x0000000244057211 */ /* 0x001fe400020f0eff */
[----:B------:R-:W-:-:S05]  /*2f760*/  IADD3 R6, P5, R74, R3, RZ ;  /* 0x000000034a067210 */ /* 0x000fca0007fbe0ff */
[----:B------:R0:W-:Y:S04]  /*2f770*/  STL [R1+0x1700], R6 ;  /* 0x0017000601007387 */ /* 0x0001e80000100800 */
[----:B------:R-:W4:Y:S01]  /*2f780*/  LDL.LU R62, [R1+0x6c] ;  /* 0x00006c00013e7983 */ /* 0x000f220000300800 */
[----:B0-----:R-:W-:-:S03]  /*2f790*/  LEA.HI.X.SX32 R6, R69, R2, 0x1, P3 ;  /* 0x0000000245067211 */ /* 0x001fc600018f0eff */
[----:B------:R0:W-:Y:S01]  /*2f7a0*/  STL [R1+0x16cc], R5 ;  /* 0x0016cc0501007387 */ /* 0x0001e20000100800 */
[----:B------:R-:W-:-:S05]  /*2f7b0*/  IADD3 R4, P4, R75, R3, RZ ;  /* 0x000000034b047210 */ /* 0x000fca0007f9e0ff */
[----:B------:R1:W-:Y:S04]  /*2f7c0*/  STL [R1+0x1708], R4 ;  /* 0x0017080401007387 */ /* 0x0003e80000100800 */
[----:B------:R-:W-:Y:S04]  /*2f7d0*/  STL [R1+0x16d4], R6 ;  /* 0x0016d40601007387 */ /* 0x000fe80000100800 */
[----:B------:R-:W4:Y:S01]  /*2f7e0*/  LDL.LU R63, [R1+0x68] ;  /* 0x00006800013f7983 */ /* 0x000f220000300800 */
[----:B0-----:R-:W-:Y:S02]  /*2f7f0*/  IADD3 R5, P3, R76, R3, RZ ;  /* 0x000000034c057210 */ /* 0x001fe40007f7e0ff */
[----:B-1----:R-:W-:-:S03]  /*2f800*/  LEA.HI.X.SX32 R4, R70, R2, 0x1, P2 ;  /* 0x0000000246047211 */ /* 0x002fc600010f0eff */
[----:B------:R0:W-:Y:S04]  /*2f810*/  STL [R1+0x1710], R5 ;  /* 0x0017100501007387 */ /* 0x0001e80000100800 */
[----:B------:R-:W-:Y:S01]  /*2f820*/  STL [R1+0x16dc], R4 ;  /* 0x0016dc0401007387 */ /* 0x000fe20000100800 */
[----:B0-----:R-:W-:Y:S02]  /*2f830*/  LEA.HI.X.SX32 R5, R71, R2, 0x1, P1 ;  /* 0x0000000247057211 */ /* 0x001fe400008f0eff */
[----:B------:R-:W-:-:S05]  /*2f840*/  IADD3 R6, P2, R77, R3, RZ ;  /* 0x000000034d067210 */ /* 0x000fca0007f5e0ff */
[----:B------:R-:W-:Y:S04]  /*2f850*/  STL [R1+0x1718], R6 ;  /* 0x0017180601007387 */ /* 0x000fe80000100800 */
[----:B------:R-:W4:Y:S04]  /*2f860*/  LDL.LU R64, [R1+0x60] ;  /* 0x0000600001407983 */ /* 0x000f280000300800 */
[----:B------:R0:W-:Y:S02]  /*2f870*/  STL [R1+0x16e4], R5 ;  /* 0x0016e40501007387 */ /* 0x0001e40000100800 */
[----:B0-----:R-:W-:-:S02]  /*2f880*/  LEA.HI.X.SX32 R5, R72, R2, 0x1, P0 ;  /* 0x0000000248057211 */ /* 0x001fc400000f0eff */
[----:B------:R-:W-:-:S05]  /*2f890*/  IADD3 R4, P1, R78, R3, RZ ;  /* 0x000000034e047210 */ /* 0x000fca0007f3e0ff */
[----:B------:R0:W-:Y:S04]  /*2f8a0*/  STL [R1+0x1720], R4 ;  /* 0x0017200401007387 */ /* 0x0001e80000100800 */
[----:B------:R-:W4:Y:S04]  /*2f8b0*/  LDL.LU R65, [R1+0x5c] ;  /* 0x00005c0001417983 */ /* 0x000f280000300800 */
[----:B------:R1:W-:Y:S04]  /*2f8c0*/  STL [R1+0x16ec], R5 ;  /* 0x0016ec0501007387 */ /* 0x0003e80000100800 */
[----:B------:R-:W4:Y:S01]  /*2f8d0*/  LDL.LU R66, [R1+0x54] ;  /* 0x0000540001427983 */ /* 0x000f220000300800 */
[----:B0-----:R-:W-:-:S02]  /*2f8e0*/  IADD3 R4, P0, R79, R3, RZ ;  /* 0x000000034f047210 */ /* 0x001fc40007f1e0ff */
[----:B-1----:R-:W-:-:S03]  /*2f8f0*/  LEA.HI.X.SX32 R5, R73, R2, 0x1, P6 ;  /* 0x0000000249057211 */ /* 0x002fc600030f0eff */
[----:B------:R-:W-:Y:S04]  /*2f900*/  STL [R1+0x1728], R4 ;  /* 0x0017280401007387 */ /* 0x000fe80000100800 */
[----:B------:R-:W4:Y:S04]  /*2f910*/  LDL.LU R67, [R1+0x50] ;  /* 0x0000500001437983 */ /* 0x000f280000300800 */
[----:B------:R0:W-:Y:S04]  /*2f920*/  STL [R1+0x16f4], R5 ;  /* 0x0016f40501007387 */ /* 0x0001e80000100800 */
[----:B------:R-:W4:Y:S01]  /*2f930*/  LDL.LU R68, [R1+0x48] ;  /* 0x0000480001447983 */ /* 0x000f220000300800 */
[----:B0-----:R-:W-:-:S02]  /*2f940*/  LEA.HI.X.SX32 R5, R74, R2, 0x1, P5 ;  /* 0x000000024a057211 */ /* 0x001fc400028f0eff */
[----:B--2---:R-:W-:-:S05]  /*2f950*/  IADD3 R4, P6, R58, R3, RZ ;  /* 0x000000033a047210 */ /* 0x004fca0007fde0ff */
[----:B------:R3:W-:Y:S04]  /*2f960*/  STL [R1+0x1730], R4 ;  /* 0x0017300401007387 */ /* 0x0007e80000100800 */
[----:B------:R-:W2:Y:S04]  /*2f970*/  LDL.LU R69, [R1+0x44] ;  /* 0x0000440001457983 */ /* 0x000ea80000300800 */
[----:B------:R0:W-:Y:S04]  /*2f980*/  STL [R1+0x16fc], R5 ;  /* 0x0016fc0501007387 */ /* 0x0001e80000100800 */
[----:B------:R-:W2:Y:S01]  /*2f990*/  LDL.LU R70, [R1+0x40] ;  /* 0x0000400001467983 */ /* 0x000ea20000300800 */
[----:B---3--:R-:W-:-:S02]  /*2f9a0*/  IADD3 R4, P5, R59, R3, RZ ;  /* 0x000000033b047210 */ /* 0x008fc40007fbe0ff */
[----:B0-----:R-:W-:-:S03]  /*2f9b0*/  LEA.HI.X.SX32 R5, R75, R2, 0x1, P4 ;  /* 0x000000024b057211 */ /* 0x001fc600020f0eff */
[----:B------:R-:W-:Y:S04]  /*2f9c0*/  STL [R1+0x1738], R4 ;  /* 0x0017380401007387 */ /* 0x000fe80000100800 */
[----:B------:R-:W3:Y:S04]  /*2f9d0*/  LDL.LU R71, [R1+0x38] ;  /* 0x0000380001477983 */ /* 0x000ee80000300800 */
[----:B------:R0:W-:Y:S04]  /*2f9e0*/  STL [R1+0x1704], R5 ;  /* 0x0017040501007387 */ /* 0x0001e80000100800 */
[----:B------:R-:W3:Y:S01]  /*2f9f0*/  LDL.LU R72, [R1+0x30] ;  /* 0x0000300001487983 */ /* 0x000ee20000300800 */
[----:B0-----:R-:W-:-:S02]  /*2fa00*/  LEA.HI.X.SX32 R5, R76, R2, 0x1, P3 ;  /* 0x000000024c057211 */ /* 0x001fc400018f0eff */
[----:B----4-:R-:W-:-:S05]  /*2fa10*/  IADD3 R4, P4, R60, R3, RZ ;  /* 0x000000033c047210 */ /* 0x010fca0007f9e0ff */
        /* <DEDUP_REMOVED lines=18> */
[----:B------:R0:W-:Y:S04]  /*2fb40*/  STL [R1+0x1758], R4 ;  /* 0x0017580401007387 */ /* 0x0001e80000100800 */
[----:B------:R-:W4:Y:S01]  /*2fb50*/  LDL.LU R79, [R1+0x8] ;  /* 0x00000800014f7983 */ /* 0x000f220000300800 */
[----:B------:R-:W-:-:S03]  /*2fb60*/  LEA.HI.X.SX32 R6, R58, R2, 0x1, P6 ;  /* 0x000000023a067211 */ /* 0x000fc600030f0eff */
[----:B------:R-:W-:Y:S01]  /*2fb70*/  STL [R1+0x1724], R5 ;  /* 0x0017240501007387 */ /* 0x000fe20000100800 */
[----:B0-----:R-:W-:-:S05]  /*2fb80*/  IADD3 R4, P0, R64, R3, RZ ;  /* 0x0000000340047210 */ /* 0x001fca0007f1e0ff */
[----:B------:R0:W-:Y:S04]  /*2fb90*/  STL [R1+0x1760], R4 ;  /* 0x0017600401007387 */ /* 0x0001e80000100800 */
[----:B------:R1:W-:Y:S01]  /*2fba0*/  STL [R1+0x172c], R6 ;  /* 0x00172c0601007387 */ /* 0x0003e20000100800 */
[----:B0-----:R-:W-:Y:S02]  /*2fbb0*/  LEA.HI.X.SX32 R4, R59, R2, 0x1, P5 ;  /* 0x000000023b047211 */ /* 0x001fe400028f0eff */
[----:B------:R-:W-:-:S05]  /*2fbc0*/  IADD3 R5, P6, R65, R3, RZ ;  /* 0x0000000341057210 */ /* 0x000fca0007fde0ff */
[----:B------:R0:W-:Y:S01]  /*2fbd0*/  STL [R1+0x1768], R5 ;  /* 0x0017680501007387 */ /* 0x0001e20000100800 */
[----:B-1----:R-:W-:-:S03]  /*2fbe0*/  IADD3 R6, P5, R66, R3, RZ ;  /* 0x0000000342067210 */ /* 0x002fc60007fbe0ff */
[----:B------:R1:W-:Y:S01]  /*2fbf0*/  STL [R1+0x1734], R4 ;  /* 0x0017340401007387 */ /* 0x0003e20000100800 */
[----:B0-----:R-:W-:-:S03]  /*2fc00*/  LEA.HI.X.SX32 R5, R60, R2, 0x1, P4 ;  /* 0x000000023c057211 */ /* 0x001fc600020f0eff */
[----:B------:R0:W-:Y:S01]  /*2fc10*/  STL [R1+0x1770], R6 ;  /* 0x0017700601007387 */ /* 0x0001e20000100800 */
[----:B-1----:R-:W-:-:S03]  /*2fc20*/  IADD3 R4, P4, R67, R3, RZ ;  /* 0x0000000343047210 */ /* 0x002fc60007f9e0ff */
[----:B------:R1:W-:Y:S04]  /*2fc30*/  STL [R1+0x173c], R5 ;  /* 0x00173c0501007387 */ /* 0x0003e80000100800 */
[----:B------:R1:W-:Y:S01]  /*2fc40*/  STL [R1+0x1778], R4 ;  /* 0x0017780401007387 */ /* 0x0003e20000100800 */
[----:B0-----:R-:W-:Y:S02]  /*2fc50*/  LEA.HI.X.SX32 R6, R61, R2, 0x1, P3 ;  /* 0x000000023d067211 */ /* 0x001fe400018f0eff */
[----:B-1----:R-:W-:-:S03]  /*2fc60*/  IADD3 R5, P3, R68, R3, RZ ;  /* 0x0000000344057210 */ /* 0x002fc60007f7e0ff */
[----:B------:R-:W-:Y:S01]  /*2fc70*/  STL [R1+0x1744], R6 ;  /* 0x0017440601007387 */ /* 0x000fe20000100800 */
[----:B------:R-:W-:-:S03]  /*2fc80*/  LEA.HI.X.SX32 R4, R62, R2, 0x1, P2 ;  /* 0x000000023e047211 */ /* 0x000fc600010f0eff */
[----:B------:R0:W-:Y:S04]  /*2fc90*/  STL [R1+0x1780], R5 ;  /* 0x0017800501007387 */ /* 0x0001e80000100800 */
[----:B------:R1:W-:Y:S01]  /*2fca0*/  STL [R1+0x174c], R4 ;  /* 0x00174c0401007387 */ /* 0x0003e20000100800 */
[----:B0-----:R-:W-:Y:S01]  /*2fcb0*/  LEA.HI.X.SX32 R5, R63, R2, 0x1, P1 ;  /* 0x000000023f057211 */ /* 0x001fe200008f0eff */
[----:B------:R-:W-:Y:S02]  /*2fcc0*/  IMAD R252, R252, UR9, RZ ;  /* 0x00000009fcfc7c24 */ /* 0x000fe4000f8e02ff */
[----:B------:R-:W-:Y:S01]  /*2fcd0*/  IMAD R84, R84, UR9, RZ ;  /* 0x0000000954547c24 */ /* 0x000fe2000f8e02ff */
[----:B--2---:R-:W-:-:S05]  /*2fce0*/  IADD3 R6, P2, R69, R3, RZ ;  /* 0x0000000345067210 */ /* 0x004fca0007f5e0ff */
[----:B------:R0:W-:Y:S01]  /*2fcf0*/  STL [R1+0x1788], R6 ;  /* 0x0017880601007387 */ /* 0x0001e20000100800 */
[----:B-1----:R-:W-:-:S03]  /*2fd00*/  IADD3 R4, P1, R70, R3, RZ ;  /* 0x0000000346047210 */ /* 0x002fc60007f3e0ff */
[----:B------:R3:W-:Y:S04]  /*2fd10*/  STL [R1+0x1754], R5 ;  /* 0x0017540501007387 */ /* 0x0007e80000100800 */
[----:B------:R1:W-:Y:S01]  /*2fd20*/  STL [R1+0x1790], R4 ;  /* 0x0017900401007387 */ /* 0x0003e20000100800 */
[----:B0-----:R-:W-:-:S05]  /*2fd30*/  LEA.HI.X.SX32 R6, R64, R2, 0x1, P0 ;  /* 0x0000000240067211 */ /* 0x001fca00000f0eff */
[----:B------:R0:W-:Y:S01]  /*2fd40*/  STL [R1+0x175c], R6 ;  /* 0x00175c0601007387 */ /* 0x0001e20000100800 */
[----:B---3--:R-:W-:Y:S02]  /*2fd50*/  IADD3 R5, P0, R71, R3, RZ ;  /* 0x0000000347057210 */ /* 0x008fe40007f1e0ff */
[----:B-1----:R-:W-:-:S03]  /*2fd60*/  LEA.HI.X.SX32 R4, R65, R2, 0x1, P6 ;  /* 0x0000000241047211 */ /* 0x002fc600030f0eff */
[----:B------:R1:W-:Y:S01]  /*2fd70*/  STL [R1+0x1798], R5 ;  /* 0x0017980501007387 */ /* 0x0003e20000100800 */
[----:B0-----:R-:W-:-:S03]  /*2fd80*/  IADD3 R6, P6, R72, R3, RZ ;  /* 0x0000000348067210 */ /* 0x001fc60007fde0ff */
[----:B------:R-:W-:Y:S01]  /*2fd90*/  STL [R1+0x1764], R4 ;  /* 0x0017640401007387 */ /* 0x000fe20000100800 */
[----:B-1----:R-:W-:-:S03]  /*2fda0*/  LEA.HI.X.SX32 R5, R66, R2, 0x1, P5 ;  /* 0x0000000242057211 */ /* 0x002fc600028f0eff */
[----:B------:R0:W-:Y:S04]  /*2fdb0*/  STL [R1+0x17a0], R6 ;  /* 0x0017a00601007387 */ /* 0x0001e80000100800 */
[----:B------:R1:W-:Y:S01]  /*2fdc0*/  STL [R1+0x176c], R5 ;  /* 0x00176c0501007387 */ /* 0x0003e20000100800 */
[----:B0-----:R-:W-:Y:S02]  /*2fdd0*/  LEA.HI.X.SX32 R6, R67, R2, 0x1, P4 ;  /* 0x0000000243067211 */ /* 0x001fe400020f0eff */
[----:B----4-:R-:W-:-:S05]  /*2fde0*/  IADD3 R4, P5, R73, R3, RZ ;  /* 0x0000000349047210 */ /* 0x010fca0007fbe0ff */
[----:B------:R0:W-:Y:S01]  /*2fdf0*/  STL [R1+0x17a8], R4 ;  /* 0x0017a80401007387 */ /* 0x0001e20000100800 */
[----:B-1----:R-:W-:-:S03]  /*2fe00*/  IADD3 R5, P4, R74, R3, RZ ;  /* 0x000000034a057210 */ /* 0x002fc60007f9e0ff */
[----:B------:R1:W-:Y:S01]  /*2fe10*/  STL [R1+0x1774], R6 ;  /* 0x0017740601007387 */ /* 0x0003e20000100800 */
[----:B0-----:R-:W-:-:S03]  /*2fe20*/  LEA.HI.X.SX32 R4, R68, R2, 0x1, P3 ;  /* 0x0000000244047211 */ /* 0x001fc600018f0eff */
[----:B------:R0:W-:Y:S04]  /*2fe30*/  STL [R1+0x17b0], R5 ;  /* 0x0017b00501007387 */ /* 0x0001e80000100800 */
[----:B------:R2:W-:Y:S01]  /*2fe40*/  STL [R1+0x177c], R4 ;  /* 0x00177c0401007387 */ /* 0x0005e20000100800 */
[----:B-1----:R-:W-:Y:S02]  /*2fe50*/  IADD3 R6, P3, R75, R3, RZ ;  /* 0x000000034b067210 */ /* 0x002fe40007f7e0ff */
[----:B0-----:R-:W-:-:S03]  /*2fe60*/  LEA.HI.X.SX32 R5, R69, R2, 0x1, P2 ;  /* 0x0000000245057211 */ /* 0x001fc600010f0eff */
[----:B------:R0:W-:Y:S01]  /*2fe70*/  STL [R1+0x17b8], R6 ;  /* 0x0017b80601007387 */ /* 0x0001e20000100800 */
[----:B--2---:R-:W-:-:S03]  /*2fe80*/  IADD3 R4, P2, R76, R3, RZ ;  /* 0x000000034c047210 */ /* 0x004fc60007f5e0ff */
[----:B------:R-:W-:Y:S04]  /*2fe90*/  STL [R1+0x1784], R5 ;  /* 0x0017840501007387 */ /* 0x000fe80000100800 */
[----:B------:R1:W-:Y:S01]  /*2fea0*/  STL [R1+0x17c0], R4 ;  /* 0x0017c00401007387 */ /* 0x0003e20000100800 */
[----:B0-----:R-:W-:-:S05]  /*2feb0*/  LEA.HI.X.SX32 R6, R70, R2, 0x1, P1 ;  /* 0x0000000246067211 */ /* 0x001fca00008f0eff */
[----:B------:R0:W-:Y:S01]  /*2fec0*/  STL [R1+0x178c], R6 ;  /* 0x00178c0601007387 */ /* 0x0001e20000100800 */
[----:B-1----:R-:W-:Y:S01]  /*2fed0*/  LEA.HI.X.SX32 R4, R71, R2, 0x1, P0 ;  /* 0x0000000247047211 */ /* 0x002fe200000f0eff */
[----:B------:R-:W-:Y:S01]  /*2fee0*/  IMAD R85, R85, UR9, RZ ;  /* 0x0000000955557c24 */ /* 0x000fe2000f8e02ff */
[----:B------:R-:W-:-:S05]  /*2fef0*/  IADD3 R5, P1, R77, R3, RZ ;  /* 0x000000034d057210 */ /* 0x000fca0007f3e0ff */
[----:B------:R1:W-:Y:S01]  /*2ff00*/  STL [R1+0x17c8], R5 ;  /* 0x0017c80501007387 */ /* 0x0003e20000100800 */
[----:B0-----:R-:W-:-:S03]  /*2ff10*/  IADD3 R6, P0, R78, R3, RZ ;  /* 0x000000034e067210 */ /* 0x001fc60007f1e0ff */
[----:B------:R0:W-:Y:S01]  /*2ff20*/  STL [R1+0x1794], R4 ;  /* 0x0017940401007387 */ /* 0x0001e20000100800 */
[----:B-1----:R-:W-:-:S03]  /*2ff30*/  LEA.HI.X.SX32 R5, R72, R2, 0x1, P6 ;  /* 0x0000000248057211 */ /* 0x002fc600030f0eff */
[----:B------:R1:W-:Y:S04]  /*2ff40*/  STL [R1+0x17d0], R6 ;  /* 0x0017d00601007387 */ /* 0x0003e80000100800 */
[----:B------:R2:W-:Y:S01]  /*2ff50*/  STL [R1+0x179c], R5 ;  /* 0x00179c0501007387 */ /* 0x0005e20000100800 */
[-C--:B0-----:R-:W-:Y:S02]  /*2ff60*/  IADD3 R4, P6, R79, R3.reuse, RZ ;  /* 0x000000034f047210 */ /* 0x081fe40007fde0ff */
[-C--:B-1----:R-:W-:Y:S02]  /*2ff70*/  LEA.HI.X.SX32 R6, R73, R2.reuse, 0x1, P5 ;  /* 0x0000000249067211 */ /* 0x082fe400028f0eff */
[----:B--2---:R-:W-:Y:S01]  /*2ff80*/  IADD3 R5, P5, R0, R3, RZ ;  /* 0x0000000300057210 */ /* 0x004fe20007fbe0ff */
[----:B------:R0:W-:Y:S04]  /*2ff90*/  STL [R1+0x17d8], R4 ;  /* 0x0017d80401007387 */ /* 0x0001e80000100800 */
[----:B------:R1:W-:Y:S01]  /*2ffa0*/  STL [R1+0x17a4], R6 ;  /* 0x0017a40601007387 */ /* 0x0003e20000100800 */
[----:B0-----:R-:W-:-:S03]  /*2ffb0*/  LEA.HI.X.SX32 R4, R74, R2, 0x1, P4 ;  /* 0x000000024a047211 */ /* 0x001fc600020f0eff */
[----:B------:R0:W-:Y:S01]  /*2ffc0*/  STL [R1+0x17e0], R5 ;  /* 0x0017e00501007387 */ /* 0x0001e20000100800 */
[----:B-1----:R-:W-:-:S03]  /*2ffd0*/  IADD3 R6, P4, R252, R3, RZ ;  /* 0x00000003fc067210 */ /* 0x002fc60007f9e0ff */
[----:B------:R1:W-:Y:S01]  /*2ffe0*/  STL [R1+0x17ac], R4 ;  /* 0x0017ac0401007387 */ /* 0x0003e20000100800 */
[----:B------:R-:W-:Y:S01]  /*2fff0*/  IMAD R86, R86, UR9, RZ ;  /* 0x0000000956567c24 */ /* 0x000fe2000f8e02ff */
[----:B0-----:R-:W-:Y:S02]  /*30000*/  LEA.HI.X.SX32 R5, R75, R2, 0x1, P3 ;  /* 0x000000024b057211 */ /* 0x001fe400018f0eff */
[----:B------:R0:W-:Y:S01]  /*30010*/  STL [R1+0x17e8], R6 ;  /* 0x0017e80601007387 */ /* 0x0001e20000100800 */
[----:B-1----:R-:W-:-:S03]  /*30020*/  IADD3 R4, P3, R84, R3, RZ ;  /* 0x0000000354047210 */ /* 0x002fc60007f7e0ff */
[----:B------:R1:W-:Y:S01]  /*30030*/  STL [R1+0x17b4], R5 ;  /* 0x0017b40501007387 */ /* 0x0003e20000100800 */
[----:B------:R-:W-:-:S03]  /*30040*/  IMAD R87, R87, UR9, RZ ;  /* 0x0000000957577c24 */ /* 0x000fc6000f8e02ff */
[----:B------:R2:W-:Y:S01]  /*30050*/  STL [R1+0x17f0], R4 ;  /* 0x0017f00401007387 */ /* 0x0005e20000100800 */
[----:B0-----:R-:W-:Y:S02]  /*30060*/  LEA.HI.X.SX32 R6, R76, R2, 0x1, P2 ;  /* 0x000000024c067211 */ /* 0x001fe400010f0eff */
[----:B-1----:R-:W-:-:S03]  /*30070*/  IADD3 R5, P2, R85, R3, RZ ;  /* 0x0000000355057210 */ /* 0x002fc60007f5e0ff */
[----:B------:R0:W-:Y:S01]  /*30080*/  STL [R1+0x17bc], R6 ;  /* 0x0017bc0601007387 */ /* 0x0001e20000100800 */
[----:B--2---:R-:W-:-:S03]  /*30090*/  LEA.HI.X.SX32 R4, R77, R2, 0x1, P1 ;  /* 0x000000024d047211 */ /* 0x004fc600008f0eff */
[----:B------:R1:W-:Y:S01]  /*300a0*/  STL [R1+0x17f8], R5 ;  /* 0x0017f80501007387 */ /* 0x0003e20000100800 */
[----:B------:R-:W-:-:S03]  /*300b0*/  IMAD R88, R88, UR9, RZ ;  /* 0x0000000958587c24 */ /* 0x000fc6000f8e02ff */
[----:B------:R2:W-:Y:S01]  /*300c0*/  STL [R1+0x17c4], R4 ;  /* 0x0017c40401007387 */ /* 0x0005e20000100800 */
[----:B0-----:R-:W-:Y:S02]  /*300d0*/  IADD3 R6, P1, R86, R3, RZ ;  /* 0x0000000356067210 */ /* 0x001fe40007f3e0ff */
[----:B-1----:R-:W-:-:S03]  /*300e0*/  LEA.HI.X.SX32 R5, R78, R2, 0x1, P0 ;  /* 0x000000024e057211 */ /* 0x002fc600000f0eff */
[----:B------:R0:W-:Y:S01]  /*300f0*/  STL [R1+0x1800], R6 ;  /* 0x0018000601007387 */ /* 0x0001e20000100800 */
[----:B--2---:R-:W-:-:S03]  /*30100*/  IADD3 R4, P0, R87, R3, RZ ;  /* 0x0000000357047210 */ /* 0x004fc60007f1e0ff */
[----:B------:R1:W-:Y:S01]  /*30110*/  STL [R1+0x17cc], R5 ;  /* 0x0017cc0501007387 */ /* 0x0003e20000100800 */
[----:B------:R-:W-:-:S03]  /*30120*/  IMAD R89, R89, UR9, RZ ;  /* 0x0000000959597c24 */ /* 0x000fc6000f8e02ff */
[----:B------:R2:W-:Y:S01]  /*30130*/  STL [R1+0x1808], R4 ;  /* 0x0018080401007387 */ /* 0x0005e20000100800 */
[----:B0-----:R-:W-:Y:S01]  /*30140*/  LEA.HI.X.SX32 R6, R79, R2, 0x1, P6 ;  /* 0x000000024f067211 */ /* 0x001fe200030f0eff */
[----:B------:R-:W-:Y:S01]  /*30150*/  IMAD R90, R90, UR9, RZ ;  /* 0x000000095a5a7c24 */ /* 0x000fe2000f8e02ff */
[----:B-1----:R-:W-:-:S03]  /*30160*/  IADD3 R5, P6, R88, R3, RZ ;  /* 0x0000000358057210 */ /* 0x002fc60007fde0ff */
[----:B------:R0:W-:Y:S01]  /*30170*/  STL [R1+0x17d4], R6 ;  /* 0x0017d40601007387 */ /* 0x0001e20000100800 */
[----:B--2---:R-:W-:-:S03]  /*30180*/  LEA.HI.X.SX32 R4, R0, R2, 0x1, P5 ;  /* 0x0000000200047211 */ /* 0x004fc600028f0eff */
[----:B------:R-:W2:Y:S01]  /*30190*/  LDL.LU R0, [R1+0x1d5c] ;  /* 0x001d5c0001007983 */ /* 0x000ea20000300800 */
[----:B------:R-:W-:-:S03]  /*301a0*/  IMAD R91, R91, UR9, RZ ;  /* 0x000000095b5b7c24 */ /* 0x000fc6000f8e02ff */
[----:B------:R1:W-:Y:S01]  /*301b0*/  STL [R1+0x1810], R5 ;  /* 0x0018100501007387 */ /* 0x0003e20000100800 */
[----:B0-----:R-:W-:-:S03]  /*301c0*/  IADD3 R6, P5, R89, R3, RZ ;  /* 0x0000000359067210 */ /* 0x001fc60007fbe0ff */
[----:B------:R0:W-:Y:S01]  /*301d0*/  STL [R1+0x17dc], R4 ;  /* 0x0017dc0401007387 */ /* 0x0001e20000100800 */
[----:B-1----:R-:W-:-:S03]  /*301e0*/  LEA.HI.X.SX32 R5, R252, R2, 0x1, P4 ;  /* 0x00000002fc057211 */ /* 0x002fc600020f0eff */
[----:B------:R1:W-:Y:S01]  /*301f0*/  STL [R1+0x1818], R6 ;  /* 0x0018180601007387 */ /* 0x0003e20000100800 */
[----:B0-----:R-:W-:-:S03]  /*30200*/  IADD3 R4, P4, R90, R3, RZ ;  /* 0x000000035a047210 */ /* 0x001fc60007f9e0ff */
[----:B------:R0:W-:Y:S01]  /*30210*/  STL [R1+0x17e4], R5 ;  /* 0x0017e40501007387 */ /* 0x0001e20000100800 */
[----:B------:R-:W-:-:S03]  /*30220*/  IMAD R92, R92, UR9, RZ ;  /* 0x000000095c5c7c24 */ /* 0x000fc6000f8e02ff */
[----:B------:R3:W-:Y:S01]  /*30230*/  STL [R1+0x1820], R4 ;  /* 0x0018200401007387 */ /* 0x0007e20000100800 */
[----:B-1----:R-:W-:Y:S01]  /*30240*/  LEA.HI.X.SX32 R6, R84, R2, 0x1, P3 ;  /* 0x0000000254067211 */ /* 0x002fe200018f0eff */
[----:B------:R-:W-:Y:S01]  /*30250*/  IMAD R93, R93, UR9, RZ ;  /* 0x000000095d5d7c24 */ /* 0x000fe2000f8e02ff */
[----:B0-----:R-:W-:-:S03]  /*30260*/  IADD3 R5, P3, R91, R3, RZ ;  /* 0x000000035b057210 */ /* 0x001fc60007f7e0ff */
[----:B------:R0:W-:Y:S01]  /*30270*/  STL [R1+0x17ec], R6 ;  /* 0x0017ec0601007387 */ /* 0x0001e20000100800 */
[----:B---3--:R-:W-:-:S03]  /*30280*/  LEA.HI.X.SX32 R4, R85, R2, 0x1, P2 ;  /* 0x0000000255047211 */ /* 0x008fc600010f0eff */
[----:B------:R1:W-:Y:S01]  /*30290*/  STL [R1+0x1828], R5 ;  /* 0x0018280501007387 */ /* 0x0003e20000100800 */
[----:B------:R-:W-:-:S03]  /*302a0*/  IMAD R94, R94, UR9, RZ ;  /* 0x000000095e5e7c24 */ /* 0x000fc6000f8e02ff */
[----:B------:R3:W-:Y:S01]  /*302b0*/  STL [R1+0x17f4], R4 ;  /* 0x0017f40401007387 */ /* 0x0007e20000100800 */
[----:B0-----:R-:W-:Y:S02]  /*302c0*/  IADD3 R6, P2, R92, R3, RZ ;  /* 0x000000035c067210 */ /* 0x001fe40007f5e0ff */
[----:B-1----:R-:W-:-:S03]  /*302d0*/  LEA.HI.X.SX32 R5, R86, R2, 0x1, P1 ;  /* 0x0000000256057211 */ /* 0x002fc600008f0eff */
[----:B------:R0:W-:Y:S01]  /*302e0*/  STL [R1+0x1830], R6 ;  /* 0x0018300601007387 */ /* 0x0001e20000100800 */
[----:B---3--:R-:W-:-:S03]  /*302f0*/  IADD3 R4, P1, R93, R3, RZ ;  /* 0x000000035d047210 */ /* 0x008fc60007f3e0ff */
[----:B------:R1:W-:Y:S01]  /*30300*/  STL [R1+0x17fc], R5 ;  /* 0x0017fc0501007387 */ /* 0x0003e20000100800 */
[----:B------:R-:W-:-:S03]  /*30310*/  IMAD R95, R95, UR9, RZ ;  /* 0x000000095f5f7c24 */ /* 0x000fc6000f8e02ff */
[----:B------:R3:W-:Y:S01]  /*30320*/  STL [R1+0x1838], R4 ;  /* 0x0018380401007387 */ /* 0x0007e20000100800 */
[----:B0-----:R-:W-:Y:S01]  /*30330*/  LEA.HI.X.SX32 R6, R87, R2, 0x1, P0 ;  /* 0x0000000257067211 */ /* 0x001fe200000f0eff */
[----:B------:R-:W-:Y:S01]  /*30340*/  IMAD R96, R96, UR9, RZ ;  /* 0x0000000960607c24 */ /* 0x000fe2000f8e02ff */
[----:B-1----:R-:W-:-:S03]  /*30350*/  IADD3 R5, P0, R94, R3, RZ ;  /* 0x000000035e057210 */ /* 0x002fc60007f1e0ff */
        /* <DEDUP_REMOVED lines=785> */
[-C--:B0-----:R-:W-:Y:S01]  /*33470*/  IADD3 R6, P4, R80, R3.reuse, RZ ;  /* 0x0000000350067210 */ /* 0x081fe20007f9e0ff */
[----:B------:R-:W0:Y:S01]  /*33480*/  S2R R79, SR_TID.X ;  /* 0x00000000004f7919 */ /* 0x000e220000002100 */
[----:B-1----:R-:W-:Y:S02]  /*33490*/  LEA.HI.X.SX32 R5, R246, R2, 0x1, P3 ;  /* 0x00000002f6057211 */ /* 0x002fe400018f0eff */
[----:B---3--:R-:W-:Y:S01]  /*334a0*/  IADD3 R4, P3, R82, R3, RZ ;  /* 0x0000000352047210 */ /* 0x008fe20007f7e0ff */
[----:B------:R1:W-:Y:S01]  /*334b0*/  STL [R1+0x1d1c], R6 ;  /* 0x001d1c0601007387 */ /* 0x0003e20000100800 */
[----:B------:R-:W-:-:S03]  /*334c0*/  IMAD R83, R83, UR9, RZ ;  /* 0x0000000953537c24 */ /* 0x000fc6000f8e02ff */
[----:B------:R3:W-:Y:S01]  /*334d0*/  STL [R1+0x1cf4], R5 ;  /* 0x001cf40501007387 */ /* 0x0007e20000100800 */
[----:B------:R-:W-:-:S03]  /*334e0*/  IMAD R125, R125, UR9, RZ ;  /* 0x000000097d7d7c24 */ /* 0x000fc6000f8e02ff */
[----:B------:R4:W-:Y:S01]  /*334f0*/  STL [R1+0x1d28], R4 ;  /* 0x001d280401007387 */ /* 0x0009e20000100800 */
[----:B-1----:R-:W-:Y:S02]  /*33500*/  LEA.HI.X.SX32 R6, R247, R2, 0x1, P2 ;  /* 0x00000002f7067211 */ /* 0x002fe400010f0eff */
[----:B---3--:R-:W-:-:S03]  /*33510*/  IADD3 R5, P2, R81, R3, RZ ;  /* 0x0000000351057210 */ /* 0x008fc60007f5e0ff */
[----:B------:R1:W-:Y:S01]  /*33520*/  STL [R1+0x1cfc], R6 ;  /* 0x001cfc0601007387 */ /* 0x0003e20000100800 */
[----:B----4-:R-:W-:-:S03]  /*33530*/  LEA.HI.X.SX32 R4, R248, R2, 0x1, P1 ;  /* 0x00000002f8047211 */ /* 0x010fc600008f0eff */
[----:B------:R3:W-:Y:S04]  /*33540*/  STL [R1+0x1d20], R5 ;  /* 0x001d200501007387 */ /* 0x0007e80000100800 */
[----:B------:R4:W-:Y:S01]  /*33550*/  STL [R1+0x1d04], R4 ;  /* 0x001d040401007387 */ /* 0x0009e20000100800 */
[----:B-1----:R-:W-:Y:S02]  /*33560*/  IADD3 R6, P1, R83, R3, RZ ;  /* 0x0000000353067210 */ /* 0x002fe40007f3e0ff */
[----:B---3--:R-:W-:-:S03]  /*33570*/  LEA.HI.X.SX32 R5, R249, R2, 0x1, P0 ;  /* 0x00000002f9057211 */ /* 0x008fc600000f0eff */
[----:B------:R-:W-:Y:S01]  /*33580*/  STL [R1+0x1d24], R6 ;  /* 0x001d240601007387 */ /* 0x000fe20000100800 */
[----:B----4-:R-:W-:Y:S02]  /*33590*/  IADD3 R4, P0, R125, R3, RZ ;  /* 0x000000037d047210 */ /* 0x010fe40007f1e0ff */
[-C--:B------:R-:W-:Y:S01]  /*335a0*/  LEA.HI.X.SX32 R3, R250, R2.reuse, 0x1, P6 ;  /* 0x00000002fa037211 */ /* 0x080fe200030f0eff */
[----:B------:R-:W-:Y:S04]  /*335b0*/  STL [R1+0x1d0c], R5 ;  /* 0x001d0c0501007387 */ /* 0x000fe80000100800 */
[----:B------:R1:W-:Y:S04]  /*335c0*/  STL [R1+0x1124], R4 ;  /* 0x0011240401007387 */ /* 0x0003e80000100800 */
[----:B------:R3:W-:Y:S01]  /*335d0*/  STL [R1+0x1110], R3 ;  /* 0x0011100301007387 */ /* 0x0007e20000100800 */
[----:B-1----:R-:W-:-:S02]  /*335e0*/  LEA.HI.X.SX32 R4, R251, R2, 0x1, P5 ;  /* 0x00000002fb047211 */ /* 0x002fc400028f0eff */
[----:B---3--:R-:W-:-:S03]  /*335f0*/  LEA.HI.X.SX32 R3, R80, R2, 0x1, P4 ;  /* 0x0000000250037211 */ /* 0x008fc600020f0eff */
[----:B------:R1:W-:Y:S01]  /*33600*/  STL [R1+0x1114], R4 ;  /* 0x0011140401007387 */ /* 0x0003e20000100800 */
[----:B------:R-:W-:-:S03]  /*33610*/  LEA.HI.X.SX32 R5, R82, R2, 0x1, P3 ;  /* 0x0000000252057211 */ /* 0x000fc600018f0eff */
[----:B------:R3:W-:Y:S01]  /*33620*/  STL [R1+0x1118], R3 ;  /* 0x0011180301007387 */ /* 0x0007e20000100800 */
[----:B--2---:R-:W-:Y:S02]  /*33630*/  IADD3 R10, P6, R0, UR10, RZ ;  /* 0x0000000a000a7c10 */ /* 0x004fe4000ffde0ff */
[-C--:B-1----:R-:W-:Y:S01]  /*33640*/  LEA.HI.X.SX32 R4, R81, R2.reuse, 0x1, P2 ;  /* 0x0000000251047211 */ /* 0x082fe200010f0eff */
[----:B------:R-:W-:Y:S01]  /*33650*/  STL [R1+0x1128], R5 ;  /* 0x0011280501007387 */ /* 0x000fe20000100800 */
[----:B---3--:R-:W-:-:S03]  /*33660*/  LEA.HI.X.SX32 R3, R83, R2, 0x1, P1 ;  /* 0x0000000253037211 */ /* 0x008fc600008f0eff */
[----:B------:R-:W-:Y:S01]  /*33670*/  STL [R1+0x111c], R4 ;  /* 0x00111c0401007387 */ /* 0x000fe20000100800 */
[----:B------:R-:W-:-:S03]  /*33680*/  LEA.HI.X.SX32 R2, R125, R2, 0x1, P0 ;  /* 0x000000027d027211 */ /* 0x000fc600000f0eff */
[----:B------:R0:W-:Y:S01]  /*33690*/  STL [R1+0x1120], R3 ;  /* 0x0011200301007387 */ /* 0x0001e20000100800 */
[----:B------:R-:W-:-:S03]  /*336a0*/  LEA.HI.X.SX32 R9, R0, UR11, 0x1, P6 ;  /* 0x0000000b00097c11 */ /* 0x000fc6000b0f0eff */
[----:B------:R1:W5:Y:S01]  /*336b0*/  LDL.LU R0, [R1+0x1d58] ;  /* 0x001d580001007983 */ /* 0x0003620000300800 */
[----:B0-----:R-:W-:-:S03]  /*336c0*/  IMAD.SHL.U32 R3, R79, 0x10, RZ ;  /* 0x000000104f037824 */ /* 0x001fc600078e00ff */
[----:B------:R0:W-:Y:S04]  /*336d0*/  STL [R1+0xd14], R2 ;  /* 0x000d140201007387 */ /* 0x0001e80000100800 */
[----:B------:R2:W-:Y:S04]  /*336e0*/  STL [R1+0x1d50], R3 ;  /* 0x001d500301007387 */ /* 0x0005e80000100800 */
[----:B------:R-:W-:Y:S01]  /*336f0*/  STL [R1+0x930], RZ ;  /* 0x000930ff01007387 */ /* 0x000fe20000100800 */
[----:B0-----:R-:W0:Y:S03]  /*33700*/  LDC R2, c[0x0][0x238] ;  /* 0x00008e00ff027b82 */ /* 0x001e260000000800 */
[----:B------:R-:W-:Y:S04]  /*33710*/  STL [R1+0x400], RZ ;  /* 0x000400ff01007387 */ /* 0x000fe80000100800 */
        /* <DEDUP_REMOVED lines=255> */
[----:B------:R-:W-:Y:S04]  /*34710*/  STL [R1], RZ ;  /* 0x000000ff01007387 */ /* 0x000fe80000100800 */
        /* <DEDUP_REMOVED lines=126> */
[----:B------:R-:W-:Y:S01]  /*34f00*/  STL [R1+0x1fc], RZ ;  /* 0x0001fcff01007387 */ /* 0x000fe20000100800 */
[----:B------:R-:W-:Y:S01]  /*34f10*/  UIADD3 UR10, UR4, 0x10000, URZ ;  /* 0x00010000040a7890 */ /* 0x000fe2000fffe03f */
[----:B------:R-:W-:-:S02]  /*34f20*/  LOP3.LUT R252, R79, 0x7f, RZ, 0xc0, !PT ;  /* 0x0000007f4ffc7812 */ /* 0x000fc400078ec0ff */
[----:B------:R-:W-:Y:S02]  /*34f30*/  CS2R R24, SRZ ;  /* 0x0000000000187805 */ /* 0x000fe4000001ff00 */
[----:B------:R-:W-:Y:S02]  /*34f40*/  CS2R R26, SRZ ;  /* 0x00000000001a7805 */ /* 0x000fe4000001ff00 */
[----:B------:R-:W-:Y:S02]  /*34f50*/  CS2R R28, SRZ ;  /* 0x00000000001c7805 */ /* 0x000fe4000001ff00 */
[----:B------:R-:W-:Y:S02]  /*34f60*/  CS2R R30, SRZ ;  /* 0x00000000001e7805 */ /* 0x000fe4000001ff00 */
[----:B------:R-:W-:Y:S02]  /*34f70*/  CS2R R32, SRZ ;  /* 0x0000000000207805 */ /* 0x000fe4000001ff00 */
[----:B------:R-:W-:-:S02]  /*34f80*/  CS2R R34, SRZ ;  /* 0x0000000000227805 */ /* 0x000fc4000001ff00 */
[----:B------:R-:W-:Y:S02]  /*34f90*/  CS2R R36, SRZ ;  /* 0x0000000000247805 */ /* 0x000fe4000001ff00 */
[----:B------:R-:W-:Y:S02]  /*34fa0*/  CS2R R38, SRZ ;  /* 0x0000000000267805 */ /* 0x000fe4000001ff00 */
[----:B------:R-:W-:Y:S02]  /*34fb0*/  CS2R R40, SRZ ;  /* 0x0000000000287805 */ /* 0x000fe4000001ff00 */
[----:B------:R-:W-:Y:S02]  /*34fc0*/  CS2R R42, SRZ ;  /* 0x00000000002a7805 */ /* 0x000fe4000001ff00 */
[----:B------:R-:W-:Y:S02]  /*34fd0*/  CS2R R44, SRZ ;  /* 0x00000000002c7805 */ /* 0x000fe4000001ff00 */
[----:B------:R-:W-:-:S02]  /*34fe0*/  CS2R R46, SRZ ;  /* 0x00000000002e7805 */ /* 0x000fc4000001ff00 */
[----:B------:R-:W-:Y:S02]  /*34ff0*/  CS2R R48, SRZ ;  /* 0x0000000000307805 */ /* 0x000fe4000001ff00 */
[----:B------:R-:W-:Y:S01]  /*35000*/  CS2R R50, SRZ ;  /* 0x0000000000327805 */ /* 0x000fe2000001ff00 */
[----:B------:R-:W-:Y:S01]  /*35010*/  USHF.R.U32.HI UR30, URZ, 0x4, UR4 ;  /* 0x000000043f1e7899 */ /* 0x000fe20008011604 */
[----:B------:R-:W-:Y:S01]  /*35020*/  UMOV UR8, URZ ;  /* 0x0000003f00087c82 */ /* 0x000fe20008000000 */
[----:B------:R-:W-:Y:S01]  /*35030*/  UMOV UR9, URZ ;  /* 0x0000003f00097c82 */ /* 0x000fe20008000000 */
[----:B------:R-:W-:Y:S02]  /*35040*/  USHF.L.U32 UR5, UR5, 0x7, URZ ;  /* 0x0000000705057899 */ /* 0x000fe4000800063f */
[----:B------:R-:W-:Y:S01]  /*35050*/  USHF.R.U32.HI UR10, URZ, 0x4, UR10 ;  /* 0x000000043f0a7899 */ /* 0x000fe2000801160a */
[----:B------:R-:W3:Y:S01]  /*35060*/  LDC R161, c[0x0][0x230] ;  /* 0x00008c00ffa17b82 */ /* 0x000ee20000000800 */
[----:B--2---:R-:W-:Y:S01]  /*35070*/  LOP3.LUT R3, R3, 0x70, RZ, 0xc0, !PT ;  /* 0x0000007003037812 */ /* 0x004fe200078ec0ff */
[----:B------:R-:W-:Y:S01]  /*35080*/  USGXT.U32 UR30, UR30, 0xe ;  /* 0x0000000e1e1e789a */ /* 0x000fe20008000000 */
[C---:B0-----:R-:W-:Y:S01]  /*35090*/  IMAD R4, R2.reuse, 0x7f, RZ ;  /* 0x0000007f02047824 */ /* 0x041fe200078e02ff */
[----:B------:R-:W-:Y:S01]  /*350a0*/  USGXT.U32 UR28, UR10, 0xe ;  /* 0x0000000e0a1c789a */ /* 0x000fe20008000000 */
[----:B------:R-:W-:Y:S01]  /*350b0*/  IMAD R5, R2, 0x7e, RZ ;  /* 0x0000007e02057824 */ /* 0x000fe200078e02ff */
[----:B------:R-:W-:Y:S01]  /*350c0*/  UIADD3 UR14, UP0, UR30, 0x2, URZ ;  /* 0x000000021e0e7890 */ /* 0x000fe2000ff1e03f */
[----:B------:R-:W-:Y:S01]  /*350d0*/  IMAD R3, R252, 0x80, R3 ;  /* 0x00000080fc037824 */ /* 0x000fe200078e0203 */
[----:B------:R-:W-:Y:S01]  /*350e0*/  USHF.R.S32.HI UR44, URZ, 0x1f, UR5 ;  /* 0x0000001f3f2c7899 */ /* 0x000fe20008011405 */
[C---:B------:R-:W-:Y:S01]  /*350f0*/  IMAD R6, R2.reuse, 0x7d, RZ ;  /* 0x0000007d02067824 */ /* 0x040fe200078e02ff */
[----:B------:R-:W-:Y:S01]  /*35100*/  UIADD3.X UR15, UR9, 0x40000040, URZ, UP0, !UPT ;  /* 0x40000040090f7890 */ /* 0x000fe200087fe43f */
[C---:B------:R-:W-:Y:S01]  /*35110*/  IMAD R7, R2.reuse, 0x7c, RZ ;  /* 0x0000007c02077824 */ /* 0x040fe200078e02ff */
[----:B------:R-:W-:Y:S01]  /*35120*/  STL [R1+0x1d2c], R3 ;  /* 0x001d2c0301007387 */ /* 0x000fe20000100800 */
[----:B------:R-:W-:Y:S01]  /*35130*/  UIADD3 UR12, UP0, UR28, 0x2, URZ ;  /* 0x000000021c0c7890 */ /* 0x000fe2000ff1e03f */
[C---:B------:R-:W-:Y:S01]  /*35140*/  IMAD R8, R2.reuse, 0x7b, RZ ;  /* 0x0000007b02087824 */ /* 0x040fe200078e02ff */
[----:B------:R-:W-:Y:S01]  /*35150*/  UIADD3.64 UR18, UR14, 0x2, URZ ;  /* 0x000000020e127897 */ /* 0x000fe2000fffe03f */
[C---:B------:R-:W-:Y:S01]  /*35160*/  IMAD R11, R2.reuse, 0x7a, RZ ;  /* 0x0000007a020b7824 */ /* 0x040fe200078e02ff */
[----:B------:R-:W-:Y:S01]  /*35170*/  UIADD3.X UR13, UR8, 0x40000040, URZ, UP0, !UPT ;  /* 0x40000040080d7890 */ /* 0x000fe200087fe43f */
[C---:B------:R-:W-:Y:S01]  /*35180*/  IMAD R12, R2.reuse, 0x79, RZ ;  /* 0x00000079020c7824 */ /* 0x040fe200078e02ff */
[----:B------:R-:W-:Y:S01]  /*35190*/  UIADD3.64 UR22, UR14, 0x4, URZ ;  /* 0x000000040e167897 */ /* 0x000fe2000fffe03f */
[C---:B------:R-:W-:Y:S01]  /*351a0*/  IMAD R13, R2.reuse, 0x78, RZ ;  /* 0x00000078020d7824 */ /* 0x040fe200078e02ff */
[----:B------:R-:W-:Y:S01]  /*351b0*/  UIADD3.64 UR10, UR14, 0x7fe, URZ ;  /* 0x000007fe0e0a7897 */ /* 0x000fe2000fffe03f */
[C---:B------:R-:W-:Y:S01]  /*351c0*/  IMAD R14, R2.reuse, 0x77, RZ ;  /* 0x00000077020e7824 */ /* 0x040fe200078e02ff */
[----:B------:R-:W-:Y:S01]  /*351d0*/  UIADD3.64 UR34, UR14, 0x800, URZ ;  /* 0x000008000e227897 */ /* 0x000fe2000fffe03f */
[----:B---3--:R-:W-:Y:S01]  /*351e0*/  VIADD R161, R161, 0x7f ;  /* 0x0000007fa1a17836 */ /* 0x008fe20000000000 */
[----:B------:R-:W-:Y:S01]  /*351f0*/  UIADD3.64 UR38, UR14, 0x802, URZ ;  /* 0x000008020e267897 */ /* 0x000fe2000fffe03f */
[C---:B------:R-:W-:Y:S01]  /*35200*/  IMAD R15, R2.reuse, 0x76, RZ ;  /* 0x00000076020f7824 */ /* 0x040fe200078e02ff */
[----:B------:R-:W-:Y:S01]  /*35210*/  UIADD3.64 UR42, UR14, 0x804, URZ ;  /* 0x000008040e2a7897 */ /* 0x000fe2000fffe03f */
[C---:B------:R-:W-:Y:S01]  /*35220*/  IMAD R16, R2.reuse, 0x75, RZ ;  /* 0x0000007502107824 */ /* 0x040fe200078e02ff */
[----:B------:R-:W-:Y:S01]  /*35230*/  SHF.R.S32.HI R160, RZ, 0x1f, R161 ;  /* 0x0000001fffa07819 */ /* 0x000fe200000114a1 */
[C---:B------:R-:W-:Y:S01]  /*35240*/  IMAD R17, R2.reuse, 0x74, RZ ;  /* 0x0000007402117824 */ /* 0x040fe200078e02ff */
[----:B------:R-:W-:Y:S01]  /*35250*/  UIADD3.64 UR16, UR12, 0x2, URZ ;  /* 0x000000020c107897 */ /* 0x000fe2000fffe03f */
[----:B------:R-:W-:Y:S01]  /*35260*/  IMAD R18, R2, 0x73, RZ ;  /* 0x0000007302127824 */ /* 0x000fe200078e02ff */
[----:B------:R-:W-:Y:S01]  /*35270*/  LEA.HI R160, R160, R161, RZ, 0x7 ;  /* 0x000000a1a0a07211 */ /* 0x000fe200078f38ff */
[C---:B------:R-:W-:Y:S01]  /*35280*/  IMAD R19, R2.reuse, 0x72, RZ ;  /* 0x0000007202137824 */ /* 0x040fe200078e02ff */
[----:B------:R-:W-:Y:S01]  /*35290*/  UIADD3.64 UR20, UR12, 0x4, URZ ;  /* 0x000000040c147897 */ /* 0x000fe2000fffe03f */
[C---:B------:R-:W-:Y:S01]  /*352a0*/  IMAD R20, R2.reuse, 0x71, RZ ;  /* 0x0000007102147824 */ /* 0x040fe200078e02ff */
[----:B------:R-:W-:Y:S01]  /*352b0*/  SHF.R.S32.HI R160, RZ, 0x7, R160 ;  /* 0x00000007ffa07819 */ /* 0x000fe200000114a0 */
[C---:B------:R-:W-:Y:S01]  /*352c0*/  IMAD R21, R2.reuse, 0x70, RZ ;  /* 0x0000007002157824 */ /* 0x040fe200078e02ff */
[----:B------:R-:W-:Y:S01]  /*352d0*/  UIADD3.64 UR24, UR12, 0x1fe, URZ ;  /* 0x000001fe0c187897 */ /* 0x000fe2000fffe03f */
[C---:B------:R-:W-:Y:S01]  /*352e0*/  IMAD R22, R2.reuse, 0x6f, RZ ;  /* 0x0000006f02167824 */ /* 0x040fe200078e02ff */
[----:B------:R-:W-:Y:S01]  /*352f0*/  UIADD3.64 UR56, UR12, 0x200, URZ ;  /* 0x000002000c387897 */ /* 0x000fe2000fffe03f */
[C---:B------:R-:W-:Y:S01]  /*35300*/  IMAD R23, R2.reuse, 0x6e, RZ ;  /* 0x0000006e02177824 */ /* 0x040fe200078e02ff */
[----:B------:R-:W-:Y:S01]  /*35310*/  UIADD3.64 UR52, UR12, 0x202, URZ ;  /* 0x000002020c347897 */ /* 0x000fe2000fffe03f */
[----:B------:R-:W-:-:S02]  /*35320*/  IMAD R52, R2, 0x6d, RZ ;  /* 0x0000006d02347824 */ /* 0x000fc400078e02ff */
[C---:B------:R-:W-:Y:S02]  /*35330*/  IMAD R53, R2.reuse, 0x6c, RZ ;  /* 0x0000006c02357824 */ /* 0x040fe400078e02ff */
[C---:B------:R-:W-:Y:S02]  /*35340*/  IMAD R54, R2.reuse, 0x6b, RZ ;  /* 0x0000006b02367824 */ /* 0x040fe400078e02ff */
[C---:B------:R-:W-:Y:S02]  /*35350*/  IMAD R55, R2.reuse, 0x6a, RZ ;  /* 0x0000006a02377824 */ /* 0x040fe400078e02ff */
[C---:B------:R-:W-:Y:S02]  /*35360*/  IMAD R56, R2.reuse, 0x69, RZ ;  /* 0x0000006902387824 */ /* 0x040fe400078e02ff */
[C---:B------:R-:W-:Y:S02]  /*35370*/  IMAD R57, R2.reuse, 0x68, RZ ;  /* 0x0000006802397824 */ /* 0x040fe400078e02ff */
        /* <DEDUP_REMOVED lines=39> */
[C---:B------:R-:W-:Y:S02]  /*355f0*/  IMAD.SHL.U32 R97, R2.reuse, 0x40, RZ ;  /* 0x0000004002617824 */ /* 0x040fe400078e00ff */
        /* <DEDUP_REMOVED lines=31> */
[C---:B------:R-:W-:Y:S02]  /*357f0*/  IMAD.SHL.U32 R129, R2.reuse, 0x20, RZ ;  /* 0x0000002002817824 */ /* 0x040fe400078e00ff */
        /* <DEDUP_REMOVED lines=27> */
[C---:B------:R-:W-:Y:S02]  /*359b0*/  IMAD.SHL.U32 R157, R2.reuse, 0x4, RZ ;  /* 0x00000004029d7824 */ /* 0x040fe400078e00ff */
[C---:B------:R-:W-:Y:S02]  /*359c0*/  IMAD R158, R2.reuse, 0x3, RZ ;  /* 0x00000003029e7824 */ /* 0x040fe400078e02ff */
[C---:B------:R-:W-:Y:S02]  /*359d0*/  IMAD.SHL.U32 R159, R2.reuse, 0x2, RZ ;  /* 0x00000002029f7824 */ /* 0x040fe400078e00ff */
[----:B------:R-:W-:Y:S01]  /*359e0*/  IMAD.SHL.U32 R189, R2, 0x80, RZ ;  /* 0x0000008002bd7824 */ /* 0x000fe200078e00ff */
[-C--:B------:R-:W-:Y:S01]  /*359f0*/  IADD3 R162, P3, R4, R10.reuse, RZ ;  /* 0x0000000a04a27210 */ /* 0x080fe20007f7e0ff */
[----:B------:R-:W-:Y:S01]  /*35a00*/  UIADD3.64 UR48, UR12, 0x204, URZ ;  /* 0x000002040c307897 */ /* 0x000fe2000fffe03f */
[-C--:B------:R-:W-:Y:S01]  /*35a10*/  IADD3 R160, P4, R5, R10.reuse, RZ ;  /* 0x0000000a05a07210 */ /* 0x080fe20007f9e0ff */
[----:B------:R-:W-:Y:S01]  /*35a20*/  UMOV UR31, 0x40000040 ;  /* 0x40000040001f7882 */ /* 0x000fe20000000000 */
[----:B------:R-:W-:Y:S01]  /*35a30*/  IADD3 R161, P5, R6, R10, RZ ;  /* 0x0000000a06a17210 */ /* 0x000fe20007fbe0ff */
[----:B------:R0:W-:Y:S01]  /*35a40*/  STL [R1+0xd1c], R162 ;  /* 0x000d1ca201007387 */ /* 0x0001e20000100800 */
[----:B------:R-:W-:-:S03]  /*35a50*/  UMOV UR29, 0x40000040 ;  /* 0x40000040001d7882 */ /* 0x000fc60000000000 */
[----:B------:R2:W-:Y:S04]  /*35a60*/  STL [R1+0xd24], R160 ;  /* 0x000d24a001007387 */ /* 0x0005e80000100800 */
[----:B------:R3:W-:Y:S01]  /*35a70*/  STL [R1+0xd2c], R161 ;  /* 0x000d2ca101007387 */ /* 0x0007e20000100800 */
[-C--:B0-----:R-:W-:Y:S02]  /*35a80*/  IADD3 R162, P6, R7, R10.reuse, RZ ;  /* 0x0000000a07a27210 */ /* 0x081fe40007fde0ff */
[----:B--2---:R-:W-:-:S03]  /*35a90*/  IADD3 R160, P0, R8, R10, RZ ;  /* 0x0000000a08a07210 */ /* 0x004fc60007f1e0ff */
[----:B------:R0:W-:Y:S01]  /*35aa0*/  STL [R1+0xd34], R162 ;  /* 0x000d34a201007387 */ /* 0x0001e20000100800 */
[----:B---3--:R-:W-:-:S03]  /*35ab0*/  IADD3 R161, P1, R11, R10, RZ ;  /* 0x0000000a0ba17210 */ /* 0x008fc60007f3e0ff */
[----:B------:R2:W-:Y:S04]  /*35ac0*/  STL [R1+0xd3c], R160 ;  /* 0x000d3ca001007387 */ /* 0x0005e80000100800 */
[----:B------:R3:W-:Y:S01]  /*35ad0*/  STL [R1+0xd44], R161 ;  /* 0x000d44a101007387 */ /* 0x0007e20000100800 */
[----:B0-----:R-:W-:Y:S02]  /*35ae0*/  IADD3 R162, P2, R12, R10, RZ ;  /* 0x0000000a0ca27210 */ /* 0x001fe40007f5e0ff */
[----:B--2---:R-:W-:-:S03]  /*35af0*/  LEA.HI.X.SX32 R160, R4, R9, 0x1, P3 ;  /* 0x0000000904a07211 */ /* 0x004fc600018f0eff */
[----:B------:R-:W-:Y:S01]  /*35b00*/  STL [R1+0xd4c], R162 ;  /* 0x000d4ca201007387 */ /* 0x000fe20000100800 */
[-C--:B------:R-:W-:Y:S02]  /*35b10*/  LEA.HI.X.SX32 R4, R5, R9.reuse, 0x1, P4 ;  /* 0x0000000905047211 */ /* 0x080fe400020f0eff */
[-C--:B---3--:R-:W-:Y:S01]  /*35b20*/  IADD3 R161, P3, R13, R10.reuse, RZ ;  /* 0x0000000a0da17210 */ /* 0x088fe20007f7e0ff */
[----:B------:R0:W-:Y:S01]  /*35b30*/  STL [R1+0xd18], R160 ;  /* 0x000d18a001007387 */ /* 0x0001e20000100800 */
[-C--:B------:R-:W-:Y:S02]  /*35b40*/  LEA.HI.X.SX32 R5, R6, R9.reuse, 0x1, P5 ;  /* 0x0000000906057211 */ /* 0x080fe400028f0eff */
[----:B------:R-:W-:Y:S01]  /*35b50*/  LEA.HI.X.SX32 R6, R7, R9, 0x1, P6 ;  /* 0x0000000907067211 */ /* 0x000fe200030f0eff */
[----:B------:R-:W-:Y:S04]  /*35b60*/  STL [R1+0xd54], R161 ;  /* 0x000d54a101007387 */ /* 0x000fe80000100800 */
[----:B------:R2:W-:Y:S01]  /*35b70*/  STL [R1+0xd20], R4 ;  /* 0x000d200401007387 */ /* 0x0005e20000100800 */
[----:B0-----:R-:W-:-:S05]  /*35b80*/  IADD3 R160, P4, R14, R10, RZ ;  /* 0x0000000a0ea07210 */ /* 0x001fca0007f9e0ff */
[----:B------:R-:W-:Y:S01]  /*35b90*/  STL [R1+0xd5c], R160 ;  /* 0x000d5ca001007387 */ /* 0x000fe20000100800 */
[----:B--2---:R-:W-:-:S03]  /*35ba0*/  IADD3 R4, P5, R15, R10, RZ ;  /* 0x0000000a0f047210 */ /* 0x004fc60007fbe0ff */
[----:B------:R0:W-:Y:S04]  /*35bb0*/  STL [R1+0xd28], R5 ;  /* 0x000d280501007387 */ /* 0x0001e80000100800 */
[----:B------:R2:W-:Y:S04]  /*35bc0*/  STL [R1+0xd64], R4 ;  /* 0x000d640401007387 */ /* 0x0005e80000100800 */
[----:B------:R3:W-:Y:S01]  /*35bd0*/  STL [R1+0xd30], R6 ;  /* 0x000d300601007387 */ /* 0x0007e20000100800 */
[----:B0-----:R-:W-:Y:S02]  /*35be0*/  IADD3 R5, P6, R16, R10, RZ ;  /* 0x0000000a10057210 */ /* 0x001fe40007fde0ff */
[----:B--2---:R-:W-:-:S03]  /*35bf0*/  LEA.HI.X.SX32 R4, R8, R9, 0x1, P0 ;  /* 0x0000000908047211 */ /* 0x004fc600000f0eff */
[----:B------:R0:W-:Y:S01]  /*35c00*/  STL [R1+0xd6c], R5 ;  /* 0x000d6c0501007387 */ /* 0x0001e20000100800 */
[----:B------:R-:W-:Y:S02]  /*35c10*/  SHF.R.S32.HI R8, RZ, 0x1f, R189 ;  /* 0x0000001fff087819 */ /* 0x000fe400000114bd */
[-C--:B---3--:R-:W-:Y:S01]  /*35c20*/  IADD3 R6, P0, R17, R10.reuse, RZ ;  /* 0x0000000a11067210 */ /* 0x088fe20007f1e0ff */
[----:B------:R2:W-:Y:S04]  /*35c30*/  STL [R1+0xd38], R4 ;  /* 0x000d380401007387 */ /* 0x0005e80000100800 */
[----:B------:R3:W-:Y:S01]  /*35c40*/  STL [R1+0xd74], R6 ;  /* 0x000d740601007387 */ /* 0x0007e20000100800 */
[----:B0-----:R-:W-:Y:S02]  /*35c50*/  LEA.HI.X.SX32 R5, R11, R9, 0x1, P1 ;  /* 0x000000090b057211 */ /* 0x001fe400008f0eff */
[----:B--2---:R-:W-:-:S03]  /*35c60*/  IADD3 R4, P1, R18, R10, RZ ;  /* 0x0000000a12047210 */ /* 0x004fc60007f3e0ff */
[----:B------:R0:W-:Y:S01]  /*35c70*/  STL [R1+0xd40], R5 ;  /* 0x000d400501007387 */ /* 0x0001e20000100800 */
[----:B---3--:R-:W-:-:S03]  /*35c80*/  LEA.HI.X.SX32 R6, R12, R9, 0x1, P2 ;  /* 0x000000090c067211 */ /* 0x008fc600010f0eff */
[----:B------:R2:W-:Y:S04]  /*35c90*/  STL [R1+0xd7c], R4 ;  /* 0x000d7c0401007387 */ /* 0x0005e80000100800 */
[----:B------:R3:W-:Y:S01]  /*35ca0*/  STL [R1+0xd48], R6 ;  /* 0x000d480601007387 */ /* 0x0007e20000100800 */
[----:B0-----:R-:W-:Y:S02]  /*35cb0*/  IADD3 R5, P2, R19, R10, RZ ;  /* 0x0000000a13057210 */ /* 0x001fe40007f5e0ff */
[----:B--2---:R-:W-:-:S03]  /*35cc0*/  LEA.HI.X.SX32 R4, R13, R9, 0x1, P3 ;  /* 0x000000090d047211 */ /* 0x004fc600018f0eff */
[----:B------:R0:W-:Y:S01]  /*35cd0*/  STL [R1+0xd84], R5 ;  /* 0x000d840501007387 */ /* 0x0001e20000100800 */
[----:B---3--:R-:W-:-:S03]  /*35ce0*/  IADD3 R6, P3, R20, R10, RZ ;  /* 0x0000000a14067210 */ /* 0x008fc60007f7e0ff */
        /* <DEDUP_REMOVED lines=47> */
[----:B------:R-:W-:Y:S02]  /*35fe0*/  CS2R R52, SRZ ;  /* 0x0000000000347805 */ /* 0x000fe4000001ff00 */
[-C--:B---3--:R-:W-:Y:S01]  /*35ff0*/  IADD3 R6, P1, R60, R10.reuse, RZ ;  /* 0x0000000a3c067210 */ /* 0x088fe20007f3e0ff */
[----:B------:R2:W-:Y:S04]  /*36000*/  STL [R1+0xdb0], R4 ;  /* 0x000db00401007387 */ /* 0x0005e80000100800 */
[----:B------:R3:W-:Y:S01]  /*36010*/  STL [R1+0xdec], R6 ;  /* 0x000dec0601007387 */ /* 0x0007e20000100800 */
[----:B0-----:R-:W-:Y:S02]  /*36020*/  LEA.HI.X.SX32 R5, R54, R9, 0x1, P2 ;  /* 0x0000000936057211 */ /* 0x001fe400010f0eff */
[----:B--2---:R-:W-:-:S03]  /*36030*/  IADD3 R4, P2, R61, R10, RZ ;  /* 0x0000000a3d047210 */ /* 0x004fc60007f5e0ff */
[----:B------:R0:W-:Y:S01]  /*36040*/  STL [R1+0xdb8], R5 ;  /* 0x000db80501007387 */ /* 0x0001e20000100800 */
[----:B---3--:R-:W-:-:S03]  /*36050*/  LEA.HI.X.SX32 R6, R55, R9, 0x1, P3 ;  /* 0x0000000937067211 */ /* 0x008fc600018f0eff */
[----:B------:R2:W-:Y:S01]  /*36060*/  STL [R1+0xdf4], R4 ;  /* 0x000df40401007387 */ /* 0x0005e20000100800 */
[----:B------:R-:W-:-:S03]  /*36070*/  CS2R R54, SRZ ;  /* 0x0000000000367805 */ /* 0x000fc6000001ff00 */
[----:B------:R3:W-:Y:S01]  /*36080*/  STL [R1+0xdc0], R6 ;  /* 0x000dc00601007387 */ /* 0x0007e20000100800 */
[----:B0-----:R-:W-:Y:S02]  /*36090*/  IADD3 R5, P3, R62, R10, RZ ;  /* 0x0000000a3e057210 */ /* 0x001fe40007f7e0ff */
[----:B--2---:R-:W-:-:S03]  /*360a0*/  LEA.HI.X.SX32 R4, R56, R9, 0x1, P4 ;  /* 0x0000000938047211 */ /* 0x004fc600020f0eff */
[----:B------:R0:W-:Y:S01]  /*360b0*/  STL [R1+0xdfc], R5 ;  /* 0x000dfc0501007387 */ /* 0x0001e20000100800 */
[----:B---3--:R-:W-:-:S03]  /*360c0*/  IADD3 R6, P4, R63, R10, RZ ;  /* 0x0000000a3f067210 */ /* 0x008fc60007f9e0ff */
[----:B------:R2:W-:Y:S04]  /*360d0*/  STL [R1+0xdc8], R4 ;  /* 0x000dc80401007387 */ /* 0x0005e80000100800 */
[----:B------:R3:W-:Y:S01]  /*360e0*/  STL [R1+0xe04], R6 ;  /* 0x000e040601007387 */ /* 0x0007e20000100800 */
[-C--:B0-----:R-:W-:Y:S02]  /*360f0*/  LEA.HI.X.SX32 R5, R57, R9.reuse, 0x1, P5 ;  /* 0x0000000939057211 */ /* 0x081fe400028f0eff */
[----:B------:R-:W-:Y:S02]  /*36100*/  CS2R R56, SRZ ;  /* 0x0000000000387805 */ /* 0x000fe4000001ff00 */
[----:B--2---:R-:W-:Y:S01]  /*36110*/  IADD3 R4, P5, R64, R10, RZ ;  /* 0x0000000a40047210 */ /* 0x004fe20007fbe0ff */
        /* <DEDUP_REMOVED lines=433> */
[----:B------:R2:W-:Y:S01]  /*37c30*/  STL [R1+0x110c], R4 ;  /* 0x00110c0401007387 */ /* 0x0005e20000100800 */
[----:B------:R-:W-:-:S03]  /*37c40*/  LEA.HI.X.SX32 R2, R2, R9, 0x1, P3 ;  /* 0x0000000902027211 */ /* 0x000fc600018f0eff */
[----:B------:R3:W-:Y:S01]  /*37c50*/  STL [R1+0x10d8], R6 ;  /* 0x0010d80601007387 */ /* 0x0007e20000100800 */
[-C--:B0-----:R-:W-:Y:S02]  /*37c60*/  LEA.HI.X.SX32 R5, R155, R9.reuse, 0x1, P5 ;  /* 0x000000099b057211 */ /* 0x081fe400028f0eff */
[----:B--2---:R-:W-:-:S03]  /*37c70*/  LEA.HI.X.SX32 R4, R156, R9, 0x1, P6 ;  /* 0x000000099c047211 */ /* 0x004fc600030f0eff */
[----:B------:R0:W-:Y:S01]  /*37c80*/  STL [R1+0x10e0], R5 ;  /* 0x0010e00501007387 */ /* 0x0001e20000100800 */
[----:B---3--:R-:W-:-:S03]  /*37c90*/  LEA.HI.X.SX32 R6, R157, R9, 0x1, P0 ;  /* 0x000000099d067211 */ /* 0x008fc600000f0eff */
[----:B------:R2:W-:Y:S04]  /*37ca0*/  STL [R1+0x10e8], R4 ;  /* 0x0010e80401007387 */ /* 0x0005e80000100800 */
[----:B------:R-:W-:Y:S01]  /*37cb0*/  STL [R1+0x10f0], R6 ;  /* 0x0010f00601007387 */ /* 0x000fe20000100800 */
[-C--:B0-----:R-:W-:Y:S02]  /*37cc0*/  LEA.HI.X.SX32 R5, R158, R9.reuse, 0x1, P1 ;  /* 0x000000099e057211 */ /* 0x081fe400008f0eff */
[----:B--2---:R-:W-:-:S03]  /*37cd0*/  LEA.HI.X.SX32 R4, R159, R9, 0x1, P2 ;  /* 0x000000099f047211 */ /* 0x004fc600010f0eff */
[----:B------:R0:W-:Y:S04]  /*37ce0*/  STL [R1+0x10f8], R5 ;  /* 0x0010f80501007387 */ /* 0x0001e80000100800 */
[----:B------:R2:W-:Y:S04]  /*37cf0*/  STL [R1+0x1100], R4 ;  /* 0x0011000401007387 */ /* 0x0005e80000100800 */
[----:B------:R3:W-:Y:S01]  /*37d00*/  STL [R1+0x1108], R2 ;  /* 0x0011080201007387 */ /* 0x0007e20000100800 */
[C---:B0-----:R-:W-:Y:S02]  /*37d10*/  LOP3.LUT R5, R3.reuse, 0x20, RZ, 0x3c, !PT ;  /* 0x0000002003057812 */ /* 0x041fe400078e3cff */
[----:B--2---:R-:W-:-:S02]  /*37d20*/  LOP3.LUT R4, R3, 0x30, RZ, 0x3c, !PT ;  /* 0x0000003003047812 */ /* 0x004fc400078e3cff */
[----:B---3--:R-:W-:-:S05]  /*37d30*/  LOP3.LUT R2, R3, 0x10, RZ, 0x3c, !PT ;  /* 0x0000001003027812 */ /* 0x008fca00078e3cff */
[----:B------:R0:W-:Y:S04]  /*37d40*/  STL [R1+0x1d4c], R2 ;  /* 0x001d4c0201007387 */ /* 0x0001e80000100800 */
[----:B------:R2:W-:Y:S04]  /*37d50*/  STL [R1+0x1d48], R5 ;  /* 0x001d480501007387 */ /* 0x0005e80000100800 */
[----:B------:R3:W-:Y:S01]  /*37d60*/  STL [R1+0x1d44], R4 ;  /* 0x001d440401007387 */ /* 0x0007e20000100800 */
[C---:B0-----:R-:W-:Y:S02]  /*37d70*/  LOP3.LUT R2, R3.reuse, 0x40, RZ, 0x3c, !PT ;  /* 0x0000004003027812 */ /* 0x041fe400078e3cff */
[----:B--2---:R-:W-:-:S03]  /*37d80*/  LOP3.LUT R5, R3, 0x50, RZ, 0x3c, !PT ;  /* 0x0000005003057812 */ /* 0x004fc600078e3cff */
[----:B------:R0:W-:Y:S01]  /*37d90*/  STL [R1+0x1d40], R2 ;  /* 0x001d400201007387 */ /* 0x0001e20000100800 */
[----:B---3--:R-:W-:-:S03]  /*37da0*/  LOP3.LUT R4, R3, 0x60, RZ, 0x3c, !PT ;  /* 0x0000006003047812 */ /* 0x008fc600078e3cff */
[----:B------:R1:W-:Y:S04]  /*37db0*/  STL [R1+0x1d3c], R5 ;  /* 0x001d3c0501007387 */ /* 0x0003e80000100800 */
[----:B------:R1:W-:Y:S01]  /*37dc0*/  STL [R1+0x1d38], R4 ;  /* 0x001d380401007387 */ /* 0x0003e20000100800 */
[----:B0-----:R-:W-:-:S05]  /*37dd0*/  LOP3.LUT R2, R3, 0x70, RZ, 0x3c, !PT ;  /* 0x0000007003027812 */ /* 0x001fca00078e3cff */
[----:B------:R1:W-:Y:S02]  /*37de0*/  STL [R1+0x1d34], R2 ;  /* 0x001d340201007387 */ /* 0x0003e40000100800 */
.L_x_2:
[----:B-1----:R-:W2:Y:S01]  /*37df0*/  LDL R4, [R1+0x930] ;  /* 0x0009300001047983 */ /* 0x002ea20000100800 */
[----:B0-----:R-:W2:Y:S03]  /*37e00*/  LDC R2, c[0x0][0x230] ;  /* 0x00008c00ff027b82 */ /* 0x001ea60000000800 */
        /* <DEDUP_REMOVED lines=213> */
[----:B------:R-:W-:Y:S04]  /*38b60*/  STL [R1+0x2214], R28 ;  /* 0x0022141c01007387 */ /* 0x000fe80000100800 */
[----:B------:R-:W-:Y:S04]  /*38b70*/  STL [R1+0x2210], R29 ;  /* 0x0022101d01007387 */ /* 0x000fe80000100800 */
[----:B------:R-:W-:Y:S04]  /*38b80*/  STL [R1+0x2528], R29 ;  /* 0x0025281d01007387 */ /* 0x000fe80000100800 */
[----:B------:R0:W-:Y:S04]  /*38b90*/  STL [R1+0x220c], R26 ;  /* 0x00220c1a01007387 */ /* 0x0001e80000100800 */
[----:B0-----:R-:W4:Y:S04]  /*38ba0*/  LDL R26, [R1+0x1108] ;  /* 0x00110800011a7983 */ /* 0x001f280000100800 */
[----:B------:R-:W-:Y:S04]  /*38bb0*/  STL [R1+0x2208], R27 ;  /* 0x0022081b01007387 */ /* 0x000fe80000100800 */
[----:B------:R-:W-:Y:S04]  /*38bc0*/  STL [R1+0x2204], R24 ;  /* 0x0022041801007387 */ /* 0x000fe80000100800 */
[----:B------:R-:W-:Y:S04]  /*38bd0*/  STL [R1+0x2200], R25 ;  /* 0x0022001901007387 */ /* 0x000fe80000100800 */
[----:B------:R-:W-:Y:S04]  /*38be0*/  STL [R1+0x1dcc], R125 ;  /* 0x001dcc7d01007387 */ /* 0x000fe80000100800 */
[----:B------:R-:W-:Y:S04]  /*38bf0*/  STL [R1+0x1dc8], R126 ;  /* 0x001dc87e01007387 */ /* 0x000fe80000100800 */
[----:B------:R-:W-:Y:S01]  /*38c00*/  STL [R1+0x1dc4], R127 ;  /* 0x001dc47f01007387 */ /* 0x000fe20000100800 */
[----:B--2---:R-:W-:-:S03]  /*38c10*/  IMAD R2, R4, -0x80, R2 ;  /* 0xffffff8004027824 */ /* 0x004fc600078e0202 */
[----:B------:R-:W-:Y:S04]  /*38c20*/  STL [R1+0x1dc0], R128 ;  /* 0x001dc08001007387 */ /* 0x000fe80000100800 */
[----:B------:R-:W-:Y:S04]  /*38c30*/  STL [R1+0x1dbc], R129 ;  /* 0x001dbc8101007387 */ /* 0x000fe80000100800 */
[----:B------:R-:W-:Y:S04]  /*38c40*/  STL [R1+0x1db8], R130 ;  /* 0x001db88201007387 */ /* 0x000fe80000100800 */
[----:B------:R0:W-:Y:S01]  /*38c50*/  STL [R1+0x1db4], R131 ;  /* 0x001db48301007387 */ /* 0x0001e20000100800 */
[----:B------:R-:W-:-:S03]  /*38c60*/  ISETP.GT.AND P4, PT, R2, RZ, PT ;  /* 0x000000ff0200720c */ /* 0x000fc60003f84270 */
[----:B0-----:R-:W2:Y:S04]  /*38c70*/  LDL.LU R131, [R1+0x1844] ;  /* 0x0018440001837983 */ /* 0x001ea80000300800 */
[----:B------:R-:W-:Y:S04]  /*38c80*/  STL [R1+0x1db0], R132 ;  /* 0x001db08401007387 */ /* 0x000fe80000100800 */
[----:B------:R-:W-:Y:S04]  /*38c90*/  STL [R1+0x1dac], R133 ;  /* 0x001dac8501007387 */ /* 0x000fe80000100800 */
[----:B------:R-:W-:Y:S04]  /*38ca0*/  STL [R1+0x1da8], R134 ;  /* 0x001da88601007387 */ /* 0x000fe80000100800 */
[----:B------:R-:W-:Y:S04]  /*38cb0*/  STL [R1+0x1da4], R135 ;  /* 0x001da48701007387 */ /* 0x000fe80000100800 */
[----:B------:R0:W-:Y:S01]  /*38cc0*/  STL [R1+0x1da0], R136 ;  /* 0x001da08801007387 */ /* 0x0001e20000100800 */
[----:B------:R-:W-:-:S03]  /*38cd0*/  ISETP.GT.AND P5, PT, R2, 0x1, PT ;  /* 0x000000010200780c */ /* 0x000fc60003fa4270 */
[----:B0-----:R-:W2:Y:S04]  /*38ce0*/  LDL.LU R136, [R1+0x1808] ;  /* 0x0018080001887983 */ /* 0x001ea80000300800 */
[----:B------:R-:W-:Y:S04]  /*38cf0*/  STL [R1+0x1d9c], R137 ;  /* 0x001d9c8901007387 */ /* 0x000fe80000100800 */
[----:B------:R-:W-:Y:S04]  /*38d00*/  STL [R1+0x1d98], R138 ;  /* 0x001d988a01007387 */ /* 0x000fe80000100800 */
[----:B------:R-:W-:Y:S04]  /*38d10*/  STL [R1+0x1d94], R139 ;  /* 0x001d948b01007387 */ /* 0x000fe80000100800 */
[----:B------:R-:W-:Y:S04]  /*38d20*/  STL [R1+0x1d90], R140 ;  /* 0x001d908c01007387 */ /* 0x000fe80000100800 */
[----:B------:R-:W-:Y:S04]  /*38d30*/  STL [R1+0x1d8c], R141 ;  /* 0x001d8c8d01007387 */ /* 0x000fe80000100800 */
[----:B------:R-:W-:Y:S01]  /*38d40*/  STL [R1+0x1d88], R142 ;  /* 0x001d888e01007387 */ /* 0x000fe20000100800 */
[----:B------:R-:W-:-:S03]  /*38d50*/  PRMT R23, RZ, 0x7610, R23 ;  /* 0x00007610ff177816 */ /* 0x000fc60000000017 */
[----:B------:R-:W-:Y:S01]  /*38d60*/  STL [R1+0x1d84], R143 ;  /* 0x001d848f01007387 */ /* 0x000fe20000100800 */
[----:B------:R-:W-:-:S03]  /*38d70*/  @P4 IMAD.MOV.U32 R4, RZ, RZ, R10 ;  /* 0x000000ffff044224 */ /* 0x000fc600078e000a */
[----:B------:R-:W-:Y:S01]  /*38d80*/  STL [R1+0x1d80], R144 ;  /* 0x001d809001007387 */ /* 0x000fe20000100800 */
[----:B------:R-:W-:-:S03]  /*38d90*/  @P4 IMAD.MOV.U32 R5, RZ, RZ, R9 ;  /* 0x000000ffff054224 */ /* 0x000fc600078e0009 */
[----:B------:R-:W-:Y:S04]  /*38da0*/  STL [R1+0x1d7c], R145 ;  /* 0x001d7c9101007387 */ /* 0x000fe80000100800 */
[----:B------:R-:W-:Y:S04]  /*38db0*/  STL [R1+0x1d78], R146 ;  /* 0x001d789201007387 */ /* 0x000fe80000100800 */
[----:B------:R0:W-:Y:S01]  /*38dc0*/  STL [R1+0x1d74], R147 ;  /* 0x001d749301007387 */ /* 0x0001e20000100800 */
[----:B------:R-:W-:-:S03]  /*38dd0*/  PRMT R152, RZ, 0x7610, R152 ;  /* 0x00007610ff987816 */ /* 0x000fc60000000098 */
[----:B------:R3:W2:Y:S04]  /*38de0*/  @P4 LDG.E.U8 R23, desc[UR6][R4.64] ;  /* 0x0000000604174981 */ /* 0x0006a8000c1e1100 */
[----:B0-----:R-:W2:Y:S01]  /*38df0*/  LDL.LU R147, [R1+0x1804] ;  /* 0x0018040001937983 */ /* 0x001ea20000300800 */
[C---:B------:R-:W-:Y:S02]  /*38e00*/  ISETP.GT.AND P1, PT, R2.reuse, 0x2, PT ;  /* 0x000000020200780c */ /* 0x040fe40003f24270 */
[----:B------:R-:W-:Y:S01]  /*38e10*/  PRMT R20, RZ, 0x7610, R20 ;  /* 0x00007610ff147816 */ /* 0x000fe20000000014 */
[----:B------:R-:W-:Y:S01]  /*38e20*/  STL [R1+0x1d70], R148 ;  /* 0x001d709401007387 */ /* 0x000fe20000100800 */
[C---:B------:R-:W-:Y:S02]  /*38e30*/  ISETP.GT.AND P2, PT, R2.reuse, 0x3, PT ;  /* 0x000000030200780c */ /* 0x040fe40003f44270 */
[----:B------:R-:W-:Y:S01]  /*38e40*/  PRMT R21, RZ, 0x7610, R21 ;  /* 0x00007610ff157816 */ /* 0x000fe20000000015 */
[----:B------:R-:W-:Y:S01]  /*38e50*/  STL [R1+0x1d6c], R149 ;  /* 0x001d6c9501007387 */ /* 0x000fe20000100800 */
[----:B------:R-:W-:-:S03]  /*38e60*/  ISETP.GT.AND P3, PT, R2, 0x4, PT ;  /* 0x000000040200780c */ /* 0x000fc60003f64270 */
[----:B------:R-:W-:Y:S04]  /*38e70*/  STL [R1+0x1d68], R150 ;  /* 0x001d689601007387 */ /* 0x000fe80000100800 */
[----:B------:R-:W-:Y:S04]  /*38e80*/  STL [R1+0x1d64], R151 ;  /* 0x001d649701007387 */ /* 0x000fe80000100800 */
[----:B-----5:R-:W-:Y:S04]  /*38e90*/  STL [R1+0x1d58], R0 ;  /* 0x001d580001007387 */ /* 0x020fe80000100800 */
[----:B------:R-:W-:Y:S04]  /*38ea0*/  STL [R1+0x1fd4], R10 ;  /* 0x001fd40a01007387 */ /* 0x000fe80000100800 */
[----:B------:R0:W-:Y:S01]  /*38eb0*/  STL [R1+0x1fd0], R9 ;  /* 0x001fd00901007387 */ /* 0x0001e20000100800 */
[----:B------:R-:W1:Y:S01]  /*38ec0*/  S2R R3, SR_TID.X ;  /* 0x0000000000037919 */ /* 0x000e620000002100 */
[----:B---3--:R-:W-:-:S02]  /*38ed0*/  @P5 IMAD.MOV.U32 R4, RZ, RZ, R33 ;  /* 0x000000ffff045224 */ /* 0x008fc400078e0021 */
[----:B------:R-:W-:Y:S01]  /*38ee0*/  STL [R1+0x252c], R33 ;  /* 0x00252c2101007387 */ /* 0x000fe20000100800 */
[----:B----4-:R-:W-:Y:S01]  /*38ef0*/  @P5 IMAD.MOV.U32 R5, RZ, RZ, R26 ;  /* 0x000000ffff055224 */ /* 0x010fe200078e001a */
[----:B------:R-:W-:Y:S02]  /*38f00*/  PRMT R22, RZ, 0x7610, R22 ;  /* 0x00007610ff167816 */ /* 0x000fe40000000016 */
[----:B------:R-:W3:Y:S01]  /*38f10*/  LDL.LU R26, [R1+0x10e4] ;  /* 0x0010e400011a7983 */ /* 0x000ee20000300800 */
[----:B------:R-:W-:Y:S02]  /*38f20*/  ISETP.GT.AND P4, PT, R2, 0x5, PT ;  /* 0x000000050200780c */ /* 0x000fe40003f84270 */
[----:B------:R-:W-:Y:S01]  /*38f30*/  PRMT R18, RZ, 0x7610, R18 ;  /* 0x00007610ff127816 */ /* 0x000fe20000000012 */
[----:B0-----:R-:W4:Y:S01]  /*38f40*/  LDL.LU R9, [R1+0x10ec] ;  /* 0x0010ec0001097983 */ /* 0x001f220000300800 */
[----:B------:R-:W-:Y:S02]  /*38f50*/  PRMT R19, RZ, 0x7610, R19 ;  /* 0x00007610ff137816 */ /* 0x000fe40000000013 */
[----:B------:R-:W-:Y:S01]  /*38f60*/  PRMT R15, RZ, 0x7610, R15 ;  /* 0x00007610ff0f7816 */ /* 0x000fe2000000000f */
[----:B------:R0:W2:Y:S01]  /*38f70*/  @P5 LDG.E.U8 R152, desc[UR6][R4.64] ;  /* 0x0000000604985981 */ /* 0x0000a2000c1e1100 */
[----:B------:R-:W-:-:S02]  /*38f80*/  PRMT R16, RZ, 0x7610, R16 ;  /* 0x00007610ff107816 */ /* 0x000fc40000000010 */
[----:B------:R-:W-:Y:S02]  /*38f90*/  PRMT R17, RZ, 0x7610, R17 ;  /* 0x00007610ff117816 */ /* 0x000fe40000000011 */
[----:B------:R-:W-:Y:S02]  /*38fa0*/  PRMT R13, RZ, 0x7610, R13 ;  /* 0x00007610ff0d7816 */ /* 0x000fe4000000000d */
[----:B------:R-:W-:Y:S02]  /*38fb0*/  PRMT R14, RZ, 0x7610, R14 ;  /* 0x00007610ff0e7816 */ /* 0x000fe4000000000e */
[----:B------:R-:W-:Y:S01]  /*38fc0*/  PRMT R7, RZ, 0x7610, R7 ;  /* 0x00007610ff077816 */ /* 0x000fe20000000007 */
[----:B------:R-:W0:Y:S01]  /*38fd0*/  LDL R4, [R1+0x1100] ;  /* 0x0011000001047983 */ /* 0x000e220000100800 */
[----:B------:R-:W-:Y:S02]  /*38fe0*/  PRMT R11, RZ, 0x7610, R11 ;  /* 0x00007610ff0b7816 */ /* 0x000fe4000000000b */
[----:B------:R-:W-:Y:S01]  /*38ff0*/  PRMT R12, RZ, 0x7610, R12 ;  /* 0x00007610ff0c7816 */ /* 0x000fe2000000000c */
[----:B------:R-:W0:Y:S01]  /*39000*/  LDL R5, [R1+0x1104] ;  /* 0x0011040001057983 */ /* 0x000e220000100800 */
[----:B------:R-:W-:-:S02]  /*39010*/  PRMT R6, RZ, 0x7610, R6 ;  /* 0x00007610ff067816 */ /* 0x000fc40000000006 */
[----:B------:R-:W-:Y:S02]  /*39020*/  PRMT R168, RZ, 0x7610, R168 ;  /* 0x00007610ffa87816 */ /* 0x000fe400000000a8 */
[----:B------:R-:W-:Y:S02]  /*39030*/  PRMT R165, RZ, 0x7610, R165 ;  /* 0x00007610ffa57816 */ /* 0x000fe400000000a5 */
[----:B------:R-:W-:Y:S02]  /*39040*/  PRMT R166, RZ, 0x7610, R166 ;  /* 0x00007610ffa67816 */ /* 0x000fe400000000a6 */
[----:B------:R-:W-:Y:S02]  /*39050*/  PRMT R167, RZ, 0x7610, R167 ;  /* 0x00007610ffa77816 */ /* 0x000fe400000000a7 */
[----:B------:R-:W-:Y:S02]  /*39060*/  PRMT R163, RZ, 0x7610, R163 ;  /* 0x00007610ffa37816 */ /* 0x000fe400000000a3 */
        /* <DEDUP_REMOVED lines=73> */
[----:B-1----:R-:W-:Y:S02]  /*39500*/  LOP3.LUT R3, R3, 0x7f, RZ, 0xc0, !PT ;  /* 0x0000007f03037812 */ /* 0x002fe400078ec0ff */
[----:B------:R-:W-:Y:S02]  /*39510*/  ISETP.GT.AND P5, PT, R2, 0x6, PT ;  /* 0x000000060200780c */ /* 0x000fe40003fa4270 */
[----:B------:R-:W-:Y:S02]  /*39520*/  ISETP.GE.AND P0, PT, R3, R2, PT ;  /* 0x000000020300720c */ /* 0x000fe40003f06270 */
[----:B0-----:R-:W-:-:S04]  /*39530*/  @P1 LOP3.LUT R5, R5, R4, RZ, 0x3c, !PT ;  /* 0x0000000405051212 */ /* 0x001fc800078e3cff */
[----:B------:R-:W-:-:S04]  /*39540*/  @P1 LOP3.LUT R4, R5, R4, RZ, 0x3c, !PT ;  /* 0x0000000405041212 */ /* 0x000fc800078e3cff */
[----:B------:R-:W-:-:S05]  /*39550*/  @P1 LOP3.LUT R5, R5, R4, RZ, 0x3c, !PT ;  /* 0x0000000405051212 */ /* 0x000fca00078e3cff */
[----:B------:R0:W2:Y:S04]  /*39560*/  @P1 LDG.E.U8 R20, desc[UR6][R4.64] ;  /* 0x0000000604141981 */ /* 0x0000a8000c1e1100 */
[----:B------:R-:W0:Y:S04]  /*39570*/  LDL R4, [R1+0x10f8] ;  /* 0x0010f80001047983 */ /* 0x000e280000100800 */
[----:B------:R-:W0:Y:S02]  /*39580*/  LDL R5, [R1+0x10fc] ;  /* 0x0010fc0001057983 */ /* 0x000e240000100800 */
        /* <DEDUP_REMOVED lines=10> */
[----:B------:R-:W3:Y:S01]  /*39630*/  LDL R5, [R1+0x10e8] ;  /* 0x0010e80001057983 */ /* 0x000ee20000100800 */
[----:B----4-:R-:W-:-:S03]  /*39640*/  @P4 IMAD.MOV.U32 R4, RZ, RZ, R9 ;  /* 0x000000ffff044224 */ /* 0x010fc600078e0009 */
[----:B------:R-:W-:Y:S04]  /*39650*/  STL [R1+0x21d8], R9 ;  /* 0x0021d80901007387 */ /* 0x000fe80000100800 */
[----:B------:R-:W-:Y:S04]  /*39660*/  STL [R1+0x2530], R9 ;  /* 0x0025300901007387 */ /* 0x000fe80000100800 */
[----:B---3--:R0:W3:Y:S04]  /*39670*/  @P4 LDG.E.U8 R18, desc[UR6][R4.64] ;  /* 0x0000000604124981 */ /* 0x0080e8000c1e1100 */
[----:B------:R-:W4:Y:S01]  /*39680*/  LDL R5, [R1+0x10e0] ;  /* 0x0010e00001057983 */ /* 0x000f220000100800 */
[----:B0-----:R-:W-:-:S03]  /*39690*/  @P5 IMAD.MOV.U32 R4, RZ, RZ, R26 ;  /* 0x000000ffff045224 */ /* 0x001fc600078e001a */
[----:B------:R-:W-:Y:S01]  /*396a0*/  STL [R1+0x2534], R26 ;  /* 0x0025341a01007387 */ /* 0x000fe20000100800 */
[----:B------:R-:W-:-:S03]  /*396b0*/  ISETP.GT.AND P1, PT, R2, 0x7, PT ;  /* 0x000000070200780c */ /* 0x000fc60003f24270 */
[----:B----4-:R0:W4:Y:S04]  /*396c0*/  @P5 LDG.E.U8 R19, desc[UR6][R4.64] ;  /* 0x0000000604135981 */ /* 0x010128000c1e1100 */
[----:B------:R-:W0:Y:S04]  /*396d0*/  LDL R4, [R1+0x10d8] ;  /* 0x0010d80001047983 */ /* 0x000e280000100800 */
[----:B------:R-:W0:Y:S02]  /*396e0*/  LDL R5, [R1+0x10dc] ;  /* 0x0010dc0001057983 */ /* 0x000e240000100800 */
[----:B0-----:R-:W-:-:S04]  /*396f0*/  @P1 LOP3.LUT R5, R5, R4, RZ, 0x3c, !PT ;  /* 0x0000000405051212 */ /* 0x001fc800078e3cff */
[----:B------:R-:W-:-:S04]  /*39700*/  @P1 LOP3.LUT R4, R5, R4, RZ, 0x3c, !PT ;  /* 0x0000000405041212 */ /* 0x000fc800078e3cff */
[----:B------:R-:W-:-:S05]  /*39710*/  @P1 LOP3.LUT R5, R5, R4, RZ, 0x3c, !PT ;  /* 0x0000000405051212 */ /* 0x000fca00078e3cff */
[----:B------:R0:W3:Y:S04]  /*39720*/  @P1 LDG.E.U8 R15, desc[UR6][R4.64] ;  /* 0x00000006040f1981 */ /* 0x0000e8000c1e1100 */
[----:B------:R-:W0:Y:S04]  /*39730*/  LDL R4, [R1+0x10d0] ;  /* 0x0010d00001047983 */ /* 0x000e280000100800 */
[----:B------:R-:W0:Y:S01]  /*39740*/  LDL R5, [R1+0x10d4] ;  /* 0x0010d40001057983 */ /* 0x000e220000100800 */
[----:B------:R-:W-:-:S13]  /*39750*/  ISETP.GT.AND P2, PT, R2, 0x8, PT ;  /* 0x000000080200780c */ /* 0x000fda0003f44270 */
        /* <DEDUP_REMOVED lines=395> */
[----:B------:R-:W2:Y:S01]  /*3b010*/  @P2 LDG.E.U8 R220, desc[UR6][R4.64] ;  /* 0x0000000604dc2981 */ /* 0x000ea2000c1e1100 */
[----:B------:R-:W-:-:S03]  /*3b020*/  ISETP.GT.AND P5, PT, R2, 0x41, PT ;  /* 0x000000410200780c */ /* 0x000fc60003fa4270 */
[----:B--2---:R0:W-:Y:S04]  /*3b030*/  STL [R1+0x670], R220 ;  /* 0x000670dc01007387 */ /* 0x0041e80000100800 */
[----:B0-----:R-:W2:Y:S04]  /*3b040*/  LDL.LU R220, [R1+0x258c] ;  /* 0x00258c0001dc7983 */ /* 0x001ea80000300800 */
[----:B------:R-:W4:Y:S04]  /*3b050*/  LDL R4, [R1+0xf08] ;  /* 0x000f080001047983 */ /* 0x000f280000100800 */
[----:B------:R-:W4:Y:S02]  /*3b060*/  LDL R5, [R1+0xf0c] ;  /* 0x000f0c0001057983 */ /* 0x000f240000100800 */
[----:B----4-:R-:W-:-:S04]  /*3b070*/  @P5 LOP3.LUT R5, R5, R4, RZ, 0x3c, !PT ;  /* 0x0000000405055212 */ /* 0x010fc800078e3cff */
[----:B------:R-:W-:-:S04]  /*3b080*/  @P5 LOP3.LUT R4, R5, R4, RZ, 0x3c, !PT ;  /* 0x0000000405045212 */ /* 0x000fc800078e3cff */
[----:B------:R-:W-:-:S05]  /*3b090*/  @P5 LOP3.LUT R5, R5, R4, RZ, 0x3c, !PT ;  /* 0x0000000405055212 */ /* 0x000fca00078e3cff */
[----:B------:R-:W4:Y:S01]  /*3b0a0*/  @P5 LDG.E.U8 R219, desc[UR6][R4.64] ;  /* 0x0000000604db5981 */ /* 0x000f22000c1e1100 */
[----:B------:R-:W-:-:S03]  /*3b0b0*/  ISETP.GT.AND P4, PT, R2, 0x42, PT ;  /* 0x000000420200780c */ /* 0x000fc60003f84270 */
[----:B----4-:R0:W-:Y:S04]  /*3b0c0*/  STL [R1+0x668], R219 ;  /* 0x000668db01007387 */ /* 0x0101e80000100800 */
[----:B0-----:R-:W4:Y:S04]  /*3b0d0*/  LDL.LU R219, [R1+0x2588] ;  /* 0x0025880001db7983 */ /* 0x001f280000300800 */
[----:B------:R-:W3:Y:S04]  /*3b0e0*/  LDL R4, [R1+0xf00] ;  /* 0x000f000001047983 */ /* 0x000ee80000100800 */
[----:B------:R-:W3:Y:S02]  /*3b0f0*/  LDL R5, [R1+0xf04] ;  /* 0x000f040001057983 */ /* 0x000ee40000100800 */
[----:B---3--:R-:W-:-:S04]  /*3b100*/  @P4 LOP3.LUT R5, R5, R4, RZ, 0x3c, !PT ;  /* 0x0000000405054212 */ /* 0x008fc800078e3cff */
        /* <DEDUP_REMOVED lines=25> */
[----:B------:R0:W4:Y:S04]  /*3b2a0*/  @P2 LDG.E.U8 R149, desc[UR6][R4.64] ;  /* 0x0000000604952981 */ /* 0x000128000c1e1100 */
[----:B------:R-:W0:Y:S04]  /*3b2b0*/  LDL R4, [R1+0xee0] ;  /* 0x000ee00001047983 */ /* 0x000e280000100800 */
[----:B------:R-:W0:Y:S01]  /*3b2c0*/  LDL R5, [R1+0xee4] ;  /* 0x000ee40001057983 */ /* 0x000e220000100800 */
[----:B------:R-:W-:-:S13]  /*3b2d0*/  ISETP.GT.AND P5, PT, R2, 0x46, PT ;  /* 0x000000460200780c */ /* 0x000fda0003fa4270 */
[----:B0-----:R-:W-:-:S04]  /*3b2e0*/  @P5 LOP3.LUT R5, R5, R4, RZ, 0x3c, !PT ;  /* 0x0000000405055212 */ /* 0x001fc800078e3cff */
[----:B------:R-:W-:-:S04]  /*3b2f0*/  @P5 LOP3.LUT R4, R5, R4, RZ, 0x3c, !PT ;  /* 0x0000000405045212 */ /* 0x000fc800078e3cff */
[----:B------:R-:W-:-:S05]  /*3b300*/  @P5 LOP3.LUT R5, R5, R4, RZ, 0x3c, !PT ;  /* 0x0000000405055212 */ /* 0x000fca00078e3cff */
[----:B------:R-:W3:Y:S04]  /*3b310*/  @P5 LDG.E.U8 R217, desc[UR6][R4.64] ;  /* 0x0000000604d95981 */ /* 0x000ee8000c1e1100 */
[----:B----4-:R0:W-:Y:S04]  /*3b320*/  STL [R1+0x664], R149 ;  /* 0x0006649501007387 */ /* 0x0101e80000100800 */
[----:B0-----:R-:W4:Y:S04]  /*3b330*/  LDL R149, [R1+0xec4] ;  /* 0x000ec40001957983 */ /* 0x001f280000100800 */
[----:B---3--:R0:W-:Y:S04]  /*3b340*/  STL [R1+0x654], R217 ;  /* 0x000654d901007387 */ /* 0x0081e80000100800 */
[----:B0-----:R-:W3:Y:S04]  /*3b350*/  LDL.LU R217, [R1+0x2580] ;  /* 0x0025800001d97983 */ /* 0x001ee80000300800 */
[----:B------:R-:W2:Y:S04]  /*3b360*/  LDL R4, [R1+0xed8] ;  /* 0x000ed80001047983 */ /* 0x000ea80000100800 */
[----:B------:R-:W2:Y:S01]  /*3b370*/  LDL R5, [R1+0xedc] ;  /* 0x000edc0001057983 */ /* 0x000ea20000100800 */
[----:B------:R-:W-:-:S13]  /*3b380*/  ISETP.GT.AND P4, PT, R2, 0x47, PT ;  /* 0x000000470200780c */ /* 0x000fda0003f84270 */
[----:B--2---:R-:W-:-:S04]  /*3b390*/  @P4 LOP3.LUT R5, R5, R4, RZ, 0x3c, !PT ;  /* 0x0000000405054212 */ /* 0x004fc800078e3cff */
        /* <DEDUP_REMOVED lines=16> */
[----:B------:R-:W3:Y:S01]  /*3b4a0*/  LDL R5, [R1+0xecc] ;  /* 0x000ecc0001057983 */ /* 0x000ee20000100800 */
[----:B------:R-:W-:-:S02]  /*3b4b0*/  ISETP.GT.AND P2, PT, R2, 0x4a, PT ;  /* 0x0000004a0200780c */ /* 0x000fc40003f44270 */
[----:B---3--:R-:W-:-:S04]  /*3b4c0*/  @P3 LOP3.LUT R5, R5, R4, RZ, 0x3c, !PT ;  /* 0x0000000405053212 */ /* 0x008fc800078e3cff */
[----:B------:R-:W-:-:S04]  /*3b4d0*/  @P3 LOP3.LUT R4, R5, R4, RZ, 0x3c, !PT ;  /* 0x0000000405043212 */ /* 0x000fc800078e3cff */
[----:B------:R-:W-:-:S05]  /*3b4e0*/  @P3 LOP3.LUT R5, R5, R4, RZ, 0x3c, !PT ;  /* 0x0000000405053212 */ /* 0x000fca00078e3cff */
[----:B------:R0:W3:Y:S04]  /*3b4f0*/  @P3 LDG.E.U8 R189, desc[UR6][R4.64] ;  /* 0x0000000604bd3981 */ /* 0x0000e8000c1e1100 */
[----:B------:R-:W2:Y:S01]  /*3b500*/  LDL R5, [R1+0xec0] ;  /* 0x000ec00001057983 */ /* 0x000ea20000100800 */
[----:B0-----:R-:W-:Y:S01]  /*3b510*/  @P2 IMAD.MOV.U32 R4, RZ, RZ, R149 ;  /* 0x000000ffff042224 */ /* 0x001fe200078e0095 */
[C---:B------:R-:W-:Y:S02]  /*3b520*/  ISETP.GT.AND P5, PT, R2.reuse, 0x4b, PT ;  /* 0x0000004b0200780c */ /* 0x040fe40003fa4270 */
[----:B------:R-:W-:Y:S01]  /*3b530*/  ISETP.GT.AND P4, PT, R2, 0x4c, PT ;  /* 0x0000004c0200780c */ /* 0x000fe20003f84270 */
[----:B------:R-:W4:Y:S04]  /*3b540*/  LDL R149, [R1+0xe9c] ;  /* 0x000e9c0001957983 */ /* 0x000f280000100800 */
[----:B--2---:R0:W2:Y:S04]  /*3b550*/  @P2 LDG.E.U8 R151, desc[UR6][R4.64] ;  /* 0x0000000604972981 */ /* 0x0040a8000c1e1100 */
        /* <DEDUP_REMOVED lines=13> */
[----:B------:R-:W0:Y:S01]  /*3b630*/  LDL R5, [R1+0xeac] ;  /* 0x000eac0001057983 */ /* 0x000e220000100800 */
[----:B------:R-:W-:-:S13]  /*3b640*/  ISETP.GT.AND P1, PT, R2, 0x4d, PT ;  /* 0x0000004d0200780c */ /* 0x000fda0003f24270 */
[----:B0-----:R-:W-:-:S04]  /*3b650*/  @P1 LOP3.LUT R5, R5, R4, RZ, 0x3c, !PT ;  /* 0x0000000405051212 */ /* 0x001fc800078e3cff */
[----:B------:R-:W-:-:S04]  /*3b660*/  @P1 LOP3.LUT R4, R5, R4, RZ, 0x3c, !PT ;  /* 0x0000000405041212 */ /* 0x000fc800078e3cff */
[----:B------:R-:W-:-:S05]  /*3b670*/  @P1 LOP3.LUT R5, R5, R4, RZ, 0x3c, !PT ;  /* 0x0000000405051212 */ /* 0x000fca00078e3cff */
[----:B------:R0:W2:Y:S04]  /*3b680*/  @P1 LDG.E.U8 R202, desc[UR6][R4.64] ;  /* 0x0000000604ca1981 */ /* 0x0000a8000c1e1100 */
[----:B------:R-:W0:Y:S04]  /*3b690*/  LDL R4, [R1+0xea0] ;  /* 0x000ea00001047983 */ /* 0x000e280000100800 */
[----:B------:R-:W0:Y:S01]  /*3b6a0*/  LDL R5, [R1+0xea4] ;  /* 0x000ea40001057983 */ /* 0x000e220000100800 */
[C---:B------:R-:W-:Y:S02]  /*3b6b0*/  ISETP.GT.AND P3, PT, R2.reuse, 0x4e, PT ;  /* 0x0000004e0200780c */ /* 0x040fe40003f64270 */
[----:B------:R-:W-:-:S11]  /*3b6c0*/  ISETP.GT.AND P2, PT, R2, 0x4f, PT ;  /* 0x0000004f0200780c */ /* 0x000fd60003f44270 */
[----:B0-----:R-:W-:-:S04]  /*3b6d0*/  @P3 LOP3.LUT R5, R5, R4, RZ, 0x3c, !PT ;  /* 0x0000000405053212 */ /* 0x001fc800078e3cff */
[----:B------:R-:W-:-:S04]  /*3b6e0*/  @P3 LOP3.LUT R4, R5, R4, RZ, 0x3c, !PT ;  /* 0x0000000405043212 */ /* 0x000fc800078e3cff */
[----:B------:R-:W-:-:S05]  /*3b6f0*/  @P3 LOP3.LUT R5, R5, R4, RZ, 0x3c, !PT ;  /* 0x0000000405053212 */ /* 0x000fca00078e3cff */
[----:B------:R4:W2:Y:S04]  /*3b700*/  @P3 LDG.E.U8 R203, desc[UR6][R4.64] ;  /* 0x0000000604cb3981 */ /* 0x0008a8000c1e1100 */
[----:B------:R-:W3:Y:S01]  /*3b710*/  LDL R5, [R1+0xe98] ;  /* 0x000e980001057983 */ /* 0x000ee20000100800 */
[----:B----4-:R-:W-:Y:S01]  /*3b720*/  @P2 IMAD.MOV.U32 R4, RZ, RZ, R149 ;  /* 0x000000ffff042224 */ /* 0x010fe200078e0095 */
[----:B------:R-:W-:Y:S02]  /*3b730*/  ISETP.GT.AND P5, PT, R2, 0x50, PT ;  /* 0x000000500200780c */ /* 0x000fe40003fa4270 */
[----:B------:R-:W4:Y:S04]  /*3b740*/  LDL R149, [R1+0xe74] ;  /* 0x000e740001957983 */ /* 0x000f280000100800 */
[----:B---3--:R0:W3:Y:S04]  /*3b750*/  @P2 LDG.E.U8 R204, desc[UR6][R4.64] ;  /* 0x0000000604cc2981 */ /* 0x0080e8000c1e1100 */
[----:B------:R-:W0:Y:S04]  /*3b760*/  LDL R4, [R1+0xe90] ;  /* 0x000e900001047983 */ /* 0x000e280000100800 */
[----:B------:R-:W0:Y:S02]  /*3b770*/  LDL R5, [R1+0xe94] ;  /* 0x000e940001057983 */ /* 0x000e240000100800 */
        /* <DEDUP_REMOVED lines=21> */
[----:B------:R-:W3:Y:S01]  /*3b8d0*/  @P1 LDG.E.U8 R212, desc[UR6][R4.64] ;  /* 0x0000000604d41981 */ /* 0x000ee2000c1e1100 */
[----:B------:R-:W-:-:S03]  /*3b8e0*/  ISETP.GT.AND P3, PT, R2, 0x53, PT ;  /* 0x000000530200780c */ /* 0x000fc60003f64270 */
[----:B---3--:R0:W-:Y:S04]  /*3b8f0*/  STL [R1+0x854], R212 ;  /* 0x000854d401007387 */ /* 0x0081e80000100800 */
[----:B0-----:R-:W3:Y:S04]  /*3b900*/  LDL.LU R212, [R1+0x256c] ;  /* 0x00256c0001d47983 */ /* 0x001ee80000300800 */
[----:B------:R-:W2:Y:S04]  /*3b910*/  LDL R4, [R1+0xe78] ;  /* 0x000e780001047983 */ /* 0x000ea80000100800 */
[----:B------:R-:W2:Y:S02]  /*3b920*/  LDL R5, [R1+0xe7c] ;  /* 0x000e7c0001057983 */ /* 0x000ea40000100800 */
[----:B--2---:R-:W-:-:S04]  /*3b930*/  @P3 LOP3.LUT R5, R5, R4, RZ, 0x3c, !PT ;  /* 0x0000000405053212 */ /* 0x004fc800078e3cff */
[----:B------:R-:W-:-:S04]  /*3b940*/  @P3 LOP3.LUT R4, R5, R4, RZ, 0x3c, !PT ;  /* 0x0000000405043212 */ /* 0x000fc800078e3cff */
[----:B------:R-:W-:-:S05]  /*3b950*/  @P3 LOP3.LUT R5, R5, R4, RZ, 0x3c, !PT ;  /* 0x0000000405053212 */ /* 0x000fca00078e3cff */
[----:B------:R-:W2:Y:S01]  /*3b960*/  @P3 LDG.E.U8 R211, desc[UR6][R4.64] ;  /* 0x0000000604d33981 */ /* 0x000ea2000c1e1100 */
[----:B------:R-:W-:-:S03]  /*3b970*/  ISETP.GT.AND P2, PT, R2, 0x54, PT ;  /* 0x000000540200780c */ /* 0x000fc60003f44270 */
[----:B--2---:R0:W-:Y:S04]  /*3b980*/  STL [R1+0x858], R211 ;  /* 0x000858d301007387 */ /* 0x0041e80000100800 */
[----:B0-----:R-:W2:Y:S04]  /*3b990*/  LDL.LU R211, [R1+0x2568] ;  /* 0x0025680001d37983 */ /* 0x001ea80000300800 */
[----:B------:R-:W4:Y:S02]  /*3b9a0*/  LDL R5, [R1+0xe70] ;  /* 0x000e700001057983 */ /* 0x000f240000100800 */
[----:B------:R-:W-:Y:S01]  /*3b9b0*/  @P2 IMAD.MOV.U32 R4, RZ, RZ, R149 ;  /* 0x000000ffff042224 */ /* 0x000fe200078e0095 */
[----:B------:R-:W-:Y:S01]  /*3b9c0*/  ISETP.GT.AND P5, PT, R2, 0x55, PT ;  /* 0x000000550200780c */ /* 0x000fe20003fa4270 */
[----:B------:R-:W3:Y:S04]  /*3b9d0*/  LDL R149, [R1+0xe48] ;  /* 0x000e480001957983 */ /* 0x000ee80000100800 */
[----:B----4-:R0:W4:Y:S04]  /*3b9e0*/  @P2 LDG.E.U8 R30, desc[UR6][R4.64] ;  /* 0x00000006041e2981 */ /* 0x010128000c1e1100 */
[----:B------:R-:W0:Y:S04]  /*3b9f0*/  LDL R4, [R1+0xe68] ;  /* 0x000e680001047983 */ /* 0x000e280000100800 */
[----:B------:R-:W0:Y:S02]  /*3ba00*/  LDL R5, [R1+0xe6c] ;  /* 0x000e6c0001057983 */ /* 0x000e240000100800 */
[----:B0-----:R-:W-:-:S04]  /*3ba10*/  @P5 LOP3.LUT R5, R5, R4, RZ, 0x3c, !PT ;  /* 0x0000000405055212 */ /* 0x001fc800078e3cff */
[----:B------:R-:W-:-:S04]  /*3ba20*/  @P5 LOP3.LUT R4, R5, R4, RZ, 0x3c, !PT ;  /* 0x0000000405045212 */ /* 0x000fc800078e3cff */
[----:B------:R-:W-:-:S05]  /*3ba30*/  @P5 LOP3.LUT R5, R5, R4, RZ, 0x3c, !PT ;  /* 0x0000000405055212 */ /* 0x000fca00078e3cff */
[----:B------:R-:W2:Y:S04]  /*3ba40*/  @P5 LDG.E.U8 R210, desc[UR6][R4.64] ;  /* 0x0000000604d25981 */ /* 0x000ea8000c1e1100 */
[----:B----4-:R0:W-:Y:S04]  /*3ba50*/  STL [R1+0x85c], R30 ;  /* 0x00085c1e01007387 */ /* 0x0101e80000100800 */
[----:B0-----:R-:W4:Y:S04]  /*3ba60*/  LDL R30, [R1+0xe4c] ;  /* 0x000e4c00011e7983 */ /* 0x001f280000100800 */
[----:B--2---:R0:W-:Y:S04]  /*3ba70*/  STL [R1+0x84c], R210 ;  /* 0x00084cd201007387 */ /* 0x0041e80000100800 */
[----:B0-----:R-:W2:Y:S04]  /*3ba80*/  LDL.LU R210, [R1+0x2564] ;  /* 0x0025640001d27983 */ /* 0x001ea80000300800 */
[----:B------:R-:W3:Y:S04]  /*3ba90*/  LDL R4, [R1+0xe60] ;  /* 0x000e600001047983 */ /* 0x000ee80000100800 */
[----:B------:R-:W3:Y:S01]  /*3baa0*/  LDL R5, [R1+0xe64] ;  /* 0x000e640001057983 */ /* 0x000ee20000100800 */
[----:B------:R-:W-:-:S13]  /*3bab0*/  ISETP.GT.AND P4, PT, R2, 0x56, PT ;  /* 0x000000560200780c */ /* 0x000fda0003f84270 */
[----:B---3--:R-:W-:-:S04]  /*3bac0*/  @P4 LOP3.LUT R5, R5, R4, RZ, 0x3c, !PT ;  /* 0x0000000405054212 */ /* 0x008fc800078e3cff */
[----:B------:R-:W-:-:S04]  /*3bad0*/  @P4 LOP3.LUT R4, R5, R4, RZ, 0x3c, !PT ;  /* 0x0000000405044212 */ /* 0x000fc800078e3cff */
[----:B------:R-:W-:-:S05]  /*3bae0*/  @P4 LOP3.LUT R5, R5, R4, RZ, 0x3c, !PT ;  /* 0x0000000405054212 */ /* 0x000fca00078e3cff */
[----:B------:R-:W3:Y:S01]  /*3baf0*/  @P4 LDG.E.U8 R209, desc[UR6][R4.64] ;  /* 0x0000000604d14981 */ /* 0x000ee2000c1e1100 */
[----:B------:R-:W-:-:S03]  /*3bb00*/  ISETP.GT.AND P1, PT, R2, 0x57, PT ;  /* 0x000000570200780c */ /* 0x000fc60003f24270 */
[----:B---3--:R0:W-:Y:S04]  /*3bb10*/  STL [R1+0x850], R209 ;  /* 0x000850d101007387 */ /* 0x0081e80000100800 */
[----:B0-----:R-:W3:Y:S04]  /*3bb20*/  LDL.LU R209, [R1+0x2560] ;  /* 0x0025600001d17983 */ /* 0x001ee80000300800 */
        /* <DEDUP_REMOVED lines=9> */
[----:B------:R-:W2:Y:S04]  /*3bbc0*/  LDL R4, [R1+0xe50] ;  /* 0x000e500001047983 */ /* 0x000ea80000100800 */
[----:B------:R-:W2:Y:S01]  /*3bbd0*/  LDL R5, [R1+0xe54] ;  /* 0x000e540001057983 */ /* 0x000ea20000100800 */
[----:B------:R-:W-:-:S02]  /*3bbe0*/  ISETP.GT.AND P2, PT, R2, 0x59, PT ;  /* 0x000000590200780c */ /* 0x000fc40003f44270 */
[----:B--2---:R-:W-:-:S04]  /*3bbf0*/  @P3 LOP3.LUT R5, R5, R4, RZ, 0x3c, !PT ;  /* 0x0000000405053212 */ /* 0x004fc800078e3cff */
[----:B------:R-:W-:-:S04]  /*3bc00*/  @P3 LOP3.LUT R4, R5, R4, RZ, 0x3c, !PT ;  /* 0x0000000405043212 */ /* 0x000fc800078e3cff */
[----:B------:R-:W-:-:S05]  /*3bc10*/  @P3 LOP3.LUT R5, R5, R4, RZ, 0x3c, !PT ;  /* 0x0000000405053212 */ /* 0x000fca00078e3cff */
[----:B------:R0:W2:Y:S02]  /*3bc20*/  @P3 LDG.E.U8 R207, desc[UR6][R4.64] ;  /* 0x0000000604cf3981 */ /* 0x0000a4000c1e1100 */
[----:B0-----:R-:W-:Y:S02]  /*3bc30*/  @P2 IMAD.MOV.U32 R4, RZ, RZ, R30 ;  /* 0x000000ffff042224 */ /* 0x001fe400078e001e */
[----:B------:R-:W-:-:S05]  /*3bc40*/  @P2 IMAD.MOV.U32 R5, RZ, RZ, R149 ;  /* 0x000000ffff052224 */ /* 0x000fca00078e0095 */
[----:B------:R0:W3:Y:S04]  /*3bc50*/  @P2 LDG.E.U8 R10, desc[UR6][R4.64] ;  /* 0x00000006040a2981 */ /* 0x0000e8000c1e1100 */
[----:B--2---:R1:W-:Y:S04]  /*3bc60*/  STL [R1+0x844], R207 ;  /* 0x000844cf01007387 */ /* 0x0043e80000100800 */
[----:B-1----:R-:W2:Y:S04]  /*3bc70*/  LDL.LU R207, [R1+0x2558] ;  /* 0x0025580001cf7983 */ /* 0x002ea80000300800 */
[----:B------:R-:W0:Y:S04]  /*3bc80*/  LDL R4, [R1+0xe40] ;  /* 0x000e400001047983 */ /* 0x000e280000100800 */
[----:B------:R-:W0:Y:S01]  /*3bc90*/  LDL R5, [R1+0xe44] ;  /* 0x000e440001057983 */ /* 0x000e220000100800 */
[----:B------:R-:W-:-:S03]  /*3bca0*/  ISETP.GT.AND P5, PT, R2, 0x5a, PT ;  /* 0x0000005a0200780c */ /* 0x000fc60003fa4270 */
[----:B------:R-:W4:Y:S04]  /*3bcb0*/  LDL R149, [R1+0xe2c] ;  /* 0x000e2c0001957983 */ /* 0x000f280000100800 */
[----:B------:R-:W2:Y:S06]  /*3bcc0*/  LDL R30, [R1+0xe20] ;  /* 0x000e2000011e7983 */ /* 0x000eac0000100800 */
[----:B0-----:R-:W-:-:S04]  /*3bcd0*/  @P5 LOP3.LUT R5, R5, R4, RZ, 0x3c, !PT ;  /* 0x0000000405055212 */ /* 0x001fc800078e3cff */
[----:B------:R-:W-:-:S04]  /*3bce0*/  @P5 LOP3.LUT R4, R5, R4, RZ, 0x3c, !PT ;  /* 0x0000000405045212 */ /* 0x000fc800078e3cff */
[----:B------:R-:W-:-:S05]  /*3bcf0*/  @P5 LOP3.LUT R5, R5, R4, RZ, 0x3c, !PT ;  /* 0x0000000405055212 */ /* 0x000fca00078e3cff */
[----:B------:R-:W4:Y:S04]  /*3bd00*/  @P5 LDG.E.U8 R206, desc[UR6][R4.64] ;  /* 0x0000000604ce5981 */ /* 0x000f28000c1e1100 */
[----:B---3--:R0:W-:Y:S04]  /*3bd10*/  STL [R1+0x848], R10 ;  /* 0x0008480a01007387 */ /* 0x0081e80000100800 */
[----:B0-----:R-:W3:Y:S04]  /*3bd20*/  LDL R10, [R1+0xe24] ;  /* 0x000e2400010a7983 */ /* 0x001ee80000100800 */
[----:B----4-:R0:W-:Y:S04]  /*3bd30*/  STL [R1+0x838], R206 ;  /* 0x000838ce01007387 */ /* 0x0101e80000100800 */
[----:B0-----:R-:W4:Y:S04]  /*3bd40*/  LDL.LU R206, [R1+0x2554] ;  /* 0x0025540001ce7983 */ /* 0x001f280000300800 */
[----:B------:R-:W2:Y:S04]  /*3bd50*/  LDL R4, [R1+0xe38] ;  /* 0x000e380001047983 */ /* 0x000ea80000100800 */
[----:B------:R-:W2:Y:S01]  /*3bd60*/  LDL R5, [R1+0xe3c] ;  /* 0x000e3c0001057983 */ /* 0x000ea20000100800 */
[----:B------:R-:W-:-:S13]  /*3bd70*/  ISETP.GT.AND P4, PT, R2, 0x5b, PT ;  /* 0x0000005b0200780c */ /* 0x000fda0003f84270 */
[----:B--2---:R-:W-:-:S04]  /*3bd80*/  @P4 LOP3.LUT R5, R5, R4, RZ, 0x3c, !PT ;  /* 0x0000000405054212 */ /* 0x004fc800078e3cff */
        /* <DEDUP_REMOVED lines=9> */
[----:B------:R-:W3:Y:S04]  /*3be20*/  @P1 LDG.E.U8 R205, desc[UR6][R4.64] ;  /* 0x0000000604cd1981 */ /* 0x000ee8000c1e1100 */
[----:B--2---:R0:W-:Y:S04]  /*3be30*/  STL [R1+0x83c], R27 ;  /* 0x00083c1b01007387 */ /* 0x0041e80000100800 */
[----:B0-----:R-:W2:Y:S01]  /*3be40*/  LDL R27, [R1+0xe1c] ;  /* 0x000e1c00011b7983 */ /* 0x001ea20000100800 */
[----:B------:R-:W-:-:S03]  /*3be50*/  ISETP.GT.AND P3, PT, R2, 0x5d, PT ;  /* 0x0000005d0200780c */ /* 0x000fc60003f64270 */
[----:B---3--:R0:W-:Y:S04]  /*3be60*/  STL [R1+0x824], R205 ;  /* 0x000824cd01007387 */ /* 0x0081e80000100800 */
[----:B0-----:R-:W3:Y:S04]  /*3be70*/  LDL.LU R205, [R1+0x2550] ;  /* 0x0025500001cd7983 */ /* 0x001ee80000300800 */
[----:B------:R-:W4:Y:S01]  /*3be80*/  LDL R5, [R1+0xe28] ;  /* 0x000e280001057983 */ /* 0x000f220000100800 */
[C---:B------:R-:W-:Y:S01]  /*3be90*/  ISETP.GT.AND P2, PT, R2.reuse, 0x5e, PT ;  /* 0x0000005e0200780c */ /* 0x040fe20003f44270 */
[----:B------:R-:W-:Y:S01]  /*3bea0*/  @P3 IMAD.MOV.U32 R4, RZ, RZ, R149 ;  /* 0x000000ffff043224 */ /* 0x000fe200078e0095 */
[----:B------:R-:W-:Y:S01]  /*3beb0*/  PRMT R3, RZ, 0x7610, R3 ;  /* 0x00007610ff037816 */ /* 0x000fe20000000003 */
[----:B------:R-:W3:Y:S01]  /*3bec0*/  LDL R149, [R1+0xe14] ;  /* 0x000e140001957983 */ /* 0x000ee20000100800 */
[----:B------:R-:W-:-:S03]  /*3bed0*/  ISETP.GT.AND P5, PT, R2, 0x5f, PT ;  /* 0x0000005f0200780c */ /* 0x000fc60003fa4270 */
[----:B----4-:R0:W4:Y:S06]  /*3bee0*/  @P3 LDG.E.U8 R133, desc[UR6][R4.64] ;  /* 0x0000000604853981 */ /* 0x01012c000c1e1100 */
[----:B0-----:R-:W-:Y:S02]  /*3bef0*/  @P2 IMAD.MOV.U32 R4, RZ, RZ, R10 ;  /* 0x000000ffff042224 */ /* 0x001fe400078e000a */
[----:B------:R-:W-:-:S05]  /*3bf00*/  @P2 IMAD.MOV.U32 R5, RZ, RZ, R30 ;  /* 0x000000ffff052224 */ /* 0x000fca00078e001e */
[----:B------:R2:W3:Y:S04]  /*3bf10*/  @P2 LDG.E.U8 R3, desc[UR6][R4.64] ;  /* 0x0000000604032981 */ /* 0x0004e8000c1e1100 */
[----:B------:R-:W3:Y:S01]  /*3bf20*/  LDL R5, [R1+0xe18] ;  /* 0x000e180001057983 */ /* 0x000ee20000100800 */
[----:B------:R-:W-:Y:S01]  /*3bf30*/  PRMT R8, RZ, 0x7610, R8 ;  /* 0x00007610ff087816 */ /* 0x000fe20000000008 */
[----:B--2---:R-:W-:Y:S02]  /*3bf40*/  @P5 IMAD.MOV.U32 R4, RZ, RZ, R27 ;  /* 0x000000ffff045224 */ /* 0x004fe400078e001b */
[----:B----4-:R0:W-:Y:S04]  /*3bf50*/  STL [R1+0x82c], R133 ;  /* 0x00082c8501007387 */ /* 0x0101e80000100800 */
[----:B------:R-:W2:Y:S04]  /*3bf60*/  LDL R30, [R1+0xe0c] ;  /* 0x000e0c00011e7983 */ /* 0x000ea80000100800 */
[----:B------:R-:W4:Y:S04]  /*3bf70*/  LDL R10, [R1+0xe00] ;  /* 0x000e0000010a7983 */ /* 0x000f280000100800 */
[----:B0-----:R-:W4:Y:S04]  /*3bf80*/  LDL R133, [R1+0xe08] ;  /* 0x000e080001857983 */ /* 0x001f280000100800 */
[----:B---3--:R0:W-:Y:S01]  /*3bf90*/  STL [R1+0x834], R3 ;  /* 0x0008340301007387 */ /* 0x0081e20000100800 */
[----:B------:R-:W-:-:S02]  /*3bfa0*/  ISETP.GT.AND P4, PT, R2, 0x60, PT ;  /* 0x000000600200780c */ /* 0x000fc40003f84270 */
[C---:B------:R-:W-:Y:S01]  /*3bfb0*/  ISETP.GT.AND P1, PT, R2.reuse, 0x61, PT ;  /* 0x000000610200780c */ /* 0x040fe20003f24270 */
[----:B------:R-:W3:Y:S04]  /*3bfc0*/  LDL R27, [R1+0xdf8] ;  /* 0x000df800011b7983 */ /* 0x000ee80000100800 */
[----:B------:R1:W2:Y:S04]  /*3bfd0*/  @P5 LDG.E.U8 R8, desc[UR6][R4.64] ;  /* 0x0000000604085981 */ /* 0x0002a8000c1e1100 */
[----:B0-----:R-:W3:Y:S04]  /*3bfe0*/  LDL R3, [R1+0xe04] ;  /* 0x000e040001037983 */ /* 0x001ee80000100800 */
[----:B------:R-:W4:Y:S01]  /*3bff0*/  LDL R5, [R1+0xe10] ;  /* 0x000e100001057983 */ /* 0x000f220000100800 */
[----:B------:R-:W-:Y:S01]  /*3c000*/  PRMT R138, RZ, 0x7610, R138 ;  /* 0x00007610ff8a7816 */ /* 0x000fe2000000008a */
[----:B-1----:R-:W-:Y:S01]  /*3c010*/  @P4 IMAD.MOV.U32 R4, RZ, RZ, R149 ;  /* 0x000000ffff044224 */ /* 0x002fe200078e0095 */
[----:B------:R-:W-:-:S02]  /*3c020*/  ISETP.GT.AND P3, PT, R2, 0x62, PT ;  /* 0x000000620200780c */ /* 0x000fc40003f64270 */
[----:B------:R-:W-:Y:S02]  /*3c030*/  PRMT R28, RZ, 0x7610, R28 ;  /* 0x00007610ff1c7816 */ /* 0x000fe4000000001c */
[----:B------:R-:W-:Y:S01]  /*3c040*/  PRMT R39, RZ, 0x7610, R39 ;  /* 0x00007610ff277816 */ /* 0x000fe20000000027 */
[----:B--2---:R0:W-:Y:S04]  /*3c050*/  STL [R1+0x818], R8 ;  /* 0x0008180801007387 */ /* 0x0041e80000100800 */
[----:B----4-:R1:W2:Y:S04]  /*3c060*/  @P4 LDG.E.U8 R138, desc[UR6][R4.64] ;  /* 0x00000006048a4981 */ /* 0x0102a8000c1e1100 */
[----:B0-----:R-:W4:Y:S01]  /*3c070*/  LDL R8, [R1+0xdfc] ;  /* 0x000dfc0001087983 */ /* 0x001f220000100800 */
[----:B-1----:R-:W-:-:S02]  /*3c080*/  @P1 IMAD.MOV.U32 R4, RZ, RZ, R30 ;  /* 0x000000ffff041224 */ /* 0x002fc400078e001e */
[----:B------:R-:W-:-:S05]  /*3c090*/  @P1 IMAD.MOV.U32 R5, RZ, RZ, R133 ;  /* 0x000000ffff051224 */ /* 0x000fca00078e0085 */
[----:B------:R3:W4:Y:S02]  /*3c0a0*/  @P1 LDG.E.U8 R28, desc[UR6][R4.64] ;  /* 0x00000006041c1981 */ /* 0x000724000c1e1100 */
[----:B---3--:R-:W-:Y:S02]  /*3c0b0*/  @P3 IMAD.MOV.U32 R4, RZ, RZ, R3 ;  /* 0x000000ffff043224 */ /* 0x008fe400078e0003 */
[----:B------:R-:W-:-:S05]  /*3c0c0*/  @P3 IMAD.MOV.U32 R5, RZ, RZ, R10 ;  /* 0x000000ffff053224 */ /* 0x000fca00078e000a */
[----:B------:R0:W3:Y:S01]  /*3c0d0*/  @P3 LDG.E.U8 R39, desc[UR6][R4.64] ;  /* 0x0000000604273981 */ /* 0x0000e2000c1e1100 */
[----:B------:R-:W-:Y:S02]  /*3c0e0*/  ISETP.GT.AND P2, PT, R2, 0x63, PT ;  /* 0x000000630200780c */ /* 0x000fe40003f44270 */
[----:B------:R-:W-:-:S11]  /*3c0f0*/  PRMT R36, RZ, 0x7610, R36 ;  /* 0x00007610ff247816 */ /* 0x000fd60000000024 */
[----:B0-----:R-:W-:Y:S01]  /*3c100*/  @P2 IMAD.MOV.U32 R5, RZ, RZ, R27 ;  /* 0x000000ffff052224 */ /* 0x001fe200078e001b */
[----:B--2---:R0:W-:Y:S04]  /*3c110*/  STL [R1+0x830], R138 ;  /* 0x0008308a01007387 */ /* 0x0041e80000100800 */
[----:B------:R-:W2:Y:S01]  /*3c120*/  LDL R133, [R1+0xdf4] ;  /* 0x000df40001857983 */ /* 0x000ea20000100800 */
[----:B----4-:R-:W-:-:S03]  /*3c130*/  @P2 IMAD.MOV.U32 R4, RZ, RZ, R8 ;  /* 0x000000ffff042224 */ /* 0x010fc600078e0008 */
[----:B------:R-:W4:Y:S04]  /*3c140*/  LDL R10, [R1+0xde8] ;  /* 0x000de800010a7983 */ /* 0x000f280000100800 */
[----:B0-----:R-:W4:Y:S04]  /*3c150*/  LDL R138, [R1+0xdf0] ;  /* 0x000df000018a7983 */ /* 0x001f280000100800 */
[----:B------:R-:W4:Y:S04]  /*3c160*/  LDL R3, [R1+0xdec] ;  /* 0x000dec0001037983 */ /* 0x000f280000100800 */
[----:B------:R2:W4:Y:S04]  /*3c170*/  @P2 LDG.E.U8 R36, desc[UR6][R4.64] ;  /* 0x0000000604242981 */ /* 0x000528000c1e1100 */
[----:B---3--:R-:W-:Y:S04]  /*3c180*/  STL [R1+0x2538], R39 ;  /* 0x0025382701007387 */ /* 0x008fe80000100800 */
[----:B------:R-:W3:Y:S04]  /*3c190*/  LDL R30, [R1+0xde0] ;  /* 0x000de000011e7983 */ /* 0x000ee80000100800 */
[----:B------:R0:W-:Y:S04]  /*3c1a0*/  STL [R1+0x81c], R28 ;  /* 0x00081c1c01007387 */ /* 0x0001e80000100800 */
[----:B------:R-:W3:Y:S04]  /*3c1b0*/  LDL R27, [R1+0xdd8] ;  /* 0x000dd800011b7983 */ /* 0x000ee80000100800 */
[----:B------:R-:W3:Y:S04]  /*3c1c0*/  LDL R8, [R1+0xddc] ;  /* 0x000ddc0001087983 */ /* 0x000ee80000100800 */
[----:B0-----:R-:W3:Y:S01]  /*3c1d0*/  LDL R28, [R1+0xde4] ;  /* 0x000de400011c7983 */ /* 0x001ee20000100800 */
[----:B------:R-:W-:-:S02]  /*3c1e0*/  ISETP.GT.AND P5, PT, R2, 0x64, PT ;  /* 0x000000640200780c */ /* 0x000fc40003fa4270 */
[C---:B------:R-:W-:Y:S02]  /*3c1f0*/  ISETP.GT.AND P4, PT, R2.reuse, 0x65, PT ;  /* 0x000000650200780c */ /* 0x040fe40003f84270 */
[----:B------:R-:W-:Y:S02]  /*3c200*/  PRMT R31, RZ, 0x7610, R31 ;  /* 0x00007610ff1f7816 */ /* 0x000fe4000000001f */
[C---:B------:R-:W-:Y:S02]  /*3c210*/  ISETP.GT.AND P1, PT, R2.reuse, 0x66, PT ;  /* 0x000000660200780c */ /* 0x040fe40003f24270 */
[----:B------:R-:W-:Y:S02]  /*3c220*/  PRMT R26, RZ, 0x7610, R26 ;  /* 0x00007610ff1a7816 */ /* 0x000fe4000000001a */
[----:B------:R-:W-:Y:S02]  /*3c230*/  PRMT R41, RZ, 0x7610, R41 ;  /* 0x00007610ff297816 */ /* 0x000fe40000000029 */
[----:B------:R-:W-:-:S02]  /*3c240*/  ISETP.GT.AND P3, PT, R2, 0x67, PT ;  /* 0x000000670200780c */ /* 0x000fc40003f64270 */
[----:B------:R-:W-:Y:S01]  /*3c250*/  PRMT R38, RZ, 0x7610, R38 ;  /* 0x00007610ff267816 */ /* 0x000fe20000000026 */
[----:B--2---:R-:W-:Y:S02]  /*3c260*/  @P5 IMAD.MOV.U32 R4, RZ, RZ, R133 ;  /* 0x000000ffff045224 */ /* 0x004fe400078e0085 */
[----:B----4-:R-:W-:-:S05]  /*3c270*/  @P5 IMAD.MOV.U32 R5, RZ, RZ, R138 ;  /* 0x000000ffff055224 */ /* 0x010fca00078e008a */
[----:B------:R0:W2:Y:S02]  /*3c280*/  @P5 LDG.E.U8 R31, desc[UR6][R4.64] ;  /* 0x00000006041f5981 */ /* 0x0000a4000c1e1100 */
[----:B0-----:R-:W-:Y:S02]  /*3c290*/  @P4 IMAD.MOV.U32 R4, RZ, RZ, R3 ;  /* 0x000000ffff044224 */ /* 0x001fe400078e0003 */
[----:B------:R-:W-:Y:S01]  /*3c2a0*/  @P4 IMAD.MOV.U32 R5, RZ, RZ, R10 ;  /* 0x000000ffff054224 */ /* 0x000fe200078e000a */
[----:B------:R-:W-:Y:S04]  /*3c2b0*/  STL [R1+0x253c], R36 ;  /* 0x00253c2401007387 */ /* 0x000fe80000100800 */
[----:B------:R3:W4:Y:S04]  /*3c2c0*/  @P4 LDG.E.U8 R26, desc[UR6][R4.64] ;  /* 0x00000006041a4981 */ /* 0x000728000c1e1100 */
[----:B------:R-:W2:Y:S04]  /*3c2d0*/  LDL R10, [R1+0xdd0] ;  /* 0x000dd000010a7983 */ /* 0x000ea80000100800 */
[----:B------:R-:W2:Y:S01]  /*3c2e0*/  LDL R3, [R1+0xdd4] ;  /* 0x000dd40001037983 */ /* 0x000ea20000100800 */
[----:B---3--:R-:W-:-:S02]  /*3c2f0*/  @P1 IMAD.MOV.U32 R5, RZ, RZ, R30 ;  /* 0x000000ffff051224 */ /* 0x008fc400078e001e */
[----:B------:R-:W-:-:S05]  /*3c300*/  @P1 IMAD.MOV.U32 R4, RZ, RZ, R28 ;  /* 0x000000ffff041224 */ /* 0x000fca00078e001c */
[----:B------:R0:W3:Y:S02]  /*3c310*/  @P1 LDG.E.U8 R41, desc[UR6][R4.64] ;  /* 0x0000000604291981 */ /* 0x0000e4000c1e1100 */
[----:B0-----:R-:W-:Y:S02]  /*3c320*/  @P3 IMAD.MOV.U32 R4, RZ, RZ, R8 ;  /* 0x000000ffff043224 */ /* 0x001fe400078e0008 */
[----:B------:R-:W-:-:S05]  /*3c330*/  @P3 IMAD.MOV.U32 R5, RZ, RZ, R27 ;  /* 0x000000ffff053224 */ /* 0x000fca00078e001b */
[----:B------:R2:W3:Y:S01]  /*3c340*/  @P3 LDG.E.U8 R38, desc[UR6][R4.64] ;  /* 0x0000000604263981 */ /* 0x0004e2000c1e1100 */
[----:B------:R-:W-:Y:S02]  /*3c350*/  ISETP.GT.AND P2, PT, R2, 0x68, PT ;  /* 0x000000680200780c */ /* 0x000fe40003f44270 */
[----:B------:R-:W-:Y:S01]  /*3c360*/  PRMT R9, RZ, 0x7610, R9 ;  /* 0x00007610ff097816 */ /* 0x000fe20000000009 */
[----:B----4-:R-:W-:Y:S10]  /*3c370*/  STL [R1+0x2540], R26 ;  /* 0x0025401a01007387 */ /* 0x010ff40000100800 */
[----:B--2---:R-:W-:-:S02]  /*3c380*/  @P2 IMAD.MOV.U32 R5, RZ, RZ, R10 ;  /* 0x000000ffff052224 */ /* 0x004fc400078e000a */
[----:B------:R-:W-:-:S05]  /*3c390*/  @P2 IMAD.MOV.U32 R4, RZ, RZ, R3 ;  /* 0x000000ffff042224 */ /* 0x000fca00078e0003 */
[----:B------:R-:W2:Y:S04]  /*3c3a0*/  @P2 LDG.E.U8 R9, desc[UR6][R4.64] ;  /* 0x0000000604092981 */ /* 0x000ea8000c1e1100 */
[----:B---3--:R-:W-:Y:S04]  /*3c3b0*/  STL [R1+0x2544], R41 ;  /* 0x0025442901007387 */ /* 0x008fe80000100800 */
[----:B------:R0:W-:Y:S04]  /*3c3c0*/  STL [R1+0x810], R31 ;  /* 0x0008101f01007387 */ /* 0x0001e80000100800 */
[----:B------:R-:W3:Y:S04]  /*3c3d0*/  LDL R8, [R1+0xdcc] ;  /* 0x000dcc0001087983 */ /* 0x000ee80000100800 */
[----:B------:R-:W4:Y:S04]  /*3c3e0*/  LDL R30, [R1+0xdc0] ;  /* 0x000dc000011e7983 */ /* 0x000f280000100800 */
[----:B0-----:R-:W4:Y:S04]  /*3c3f0*/  LDL R31, [R1+0xdc8] ;  /* 0x000dc800011f7983 */ /* 0x001f280000100800 */
[----:B------:R-:W4:Y:S04]  /*3c400*/  LDL R28, [R1+0xdc4] ;  /* 0x000dc400011c7983 */ /* 0x000f280000100800 */
[----:B------:R-:W-:Y:S04]  /*3c410*/  STL [R1+0x2548], R38 ;  /* 0x0025482601007387 */ /* 0x000fe80000100800 */
[----:B------:R-:W4:Y:S04]  /*3c420*/  LDL R27, [R1+0xdb8] ;  /* 0x000db800011b7983 */ /* 0x000f280000100800 */
[----:B------:R-:W4:Y:S04]  /*3c430*/  LDL R26, [R1+0xdbc] ;  /* 0x000dbc00011a7983 */ /* 0x000f280000100800 */
[----:B------:R-:W4:Y:S04]  /*3c440*/  LDL R3, [R1+0xdb4] ;  /* 0x000db40001037983 */ /* 0x000f280000100800 */
[----:B------:R-:W4:Y:S01]  /*3c450*/  LDL R10, [R1+0xdb0] ;  /* 0x000db000010a7983 */ /* 0x000f220000100800 */
[----:B------:R-:W-:-:S02]  /*3c460*/  ISETP.GT.AND P5, PT, R2, 0x69, PT ;  /* 0x000000690200780c */ /* 0x000fc40003fa4270 */
[C---:B------:R-:W-:Y:S02]  /*3c470*/  ISETP.GT.AND P4, PT, R2.reuse, 0x6a, PT ;  /* 0x0000006a0200780c */ /* 0x040fe40003f84270 */
[----:B------:R-:W-:Y:S02]  /*3c480*/  PRMT R33, RZ, 0x7610, R33 ;  /* 0x00007610ff217816 */ /* 0x000fe40000000021 */
[C---:B------:R-:W-:Y:S02]  /*3c490*/  ISETP.GT.AND P1, PT, R2.reuse, 0x6b, PT ;  /* 0x0000006b0200780c */ /* 0x040fe40003f24270 */
[----:B------:R-:W-:Y:S02]  /*3c4a0*/  PRMT R29, RZ, 0x7610, R29 ;  /* 0x00007610ff1d7816 */ /* 0x000fe4000000001d */
[C---:B------:R-:W-:Y:S02]  /*3c4b0*/  ISETP.GT.AND P3, PT, R2.reuse, 0x6c, PT ;  /* 0x0000006c0200780c */ /* 0x040fe40003f64270 */
[----:B------:R-:W-:Y:S01]  /*3c4c0*/  PRMT R40, RZ, 0x7610, R40 ;  /* 0x00007610ff287816 */ /* 0x000fe20000000028 */
[----:B--2---:R0:W-:Y:S01]  /*3c4d0*/  STL [R1+0x254c], R9 ;  /* 0x00254c0901007387 */ /* 0x0041e20000100800 */
[----:B------:R-:W-:-:S02]  /*3c4e0*/  ISETP.GT.AND P2, PT, R2, 0x6d, PT ;  /* 0x0000006d0200780c */ /* 0x000fc40003f44270 */
[----:B------:R-:W-:Y:S01]  /*3c4f0*/  PRMT R32, RZ, 0x7610, R32 ;  /* 0x00007610ff207816 */ /* 0x000fe20000000020 */
[----:B------:R-:W2:Y:S04]  /*3c500*/  LDL R36, [R1+0xd68] ;  /* 0x000d680001247983 */ /* 0x000ea80000100800 */
[----:B0-----:R-:W2:Y:S01]  /*3c510*/  LDL R9, [R1+0xda8] ;  /* 0x000da80001097983 */ /* 0x001ea20000100800 */
[----:B---3--:R-:W-:-:S03]  /*3c520*/  @P5 IMAD.MOV.U32 R4, RZ, RZ, R8 ;  /* 0x000000ffff045224 */ /* 0x008fc600078e0008 */
[----:B------:R-:W3:Y:S01]  /*3c530*/  LDL R8, [R1+0xdac] ;  /* 0x000dac0001087983 */ /* 0x000ee20000100800 */
[----:B----4-:R-:W-:Y:S01]  /*3c540*/  @P5 IMAD.MOV.U32 R5, RZ, RZ, R31 ;  /* 0x000000ffff055224 */ /* 0x010fe200078e001f */
[----:B------:R-:W-:Y:S02]  /*3c550*/  PRMT R35, RZ, 0x7610, R35 ;  /* 0x00007610ff237816 */ /* 0x000fe40000000023 */
[----:B------:R-:W4:Y:S04]  /*3c560*/  LDL R31, [R1+0xd6c] ;  /* 0x000d6c00011f7983 */ /* 0x000f280000100800 */
[----:B------:R0:W4:Y:S02]  /*3c570*/  @P5 LDG.E.U8 R33, desc[UR6][R4.64] ;  /* 0x0000000604215981 */ /* 0x000124000c1e1100 */
[----:B0-----:R-:W-:-:S02]  /*3c580*/  @P4 IMAD.MOV.U32 R4, RZ, RZ, R28 ;  /* 0x000000ffff044224 */ /* 0x001fc400078e001c */
[----:B------:R-:W-:Y:S01]  /*3c590*/  @P4 IMAD.MOV.U32 R5, RZ, RZ, R30 ;  /* 0x000000ffff054224 */ /* 0x000fe200078e001e */
[----:B------:R-:W4:Y:S04]  /*3c5a0*/  LDL R28, [R1+0xd94] ;  /* 0x000d9400011c7983 */ /* 0x000f280000100800 */
[----:B------:R0:W4:Y:S04]  /*3c5b0*/  @P4 LDG.E.U8 R29, desc[UR6][R4.64] ;  /* 0x00000006041d4981 */ /* 0x000128000c1e1100 */
[----:B------:R-:W4:Y:S01]  /*3c5c0*/  LDL R30, [R1+0xd90] ;  /* 0x000d9000011e7983 */ /* 0x000f220000100800 */
[----:B0-----:R-:W-:-:S02]  /*3c5d0*/  @P1 IMAD.MOV.U32 R4, RZ, RZ, R26 ;  /* 0x000000ffff041224 */ /* 0x001fc400078e001a */
[----:B------:R-:W-:Y:S01]  /*3c5e0*/  @P1 IMAD.MOV.U32 R5, RZ, RZ, R27 ;  /* 0x000000ffff051224 */ /* 0x000fe200078e001b */
[----:B------:R-:W4:Y:S04]  /*3c5f0*/  LDL R26, [R1+0xda4] ;  /* 0x000da400011a7983 */ /* 0x000f280000100800 */
[----:B------:R-:W4:Y:S04]  /*3c600*/  LDL R27, [R1+0xda0] ;  /* 0x000da000011b7983 */ /* 0x000f280000100800 */
[----:B------:R0:W4:Y:S02]  /*3c610*/  @P1 LDG.E.U8 R40, desc[UR6][R4.64] ;  /* 0x0000000604281981 */ /* 0x000124000c1e1100 */
[----:B0-----:R-:W-:-:S02]  /*3c620*/  @P3 IMAD.MOV.U32 R4, RZ, RZ, R3 ;  /* 0x000000ffff043224 */ /* 0x001fc400078e0003 */
[----:B------:R-:W-:Y:S01]  /*3c630*/  @P3 IMAD.MOV.U32 R5, RZ, RZ, R10 ;  /* 0x000000ffff053224 */ /* 0x000fe200078e000a */
[----:B------:R-:W4:Y:S04]  /*3c640*/  LDL R3, [R1+0xd9c] ;  /* 0x000d9c0001037983 */ /* 0x000f280000100800 */
[----:B------:R-:W4:Y:S01]  /*3c650*/  LDL R10, [R1+0xd98] ;  /* 0x000d9800010a7983 */ /* 0x000f220000100800 */
[----:B------:R-:W-:-:S03]  /*3c660*/  ISETP.GT.AND P5, PT, R2, 0x6e, PT ;  /* 0x0000006e0200780c */ /* 0x000fc60003fa4270 */
[----:B------:R2:W4:Y:S01]  /*3c670*/  @P3 LDG.E.U8 R32, desc[UR6][R4.64] ;  /* 0x0000000604203981 */ /* 0x000522000c1e1100 */
[----:B------:R-:W-:Y:S02]  /*3c680*/  ISETP.GT.AND P4, PT, R2, 0x6f, PT ;  /* 0x0000006f0200780c */ /* 0x000fe40003f84270 */
[----:B------:R-:W-:Y:S01]  /*3c690*/  PRMT R34, RZ, 0x7610, R34 ;  /* 0x00007610ff227816 */ /* 0x000fe20000000022 */
[----:B--2---:R-:W-:Y:S02]  /*3c6a0*/  @P2 IMAD.MOV.U32 R5, RZ, RZ, R9 ;  /* 0x000000ffff052224 */ /* 0x004fe400078e0009 */
[----:B------:R-:W2:Y:S01]  /*3c6b0*/  LDL R9, [R1+0xd88] ;  /* 0x000d880001097983 */ /* 0x000ea20000100800 */
[----:B---3--:R-:W-:-:S03]  /*3c6c0*/  @P2 IMAD.MOV.U32 R4, RZ, RZ, R8 ;  /* 0x000000ffff042224 */ /* 0x008fc600078e0008 */
[----:B------:R-:W3:Y:S04]  /*3c6d0*/  LDL R8, [R1+0xd8c] ;  /* 0x000d8c0001087983 */ /* 0x000ee80000100800 */
[----:B------:R4:W3:Y:S02]  /*3c6e0*/  @P2 LDG.E.U8 R35, desc[UR6][R4.64] ;  /* 0x0000000604232981 */ /* 0x0008e4000c1e1100 */
[----:B----4-:R-:W-:Y:S02]  /*3c6f0*/  @P5 IMAD.MOV.U32 R4, RZ, RZ, R26 ;  /* 0x000000ffff045224 */ /* 0x010fe400078e001a */
[----:B------:R-:W4:Y:S01]  /*3c700*/  LDL R26, [R1+0xd84] ;  /* 0x000d8400011a7983 */ /* 0x000f220000100800 */
[----:B------:R-:W-:-:S03]  /*3c710*/  @P5 IMAD.MOV.U32 R5, RZ, RZ, R27 ;  /* 0x000000ffff055224 */ /* 0x000fc600078e001b */
[----:B------:R-:W4:Y:S04]  /*3c720*/  LDL R27, [R1+0xd80] ;  /* 0x000d8000011b7983 */ /* 0x000f280000100800 */
[----:B------:R0:W4:Y:S02]  /*3c730*/  @P5 LDG.E.U8 R34, desc[UR6][R4.64] ;  /* 0x0000000604225981 */ /* 0x000124000c1e1100 */
[----:B0-----:R-:W-:Y:S02]  /*3c740*/  @P4 IMAD.MOV.U32 R4, RZ, RZ, R3 ;  /* 0x000000ffff044224 */ /* 0x001fe400078e0003 */
[----:B------:R-:W4:Y:S01]  /*3c750*/  LDL R3, [R1+0xd7c] ;  /* 0x000d7c0001037983 */ /* 0x000f220000100800 */
[----:B------:R-:W-:-:S03]  /*3c760*/  @P4 IMAD.MOV.U32 R5, RZ, RZ, R10 ;  /* 0x000000ffff054224 */ /* 0x000fc600078e000a */
[----:B------:R-:W4:Y:S01]  /*3c770*/  LDL R10, [R1+0xd78] ;  /* 0x000d7800010a7983 */ /* 0x000f220000100800 */
[C---:B------:R-:W-:Y:S02]  /*3c780*/  ISETP.GT.AND P1, PT, R2.reuse, 0x70, PT ;  /* 0x000000700200780c */ /* 0x040fe40003f24270 */
[----:B------:R-:W-:Y:S02]  /*3c790*/  PRMT R37, RZ, 0x7610, R37 ;  /* 0x00007610ff257816 */ /* 0x000fe40000000025 */
[C---:B------:R-:W-:Y:S02]  /*3c7a0*/  ISETP.GT.AND P3, PT, R2.reuse, 0x71, PT ;  /* 0x000000710200780c */ /* 0x040fe40003f64270 */
[----:B------:R-:W-:Y:S02]  /*3c7b0*/  PRMT R43, RZ, 0x7610, R43 ;  /* 0x00007610ff2b7816 */ /* 0x000fe4000000002b */
[----:B------:R0:W4:Y:S01]  /*3c7c0*/  @P4 LDG.E.U8 R37, desc[UR6][R4.64] ;  /* 0x0000000604254981 */ /* 0x000122000c1e1100 */
[----:B------:R-:W-:-:S04]  /*3c7d0*/  ISETP.GT.AND P2, PT, R2, 0x72, PT ;  /* 0x000000720200780c */ /* 0x000fc80003f44270 */
[----:B0-----:R-:W-:Y:S02]  /*3c7e0*/  @P1 IMAD.MOV.U32 R4, RZ, RZ, R28 ;  /* 0x000000ffff041224 */ /* 0x001fe400078e001c */
[----:B------:R-:W-:Y:S01]  /*3c7f0*/  @P1 IMAD.MOV.U32 R5, RZ, RZ, R30 ;  /* 0x000000ffff051224 */ /* 0x000fe200078e001e */
[----:B------:R-:W-:Y:S01]  /*3c800*/  PRMT R42, RZ, 0x7610, R42 ;  /* 0x00007610ff2a7816 */ /* 0x000fe2000000002a */
[----:B------:R-:W4:Y:S04]  /*3c810*/  LDL R30, [R1+0xd60] ;  /* 0x000d6000011e7983 */ /* 0x000f280000100800 */
[----:B------:R2:W4:Y:S01]  /*3c820*/  @P1 LDG.E.U8 R43, desc[UR6][R4.64] ;  /* 0x00000006042b1981 */ /* 0x000522000c1e1100 */
[----:B------:R-:W-:Y:S02]  /*3c830*/  ISETP.GT.AND P5, PT, R2, 0x73, PT ;  /* 0x000000730200780c */ /* 0x000fe40003fa4270 */
[----:B------:R-:W-:Y:S01]  /*3c840*/  PRMT R53, RZ, 0x7610, R53 ;  /* 0x00007610ff357816 */ /* 0x000fe20000000035 */
[----:B------:R-:W4:Y:S01]  /*3c850*/  LDL R28, [R1+0xd64] ;  /* 0x000d6400011c7983 */ /* 0x000f220000100800 */
[----:B--2---:R-:W-:-:S03]  /*3c860*/  @P3 IMAD.MOV.U32 R5, RZ, RZ, R9 ;  /* 0x000000ffff053224 */ /* 0x004fc600078e0009 */
[----:B------:R-:W2:Y:S01]  /*3c870*/  LDL R9, [R1+0xd70] ;  /* 0x000d700001097983 */ /* 0x000ea20000100800 */
[----:B---3--:R-:W-:-:S03]  /*3c880*/  @P3 IMAD.MOV.U32 R4, RZ, RZ, R8 ;  /* 0x000000ffff043224 */ /* 0x008fc600078e0008 */
[----:B------:R-:W3:Y:S04]  /*3c890*/  LDL R8, [R1+0xd74] ;  /* 0x000d740001087983 */ /* 0x000ee80000100800 */
[----:B------:R4:W3:Y:S02]  /*3c8a0*/  @P3 LDG.E.U8 R42, desc[UR6][R4.64] ;  /* 0x00000006042a3981 */ /* 0x0008e4000c1e1100 */
[----:B----4-:R-:W-:Y:S02]  /*3c8b0*/  @P2 IMAD.MOV.U32 R4, RZ, RZ, R26 ;  /* 0x000000ffff042224 */ /* 0x010fe400078e001a */
[----:B------:R-:W-:Y:S01]  /*3c8c0*/  @P2 IMAD.MOV.U32 R5, RZ, RZ, R27 ;  /* 0x000000ffff052224 */ /* 0x000fe200078e001b */
[----:B------:R-:W-:Y:S01]  /*3c8d0*/  ISETP.GT.AND P4, PT, R2, 0x74, PT ;  /* 0x000000740200780c */ /* 0x000fe20003f84270 */
[----:B------:R-:W4:Y:S04]  /*3c8e0*/  LDL R27, [R1+0xd50] ;  /* 0x000d5000011b7983 */ /* 0x000f280000100800 */
[----:B------:R0:W4:Y:S01]  /*3c8f0*/  @P2 LDG.E.U8 R53, desc[UR6][R4.64] ;  /* 0x0000000604352981 */ /* 0x000122000c1e1100 */
[----:B------:R-:W-:-:S02]  /*3c900*/  PRMT R52, RZ, 0x7610, R52 ;  /* 0x00007610ff347816 */ /* 0x000fc40000000034 */
[----:B------:R-:W-:Y:S01]  /*3c910*/  ISETP.GT.AND P1, PT, R2, 0x75, PT ;  /* 0x000000750200780c */ /* 0x000fe20003f24270 */
[----:B------:R-:W4:Y:S01]  /*3c920*/  LDL R26, [R1+0xd54] ;  /* 0x000d5400011a7983 */ /* 0x000f220000100800 */
[----:B0-----:R-:W-:-:S03]  /*3c930*/  @P5 IMAD.MOV.U32 R4, RZ, RZ, R3 ;  /* 0x000000ffff045224 */ /* 0x001fc600078e0003 */
[----:B------:R-:W4:Y:S01]  /*3c940*/  LDL R3, [R1+0xd5c] ;  /* 0x000d5c0001037983 */ /* 0x000f220000100800 */
[----:B------:R-:W-:-:S03]  /*3c950*/  @P5 IMAD.MOV.U32 R5, RZ, RZ, R10 ;  /* 0x000000ffff055224 */ /* 0x000fc600078e000a */
[----:B------:R-:W4:Y:S01]  /*3c960*/  LDL R10, [R1+0xd58] ;  /* 0x000d5800010a7983 */ /* 0x000f220000100800 */
[----:B------:R-:W-:Y:S02]  /*3c970*/  PRMT R45, RZ, 0x7610, R45 ;  /* 0x00007610ff2d7816 */ /* 0x000fe4000000002d */
[C---:B------:R-:W-:Y:S01]  /*3c980*/  ISETP.GT.AND P3, PT, R2.reuse, 0x76, PT ;  /* 0x000000760200780c */ /* 0x040fe20003f64270 */
[----:B------:R2:W4:Y:S01]  /*3c990*/  @P5 LDG.E.U8 R52, desc[UR6][R4.64] ;  /* 0x0000000604345981 */ /* 0x000522000c1e1100 */
[----:B------:R-:W-:Y:S02]  /*3c9a0*/  ISETP.GT.AND P2, PT, R2, 0x77, PT ;  /* 0x000000770200780c */ /* 0x000fe40003f44270 */
[----:B------:R-:W-:Y:S02]  /*3c9b0*/  PRMT R44, RZ, 0x7610, R44 ;  /* 0x00007610ff2c7816 */ /* 0x000fe4000000002c */
[----:B------:R-:W-:Y:S01]  /*3c9c0*/  PRMT R55, RZ, 0x7610, R55 ;  /* 0x00007610ff377816 */ /* 0x000fe20000000037 */
[----:B--2---:R-:W-:-:S02]  /*3c9d0*/  @P4 IMAD.MOV.U32 R5, RZ, RZ, R9 ;  /* 0x000000ffff054224 */ /* 0x004fc400078e0009 */
[----:B------:R-:W2:Y:S01]  /*3c9e0*/  LDL R9, [R1+0xd48] ;  /* 0x000d480001097983 */ /* 0x000ea20000100800 */
[----:B---3--:R-:W-:-:S03]  /*3c9f0*/  @P4 IMAD.MOV.U32 R4, RZ, RZ, R8 ;  /* 0x000000ffff044224 */ /* 0x008fc600078e0008 */
[----:B------:R-:W3:Y:S04]  /*3ca00*/  LDL R8, [R1+0xd4c] ;  /* 0x000d4c0001087983 */ /* 0x000ee80000100800 */
[----:B------:R0:W3:Y:S02]  /*3ca10*/  @P4 LDG.E.U8 R45, desc[UR6][R4.64] ;  /* 0x00000006042d4981 */ /* 0x0000e4000c1e1100 */
[----:B0-----:R-:W-:Y:S02]  /*3ca20*/  @P1 IMAD.MOV.U32 R4, RZ, RZ, R31 ;  /* 0x000000ffff041224 */ /* 0x001fe400078e001f */
[----:B------:R-:W-:Y:S01]  /*3ca30*/  @P1 IMAD.MOV.U32 R5, RZ, RZ, R36 ;  /* 0x000000ffff051224 */ /* 0x000fe200078e0024 */
[----:B------:R-:W-:Y:S01]  /*3ca40*/  ISETP.GT.AND P5, PT, R2, 0x78, PT ;  /* 0x000000780200780c */ /* 0x000fe20003fa4270 */
[----:B------:R-:W3:Y:S04]  /*3ca50*/  LDL R31, [R1+0xd38] ;  /* 0x000d3800011f7983 */ /* 0x000ee80000100800 */
[----:B------:R0:W3:Y:S02]  /*3ca60*/  @P1 LDG.E.U8 R44, desc[UR6][R4.64] ;  /* 0x00000006042c1981 */ /* 0x0000e4000c1e1100 */
[----:B0-----:R-:W-:-:S02]  /*3ca70*/  @P3 IMAD.MOV.U32 R4, RZ, RZ, R28 ;  /* 0x000000ffff043224 */ /* 0x001fc400078e001c */
[----:B------:R-:W-:Y:S01]  /*3ca80*/  @P3 IMAD.MOV.U32 R5, RZ, RZ, R30 ;  /* 0x000000ffff053224 */ /* 0x000fe200078e001e */
[----:B------:R-:W-:Y:S01]  /*3ca90*/  PRMT R54, RZ, 0x7610, R54 ;  /* 0x00007610ff367816 */ /* 0x000fe20000000036 */
[----:B------:R-:W3:Y:S04]  /*3caa0*/  LDL R30, [R1+0xd3c] ;  /* 0x000d3c00011e7983 */ /* 0x000ee80000100800 */
[----:B------:R4:W3:Y:S01]  /*3cab0*/  @P3 LDG.E.U8 R55, desc[UR6][R4.64] ;  /* 0x0000000604373981 */ /* 0x0008e2000c1e1100 */
[----:B------:R-:W-:Y:S02]  /*3cac0*/  ISETP.GT.AND P4, PT, R2, 0x79, PT ;  /* 0x000000790200780c */ /* 0x000fe40003f84270 */
[----:B------:R-:W-:Y:S01]  /*3cad0*/  PRMT R47, RZ, 0x7610, R47 ;  /* 0x00007610ff2f7816 */ /* 0x000fe2000000002f */
[----:B------:R-:W3:Y:S01]  /*3cae0*/  LDL R28, [R1+0xd30] ;  /* 0x000d3000011c7983 */ /* 0x000ee20000100800 */
[----:B----4-:R-:W-:-:S03]  /*3caf0*/  @P2 IMAD.MOV.U32 R4, RZ, RZ, R3 ;  /* 0x000000ffff042224 */ /* 0x010fc600078e0003 */
[----:B------:R-:W4:Y:S01]  /*3cb00*/  LDL R3, [R1+0xd44] ;  /* 0x000d440001037983 */ /* 0x000f220000100800 */
[----:B------:R-:W-:-:S03]  /*3cb10*/  @P2 IMAD.MOV.U32 R5, RZ, RZ, R10 ;  /* 0x000000ffff052224 */ /* 0x000fc600078e000a */
[----:B------:R-:W4:Y:S04]  /*3cb20*/  LDL R10, [R1+0xd40] ;  /* 0x000d4000010a7983 */ /* 0x000f280000100800 */
[----:B------:R0:W4:Y:S01]  /*3cb30*/  @P2 LDG.E.U8 R54, desc[UR6][R4.64] ;  /* 0x0000000604362981 */ /* 0x000122000c1e1100 */
[C---:B------:R-:W-:Y:S01]  /*3cb40*/  ISETP.GT.AND P1, PT, R2.reuse, 0x7a, PT ;  /* 0x0000007a0200780c */ /* 0x040fe20003f24270 */
[----:B0-----:R-:W-:Y:S02]  /*3cb50*/  @P5 IMAD.MOV.U32 R4, RZ, RZ, R26 ;  /* 0x000000ffff045224 */ /* 0x001fe400078e001a */
[----:B------:R-:W-:Y:S01]  /*3cb60*/  @P5 IMAD.MOV.U32 R5, RZ, RZ, R27 ;  /* 0x000000ffff055224 */ /* 0x000fe200078e001b */
[----:B------:R-:W-:Y:S01]  /*3cb70*/  PRMT R46, RZ, 0x7610, R46 ;  /* 0x00007610ff2e7816 */ /* 0x000fe2000000002e */
[----:B------:R-:W4:Y:S04]  /*3cb80*/  LDL R27, [R1+0xd34] ;  /* 0x000d3400011b7983 */ /* 0x000f280000100800 */
[----:B------:R2:W4:Y:S01]  /*3cb90*/  @P5 LDG.E.U8 R47, desc[UR6][R4.64] ;  /* 0x00000006042f5981 */ /* 0x000522000c1e1100 */
[----:B------:R-:W-:-:S02]  /*3cba0*/  ISETP.GT.AND P2, PT, R2, 0x7b, PT ;  /* 0x0000007b0200780c */ /* 0x000fc40003f44270 */
[C---:B------:R-:W-:Y:S01]  /*3cbb0*/  ISETP.GT.AND P3, PT, R2.reuse, 0x7c, PT ;  /* 0x0000007c0200780c */ /* 0x040fe20003f64270 */
[----:B------:R-:W4:Y:S01]  /*3cbc0*/  LDL R26, [R1+0xd20] ;  /* 0x000d2000011a7983 */ /* 0x000f220000100800 */
[C---:B------:R-:W-:Y:S02]  /*3cbd0*/  ISETP.GT.AND P5, PT, R2.reuse, 0x7e, PT ;  /* 0x0000007e0200780c */ /* 0x040fe40003fa4270 */
[----:B------:R-:W-:Y:S01]  /*3cbe0*/  ISETP.GT.AND P6, PT, R2, 0x7f, PT ;  /* 0x0000007f0200780c */ /* 0x000fe20003fc4270 */
[----:B--2---:R-:W-:Y:S02]  /*3cbf0*/  @P4 IMAD.MOV.U32 R5, RZ, RZ, R9 ;  /* 0x000000ffff054224 */ /* 0x004fe400078e0009 */
[----:B------:R-:W2:Y:S01]  /*3cc00*/  LDL R9, [R1+0xd28] ;  /* 0x000d280001097983 */ /* 0x000ea20000100800 */
[----:B---3--:R-:W-:-:S03]  /*3cc10*/  @P4 IMAD.MOV.U32 R4, RZ, RZ, R8 ;  /* 0x000000ffff044224 */ /* 0x008fc600078e0008 */
[----:B------:R-:W3:Y:S04]  /*3cc20*/  LDL R8, [R1+0xd2c] ;  /* 0x000d2c0001087983 */ /* 0x000ee80000100800 */
[----:B------:R-:W3:Y:S01]  /*3cc30*/  @P4 LDG.E.U8 R46, desc[UR6][R4.64] ;  /* 0x00000006042e4981 */ /* 0x000ee2000c1e1100 */
[----:B------:R-:W-:-:S03]  /*3cc40*/  ISETP.GT.AND P4, PT, R2, 0x7d, PT ;  /* 0x0000007d0200780c */ /* 0x000fc60003f84270 */
[----:B------:R-:W3:Y:S04]  /*3cc50*/  LDL R5, [R1+0xd18] ;  /* 0x000d180001057983 */ /* 0x000ee80000100800 */
[----:B------:R-:W3:Y:S01]  /*3cc60*/  LDL R4, [R1+0xd1c] ;  /* 0x000d1c0001047983 */ /* 0x000ee20000100800 */
[----:B----4-:R-:W-:Y:S02]  /*3cc70*/  @P1 IMAD.MOV.U32 R2, RZ, RZ, R3 ;  /* 0x000000ffff021224 */ /* 0x010fe400078e0003 */
[----:B------:R-:W-:Y:S02]  /*3cc80*/  @P1 IMAD.MOV.U32 R3, RZ, RZ, R10 ;  /* 0x000000ffff031224 */ /* 0x000fe400078e000a */
[----:B------:R-:W4:Y:S01]  /*3cc90*/  LDL R10, [R1+0xd24] ;  /* 0x000d2400010a7983 */ /* 0x000f220000100800 */
[----:B------:R-:W-:-:S02]  /*3cca0*/  PRMT R24, RZ, 0x7610, R24 ;  /* 0x00007610ff187816 */ /* 0x000fc40000000018 */
[----:B------:R-:W-:-:S04]  /*3ccb0*/  PRMT R124, RZ, 0x7610, R124 ;  /* 0x00007610ff7c7816 */ /* 0x000fc8000000007c */
[----:B------:R0:W4:Y:S01]  /*3ccc0*/  @P1 LDG.E.U8 R24, desc[UR6][R2.64] ;  /* 0x0000000602181981 */ /* 0x000122000c1e1100 */
[----:B------:R-:W-:Y:S01]  /*3ccd0*/  PRMT R49, RZ, 0x7610, R49 ;  /* 0x00007610ff317816 */ /* 0x000fe20000000031 */
[----:B0-----:R-:W-:Y:S02]  /*3cce0*/  @P2 IMAD.MOV.U32 R2, RZ, RZ, R30 ;  /* 0x000000ffff022224 */ /* 0x001fe400078e001e */
[----:B------:R-:W-:Y:S01]  /*3ccf0*/  @P2 IMAD.MOV.U32 R3, RZ, RZ, R31 ;  /* 0x000000ffff032224 */ /* 0x000fe200078e001f */
[----:B------:R-:W4:Y:S04]  /*3cd00*/  LDL R30, [R1+0x1d28] ;  /* 0x001d2800011e7983 */ /* 0x000f280000100800 */
[----:B------:R0:W4:Y:S04]  /*3cd10*/  @P2 LDG.E.U8 R124, desc[UR6][R2.64] ;  /* 0x00000006027c2981 */ /* 0x000128000c1e1100 */
[----:B------:R-:W4:Y:S01]  /*3cd20*/  LDL R31, [R1+0x1128] ;  /* 0x00112800011f7983 */ /* 0x000f220000100800 */
[----:B0-----:R-:W-:-:S02]  /*3cd30*/  @P3 IMAD.MOV.U32 R2, RZ, RZ, R27 ;  /* 0x000000ffff023224 */ /* 0x001fc400078e001b */
[----:B------:R-:W-:Y:S01]  /*3cd40*/  @P3 IMAD.MOV.U32 R3, RZ, RZ, R28 ;  /* 0x000000ffff033224 */ /* 0x000fe200078e001c */
[----:B------:R-:W-:Y:S01]  /*3cd50*/  PRMT R48, RZ, 0x7610, R48 ;  /* 0x00007610ff307816 */ /* 0x000fe20000000030 */
[----:B------:R-:W4:Y:S04]  /*3cd60*/  LDL R28, [R1+0x1c84] ;  /* 0x001c8400011c7983 */ /* 0x000f280000100800 */
[----:B------:R2:W4:Y:S01]  /*3cd70*/  @P3 LDG.E.U8 R49, desc[UR6][R2.64] ;  /* 0x0000000602313981 */ /* 0x000522000c1e1100 */
[----:B------:R-:W-:Y:S02]  /*3cd80*/  PRMT R51, RZ, 0x7610, R51 ;  /* 0x00007610ff337816 */ /* 0x000fe40000000033 */
[----:B------:R-:W-:Y:S01]  /*3cd90*/  PRMT R50, RZ, 0x7610, R50 ;  /* 0x00007610ff327816 */ /* 0x000fe20000000032 */
[----:B------:R-:W4:Y:S01]  /*3cda0*/  LDL R27, [R1+0x1c88] ;  /* 0x001c8800011b7983 */ /* 0x000f220000100800 */
[----:B--2---:R-:W-:-:S03]  /*3cdb0*/  @P4 IMAD.MOV.U32 R3, RZ, RZ, R9 ;  /* 0x000000ffff034224 */ /* 0x004fc600078e0009 */
[----:B------:R-:W2:Y:S01]  /*3cdc0*/  LDL R9, [R1+0x1d04] ;  /* 0x001d040001097983 */ /* 0x000ea20000100800 */
[----:B---3--:R-:W-:-:S03]  /*3cdd0*/  @P4 IMAD.MOV.U32 R2, RZ, RZ, R8 ;  /* 0x000000ffff024224 */ /* 0x008fc600078e0008 */
[----:B------:R-:W3:Y:S04]  /*3cde0*/  LDL R8, [R1+0x1d08] ;  /* 0x001d080001087983 */ /* 0x000ee80000100800 */
[----:B------:R0:W3:Y:S02]  /*3cdf0*/  @P4 LDG.E.U8 R48, desc[UR6][R2.64] ;  /* 0x0000000602304981 */ /* 0x0000e4000c1e1100 */
[----:B0-----:R-:W-:Y:S01]  /*3ce00*/  @P5 IMAD.MOV.U32 R3, RZ, RZ, R26 ;  /* 0x000000ffff035224 */ /* 0x001fe200078e001a */
[----:B------:R-:W-:Y:S01]  /*3ce10*/  PRMT R57, RZ, 0x7610, R57 ;  /* 0x00007610ff397816 */ /* 0x000fe20000000039 */
[----:B------:R-:W3:Y:S01]  /*3ce20*/  LDL R26, [R1+0x1c44] ;  /* 0x001c4400011a7983 */ /* 0x000ee20000100800 */
[----:B----4-:R-:W-:-:S03]  /*3ce30*/  @P5 IMAD.MOV.U32 R2, RZ, RZ, R10 ;  /* 0x000000ffff025224 */ /* 0x010fc600078e000a */
[----:B------:R-:W4:Y:S04]  /*3ce40*/  LDL R10, [R1+0x1c48] ;  /* 0x001c4800010a7983 */ /* 0x000f280000100800 */
[----:B------:R0:W4:Y:S02]  /*3ce50*/  @P5 LDG.E.U8 R51, desc[UR6][R2.64] ;  /* 0x0000000602335981 */ /* 0x000124000c1e1100 */
[----:B0-----:R-:W-:Y:S02]  /*3ce60*/  @P6 IMAD.MOV.U32 R2, RZ, RZ, R4 ;  /* 0x000000ffff026224 */ /* 0x001fe400078e0004 */
[----:B------:R-:W-:Y:S01]  /*3ce70*/  @P6 IMAD.MOV.U32 R3, RZ, RZ, R5 ;  /* 0x000000ffff036224 */ /* 0x000fe200078e0005 */
[----:B------:R-:W4:Y:S04]  /*3ce80*/  LDL R4, [R1+0x1cc8] ;  /* 0x001cc80001047983 */ /* 0x000f280000100800 */
[----:B------:R-:W4:Y:S04]  /*3ce90*/  LDL R5, [R1+0x1cc4] ;  /* 0x001cc40001057983 */ /* 0x000f280000100800 */
[----:B------:R0:W4:Y:S02]  /*3cea0*/  @P6 LDG.E.U8 R50, desc[UR6][R2.64] ;  /* 0x0000000602326981 */ /* 0x000124000c1e1100 */
[----:B0-----:R-:W-:-:S02]  /*3ceb0*/  @!P0 IMAD.MOV.U32 R2, RZ, RZ, R30 ;  /* 0x000000ffff028224 */ /* 0x001fc400078e001e */
[----:B------:R-:W-:Y:S01]  /*3cec0*/  @!P0 IMAD.MOV.U32 R3, RZ, RZ, R31 ;  /* 0x000000ffff038224 */ /* 0x000fe200078e001f */
[----:B------:R-:W-:Y:S01]  /*3ced0*/  BAR.SYNC.DEFER_BLOCKING 0x0 ;  /* 0x0000000000007b1d */ /* 0x000fe20000010000 */
[----:B------:R-:W-:Y:S02]  /*3cee0*/  PRMT R56, RZ, 0x7610, R56 ;  /* 0x00007610ff387816 */ /* 0x000fe40000000038 */
[----:B------:R-:W-:Y:S02]  /*3cef0*/  PRMT R59, RZ, 0x7610, R59 ;  /* 0x00007610ff3b7816 */ /* 0x000fe4000000003b */
[----:B------:R-:W-:Y:S01]  /*3cf00*/  PRMT R58, RZ, 0x7610, R58 ;  /* 0x00007610ff3a7816 */ /* 0x000fe2000000003a */
[----:B------:R-:W4:Y:S04]  /*3cf10*/  LDL R31, [R1+0x1b84] ;  /* 0x001b8400011f7983 */ /* 0x000f280000100800 */
[----:B------:R-:W4:Y:S04]  /*3cf20*/  LDL R30, [R1+0x1b88] ;  /* 0x001b8800011e7983 */ /* 0x000f280000100800 */
[----:B------:R2:W4:Y:S02]  /*3cf30*/  @!P0 LDG.E.U8 R57, desc[UR6][R2.64] ;  /* 0x0000000602398981 */ /* 0x000524000c1e1100 */
[----:B--2---:R-:W-:-:S02]  /*3cf40*/  @!P0 IMAD.MOV.U32 R3, RZ, RZ, R9 ;  /* 0x000000ffff038224 */ /* 0x004fc400078e0009 */
[----:B------:R-:W2:Y:S01]  /*3cf50*/  LDL R9, [R1+0x1c04] ;  /* 0x001c040001097983 */ /* 0x000ea20000100800 */
[----:B---3--:R-:W-:-:S03]  /*3cf60*/  @!P0 IMAD.MOV.U32 R2, RZ, RZ, R8 ;  /* 0x000000ffff028224 */ /* 0x008fc600078e0008 */
[----:B------:R-:W3:Y:S04]  /*3cf70*/  LDL R8, [R1+0x1c08] ;  /* 0x001c080001087983 */ /* 0x000ee80000100800 */
[----:B------:R4:W3:Y:S02]  /*3cf80*/  @!P0 LDG.E.U8 R56, desc[UR6][R2.64] ;  /* 0x0000000602388981 */ /* 0x0008e4000c1e1100 */
[----:B----4-:R-:W-:Y:S02]  /*3cf90*/  @!P0 IMAD.MOV.U32 R2, RZ, RZ, R4 ;  /* 0x000000ffff028224 */ /* 0x010fe400078e0004 */
[----:B------:R-:W4:Y:S01]  /*3cfa0*/  LDL R4, [R1+0x1bc8] ;  /* 0x001bc80001047983 */ /* 0x000f220000100800 */
[----:B------:R-:W-:-:S03]  /*3cfb0*/  @!P0 IMAD.MOV.U32 R3, RZ, RZ, R5 ;  /* 0x000000ffff038224 */ /* 0x000fc600078e0005 */
[----:B------:R-:W4:Y:S04]  /*3cfc0*/  LDL R5, [R1+0x1bc4] ;  /* 0x001bc40001057983 */ /* 0x000f280000100800 */
[----:B------:R0:W4:Y:S01]  /*3cfd0*/  @!P0 LDG.E.U8 R59, desc[UR6][R2.64] ;  /* 0x00000006023b8981 */ /* 0x000122000c1e1100 */
[----:B------:R-:W-:Y:S01]  /*3cfe0*/  PRMT R61, RZ, 0x7610, R61 ;  /* 0x00007610ff3d7816 */ /* 0x000fe2000000003d */
[----:B0-----:R-:W-:Y:S02]  /*3cff0*/  @!P0 IMAD.MOV.U32 R2, RZ, RZ, R27 ;  /* 0x000000ffff028224 */ /* 0x001fe400078e001b */
[----:B------:R-:W-:Y:S01]  /*3d000*/  @!P0 IMAD.MOV.U32 R3, RZ, RZ, R28 ;  /* 0x000000ffff038224 */ /* 0x000fe200078e001c */
[----:B------:R-:W-:Y:S01]  /*3d010*/  PRMT R60, RZ, 0x7610, R60 ;  /* 0x00007610ff3c7816 */ /* 0x000fe2000000003c */
[----:B------:R-:W4:Y:S04]  /*3d020*/  LDL R28, [R1+0x1ac4] ;  /* 0x001ac400011c7983 */ /* 0x000f280000100800 */
[----:B------:R0:W4:Y:S04]  /*3d030*/  @!P0 LDG.E.U8 R58, desc[UR6][R2.64] ;  /* 0x00000006023a8981 */ /* 0x000128000c1e1100 */
[----:B------:R-:W4:Y:S01]  /*3d040*/  LDL R27, [R1+0x1ac8] ;  /* 0x001ac800011b7983 */ /* 0x000f220000100800 */
[----:B0-----:R-:W-:-:S02]  /*3d050*/  @!P0 IMAD.MOV.U32 R2, RZ, RZ, R10 ;  /* 0x000000ffff028224 */ /* 0x001fc400078e000a */
[----:B------:R-:W-:Y:S01]  /*3d060*/  @!P0 IMAD.MOV.U32 R3, RZ, RZ, R26 ;  /* 0x000000ffff038224 */ /* 0x000fe200078e001a */
        /* <DEDUP_REMOVED lines=11> */
[----:B------:R-:W4:Y:S01]  /*3d120*/  LDL R5, [R1+0x1a84] ;  /* 0x001a840001057983 */ /* 0x000f220000100800 */
[----:B------:R-:W-:Y:S02]  /*3d130*/  PRMT R63, RZ, 0x7610, R63 ;  /* 0x00007610ff3f7816 */ /* 0x000fe4000000003f */
[----:B------:R-:W-:-:S04]  /*3d140*/  PRMT R62, RZ, 0x7610, R62 ;  /* 0x00007610ff3e7816 */ /* 0x000fc8000000003e */
[----:B------:R0:W4:Y:S01]  /*3d150*/  @!P0 LDG.E.U8 R63, desc[UR6][R2.64] ;  /* 0x00000006023f8981 */ /* 0x000122000c1e1100 */
[----:B------:R-:W-:Y:S01]  /*3d160*/  PRMT R65, RZ, 0x7610, R65 ;  /* 0x00007610ff417816 */ /* 0x000fe20000000041 */
[----:B0-----:R-:W-:Y:S02]  /*3d170*/  @!P0 IMAD.MOV.U32 R2, RZ, RZ, R30 ;  /* 0x000000ffff028224 */ /* 0x001fe400078e001e */
[----:B------:R-:W-:Y:S01]  /*3d180*/  @!P0 IMAD.MOV.U32 R3, RZ, RZ, R31 ;  /* 0x000000ffff038224 */ /* 0x000fe200078e001f */
[----:B------:R-:W-:Y:S01]  /*3d190*/  PRMT R64, RZ, 0x7610, R64 ;  /* 0x00007610ff407816 */ /* 0x000fe20000000040 */
[----:B------:R-:W4:Y:S04]  /*3d1a0*/  LDL R31, [R1+0x19c4] ;  /* 0x0019c400011f7983 */ /* 0x000f280000100800 */
[----:B------:R0:W4:Y:S01]  /*3d1b0*/  @!P0 LDG.E.U8 R62, desc[UR6][R2.64] ;  /* 0x00000006023e8981 */ /* 0x000122000c1e1100 */
[----:B------:R-:W-:-:S03]  /*3d1c0*/  PRMT R67, RZ, 0x7610, R67 ;  /* 0x00007610ff437816 */ /* 0x000fc60000000043 */
[----:B------:R-:W4:Y:S01]  /*3d1d0*/  LDL R30, [R1+0x19c8] ;  /* 0x0019c800011e7983 */ /* 0x000f220000100800 */
[----:B0-----:R-:W-:Y:S02]  /*3d1e0*/  @!P0 IMAD.MOV.U32 R2, RZ, RZ, R10 ;  /* 0x000000ffff028224 */ /* 0x001fe400078e000a */
        /* <DEDUP_REMOVED lines=9> */
[----:B0-----:R-:W-:Y:S02]  /*3d280*/  @!P0 IMAD.MOV.U32 R2, RZ, RZ, R27 ;  /* 0x000000ffff028224 */ /* 0x001fe400078e001b */
[----:B------:R-:W-:Y:S01]  /*3d290*/  @!P0 IMAD.MOV.U32 R3, RZ, RZ, R28 ;  /* 0x000000ffff038224 */ /* 0x000fe200078e001c */
[----:B------:R-:W-:Y:S01]  /*3d2a0*/  PRMT R66, RZ, 0x7610, R66 ;  /* 0x00007610ff427816 */ /* 0x000fe20000000042 */
[----:B------:R-:W3:Y:S04]  /*3d2b0*/  LDL R28, [R1+0x1944] ;  /* 0x00194400011c7983 */ /* 0x000ee80000100800 */
[----:B------:R4:W3:Y:S04]  /*3d2c0*/  @!P0 LDG.E.U8 R67, desc[UR6][R2.64] ;  /* 0x0000000602438981 */ /* 0x0008e8000c1e1100 */
[----:B------:R-:W3:Y:S01]  /*3d2d0*/  LDL R27, [R1+0x1948] ;  /* 0x00194800011b7983 */ /* 0x000ee20000100800 */
[----:B----4-:R-:W-:-:S03]  /*3d2e0*/  @!P0 IMAD.MOV.U32 R2, RZ, RZ, R4 ;  /* 0x000000ffff028224 */ /* 0x010fc600078e0004 */
[----:B------:R-:W4:Y:S01]  /*3d2f0*/  LDL R4, [R1+0x1988] ;  /* 0x0019880001047983 */ /* 0x000f220000100800 */
[----:B------:R-:W-:-:S03]  /*3d300*/  @!P0 IMAD.MOV.U32 R3, RZ, RZ, R5 ;  /* 0x000000ffff038224 */ /* 0x000fc600078e0005 */
[----:B------:R-:W4:Y:S01]  /*3d310*/  LDL R5, [R1+0x1984] ;  /* 0x0019840001057983 */ /* 0x000f220000100800 */
[----:B------:R-:W-:-:S03]  /*3d320*/  PRMT R69, RZ, 0x7610, R69 ;  /* 0x00007610ff457816 */ /* 0x000fc60000000045 */
[----:B------:R0:W4:Y:S01]  /*3d330*/  @!P0 LDG.E.U8 R66, desc[UR6][R2.64] ;  /* 0x0000000602428981 */ /* 0x000122000c1e1100 */
[----:B------:R-:W-:Y:S02]  /*3d340*/  PRMT R68, RZ, 0x7610, R68 ;  /* 0x00007610ff447816 */ /* 0x000fe40000000044 */
[----:B------:R-:W-:Y:S01]  /*3d350*/  PRMT R71, RZ, 0x7610, R71 ;  /* 0x00007610ff477816 */ /* 0x000fe20000000047 */
[----:B0-----:R-:W-:Y:S02]  /*3d360*/  @!P0 IMAD.MOV.U32 R2, RZ, RZ, R10 ;  /* 0x000000ffff028224 */ /* 0x001fe400078e000a */
[----:B------:R-:W4:Y:S01]  /*3d370*/  LDL R10, [R1+0x1908] ;  /* 0x00190800010a7983 */ /* 0x000f220000100800 */
[----:B------:R-:W-:-:S03]  /*3d380*/  @!P0 IMAD.MOV.U32 R3, RZ, RZ, R26 ;  /* 0x000000ffff038224 */ /* 0x000fc600078e001a */
[----:B------:R-:W4:Y:S04]  /*3d390*/  LDL R26, [R1+0x1904] ;  /* 0x00190400011a7983 */ /* 0x000f280000100800 */
[----:B------:R2:W4:Y:S02]  /*3d3a0*/  @!P0 LDG.E.U8 R69, desc[UR6][R2.64] ;  /* 0x0000000602458981 */ /* 0x000524000c1e1100 */
[----:B--2---:R-:W-:Y:S02]  /*3d3b0*/  @!P0 IMAD.MOV.U32 R3, RZ, RZ, R9 ;  /* 0x000000ffff038224 */ /* 0x004fe400078e0009 */
[----:B------:R-:W2:Y:S01]  /*3d3c0*/  LDL R9, [R1+0x18c4] ;  /* 0x0018c40001097983 */ /* 0x000ea20000100800 */
[----:B---3--:R-:W-:-:S03]  /*3d3d0*/  @!P0 IMAD.MOV.U32 R2, RZ, RZ, R8 ;  /* 0x000000ffff028224 */ /* 0x008fc600078e0008 */
[----:B------:R-:W3:Y:S04]  /*3d3e0*/  LDL R8, [R1+0x18c8] ;  /* 0x0018c80001087983 */ /* 0x000ee80000100800 */
[----:B------:R0:W3:Y:S02]  /*3d3f0*/  @!P0 LDG.E.U8 R68, desc[UR6][R2.64] ;  /* 0x0000000602448981 */ /* 0x0000e4000c1e1100 */
[----:B0-----:R-:W-:Y:S02]  /*3d400*/  @!P0 IMAD.MOV.U32 R2, RZ, RZ, R30 ;  /* 0x000000ffff028224 */ /* 0x001fe400078e001e */
[----:B------:R-:W-:-:S05]  /*3d410*/  @!P0 IMAD.MOV.U32 R3, RZ, RZ, R31 ;  /* 0x000000ffff038224 */ /* 0x000fca00078e001f */
[----:B------:R4:W3:Y:S02]  /*3d420*/  @!P0 LDG.E.U8 R71, desc[UR6][R2.64] ;  /* 0x0000000602478981 */ /* 0x0008e4000c1e1100 */
[----:B----4-:R-:W-:Y:S02]  /*3d430*/  @!P0 IMAD.MOV.U32 R2, RZ, RZ, R4 ;  /* 0x000000ffff028224 */ /* 0x010fe400078e0004 */
[----:B------:R-:W4:Y:S01]  /*3d440*/  LDL R4, [R1+0x1888] ;  /* 0x0018880001047983 */ /* 0x000f220000100800 */
[----:B------:R-:W-:-:S03]  /*3d450*/  @!P0 IMAD.MOV.U32 R3, RZ, RZ, R5 ;  /* 0x000000ffff038224 */ /* 0x000fc600078e0005 */
[----:B------:R-:W4:Y:S04]  /*3d460*/  LDL R5, [R1+0x1884] ;  /* 0x0018840001057983 */ /* 0x000f280000100800 */
[----:B------:R-:W4:Y:S04]  /*3d470*/  LDL.LU R30, [R1+0x17c8] ;  /* 0x0017c800011e7983 */ /* 0x000f280000300800 */
[----:B------:R-:W4:Y:S01]  /*3d480*/  LDL R36, [R1+0x1848] ;  /* 0x0018480001247983 */ /* 0x000f220000100800 */
[----:B------:R-:W-:Y:S02]  /*3d490*/  PRMT R70, RZ, 0x7610, R70 ;  /* 0x00007610ff467816 */ /* 0x000fe40000000046 */
[----:B------:R-:W-:Y:S01]  /*3d4a0*/  PRMT R73, RZ, 0x7610, R73 ;  /* 0x00007610ff497816 */ /* 0x000fe20000000049 */
[----:B------:R-:W4:Y:S04]  /*3d4b0*/  LDL R31, [R1+0x17c4] ;  /* 0x0017c400011f7983 */ /* 0x000f280000100800 */
[----:B------:R0:W4:Y:S01]  /*3d4c0*/  @!P0 LDG.E.U8 R70, desc[UR6][R2.64] ;  /* 0x0000000602468981 */ /* 0x000122000c1e1100 */
[----:B------:R-:W-:-:S02]  /*3d4d0*/  PRMT R72, RZ, 0x7610, R72 ;  /* 0x00007610ff487816 */ /* 0x000fc40000000048 */
[----:B------:R-:W-:Y:S01]  /*3d4e0*/  PRMT R75, RZ, 0x7610, R75 ;  /* 0x00007610ff4b7816 */ /* 0x000fe2000000004b */
[----:B------:R-:W4:Y:S01]  /*3d4f0*/  LDL R38, [R1+0x1684] ;  /* 0x0016840001267983 */ /* 0x000f220000100800 */
[----:B0-----:R-:W-:Y:S02]  /*3d500*/  @!P0 IMAD.MOV.U32 R2, RZ, RZ, R27 ;  /* 0x000000ffff028224 */ /* 0x001fe400078e001b */
[----:B------:R-:W-:Y:S01]  /*3d510*/  @!P0 IMAD.MOV.U32 R3, RZ, RZ, R28 ;  /* 0x000000ffff038224 */ /* 0x000fe200078e001c */
[----:B------:R-:W4:Y:S04]  /*3d520*/  LDL R27, [R1+0x1788] ;  /* 0x00178800011b7983 */ /* 0x000f280000100800 */
[----:B------:R0:W4:Y:S04]  /*3d530*/  @!P0 LDG.E.U8 R73, desc[UR6][R2.64] ;  /* 0x0000000602498981 */ /* 0x000128000c1e1100 */
[----:B------:R-:W4:Y:S01]  /*3d540*/  LDL R28, [R1+0x1784] ;  /* 0x00178400011c7983 */ /* 0x000f220000100800 */
[----:B0-----:R-:W-:-:S02]  /*3d550*/  @!P0 IMAD.MOV.U32 R2, RZ, RZ, R10 ;  /* 0x000000ffff028224 */ /* 0x001fc400078e000a */
[----:B------:R-:W-:Y:S01]  /*3d560*/  @!P0 IMAD.MOV.U32 R3, RZ, RZ, R26 ;  /* 0x000000ffff038224 */ /* 0x000fe200078e001a */
[----:B------:R-:W4:Y:S04]  /*3d570*/  LDL R10, [R1+0x1704] ;  /* 0x00170400010a7983 */ /* 0x000f280000100800 */
[----:B------:R2:W4:Y:S04]  /*3d580*/  @!P0 LDG.E.U8 R72, desc[UR6][R2.64] ;  /* 0x0000000602488981 */ /* 0x000528000c1e1100 */
[----:B------:R-:W4:Y:S01]  /*3d590*/  LDL R26, [R1+0x1744] ;  /* 0x00174400011a7983 */ /* 0x000f220000100800 */
[----:B--2---:R-:W-:-:S03]  /*3d5a0*/  @!P0 IMAD.MOV.U32 R3, RZ, RZ, R9 ;  /* 0x000000ffff038224 */ /* 0x004fc600078e0009 */
        /* <DEDUP_REMOVED lines=16> */
[----:B------:R0:W4:Y:S02]  /*3d6b0*/  @!P0 LDG.E.U8 R77, desc[UR6][R2.64] ;  /* 0x00000006024d8981 */ /* 0x000124000c1e1100 */
[----:B0-----:R-:W-:-:S02]  /*3d6c0*/  @!P0 IMAD.MOV.U32 R2, RZ, RZ, R136 ;  /* 0x000000ffff028224 */ /* 0x001fc400078e0088 */
[----:B------:R-:W-:-:S05]  /*3d6d0*/  @!P0 IMAD.MOV.U32 R3, RZ, RZ, R147 ;  /* 0x000000ffff038224 */ /* 0x000fca00078e0093 */
        /* <DEDUP_REMOVED lines=8> */
[----:B------:R-:W-:Y:S01]  /*3d760*/  @!P0 IMAD.MOV.U32 R3, RZ, RZ, R28 ;  /* 0x000000ffff038224 */ /* 0x000fe200078e001c */
[----:B------:R-:W4:Y:S04]  /*3d770*/  LDL R27, [R1+0x1644] ;  /* 0x00164400011b7983 */ /* 0x000f280000100800 */
[----:B------:R-:W4:Y:S04]  /*3d780*/  LDL R28, [R1+0x1688] ;  /* 0x00168800011c7983 */ /* 0x000f280000100800 */
[----:B------:R0:W4:Y:S01]  /*3d790*/  @!P0 LDG.E.U8 R78, desc[UR6][R2.64] ;  /* 0x00000006024e8981 */ /* 0x000122000c1e1100 */
[----:B------:R-:W-:Y:S01]  /*3d7a0*/  PRMT R80, RZ, 0x7610, R80 ;  /* 0x00007610ff507816 */ /* 0x000fe20000000050 */
[----:B0-----:R-:W-:-:S02]  /*3d7b0*/  @!P0 IMAD.MOV.U32 R3, RZ, RZ, R26 ;  /* 0x000000ffff038224 */ /* 0x001fc400078e001a */
[----:B------:R-:W4:Y:S01]  /*3d7c0*/  LDL R26, [R1+0x15c4] ;  /* 0x0015c400011a7983 */ /* 0x000f220000100800 */
[----:B--2---:R-:W-:-:S03]  /*3d7d0*/  @!P0 IMAD.MOV.U32 R2, RZ, RZ, R9 ;  /* 0x000000ffff028224 */ /* 0x004fc600078e0009 */
[----:B------:R-:W2:Y:S04]  /*3d7e0*/  LDL R9, [R1+0x1648] ;  /* 0x0016480001097983 */ /* 0x000ea80000100800 */
[----:B------:R3:W2:Y:S02]  /*3d7f0*/  @!P0 LDG.E.U8 R81, desc[UR6][R2.64] ;  /* 0x0000000602518981 */ /* 0x0006a4000c1e1100 */
[----:B---3--:R-:W-:Y:S02]  /*3d800*/  @!P0 IMAD.MOV.U32 R2, RZ, RZ, R8 ;  /* 0x000000ffff028224 */ /* 0x008fe400078e0008 */
[----:B------:R-:W-:Y:S02]  /*3d810*/  @!P0 IMAD.MOV.U32 R3, RZ, RZ, R10 ;  /* 0x000000ffff038224 */ /* 0x000fe400078e000a */
[----:B------:R-:W3:Y:S04]  /*3d820*/  LDL R10, [R1+0x15c8] ;  /* 0x0015c800010a7983 */ /* 0x000ee80000100800 */
[----:B------:R4:W3:Y:S02]  /*3d830*/  @!P0 LDG.E.U8 R80, desc[UR6][R2.64] ;  /* 0x0000000602508981 */ /* 0x0008e4000c1e1100 */
[----:B----4-:R-:W-:-:S02]  /*3d840*/  @!P0 IMAD.MOV.U32 R2, RZ, RZ, R4 ;  /* 0x000000ffff028224 */ /* 0x010fc400078e0004 */
[----:B------:R-:W4:Y:S01]  /*3d850*/  LDL R4, [R1+0x1588] ;  /* 0x0015880001047983 */ /* 0x000f220000100800 */
[----:B------:R-:W-:-:S03]  /*3d860*/  @!P0 IMAD.MOV.U32 R3, RZ, RZ, R5 ;  /* 0x000000ffff038224 */ /* 0x000fc600078e0005 */
[----:B------:R-:W4:Y:S01]  /*3d870*/  LDL R5, [R1+0x1584] ;  /* 0x0015840001057983 */ /* 0x000f220000100800 */
[----:B------:R-:W-:Y:S02]  /*3d880*/  PRMT R83, RZ, 0x7610, R83 ;  /* 0x00007610ff537816 */ /* 0x000fe40000000053 */
[----:B------:R-:W-:Y:S01]  /*3d890*/  PRMT R82, RZ, 0x7610, R82 ;  /* 0x00007610ff527816 */ /* 0x000fe20000000052 */
[----:B------:R-:W4:Y:S04]  /*3d8a0*/  LDL.LU R8, [R1+0x1544] ;  /* 0x0015440001087983 */ /* 0x000f280000300800 */
[----:B------:R0:W4:Y:S01]  /*3d8b0*/  @!P0 LDG.E.U8 R83, desc[UR6][R2.64] ;  /* 0x0000000602538981 */ /* 0x000122000c1e1100 */
[----:B------:R-:W-:Y:S02]  /*3d8c0*/  PRMT R85, RZ, 0x7610, R85 ;  /* 0x00007610ff557816 */ /* 0x000fe40000000055 */
[----:B------:R-:W-:Y:S01]  /*3d8d0*/  PRMT R84, RZ, 0x7610, R84 ;  /* 0x00007610ff547816 */ /* 0x000fe20000000054 */
[----:B------:R-:W4:Y:S01]  /*3d8e0*/  LDL R39, [R1+0xaec] ;  /* 0x000aec0001277983 */ /* 0x000f220000100800 */
[----:B0-----:R-:W-:Y:S01]  /*3d8f0*/  @!P0 IMAD.MOV.U32 R3, RZ, RZ, R38 ;  /* 0x000000ffff038224 */ /* 0x001fe200078e0026 */
[----:B------:R-:W-:-:S02]  /*3d900*/  PRMT R87, RZ, 0x7610, R87 ;  /* 0x00007610ff577816 */ /* 0x000fc40000000057 */
[----:B------:R-:W4:Y:S01]  /*3d910*/  LDL R38, [R1+0x1444] ;  /* 0x0014440001267983 */ /* 0x000f220000100800 */
[----:B------:R-:W-:-:S03]  /*3d920*/  @!P0 IMAD.MOV.U32 R2, RZ, RZ, R28 ;  /* 0x000000ffff028224 */ /* 0x000fc600078e001c */
[----:B------:R-:W4:Y:S04]  /*3d930*/  LDL R28, [R1+0x1548] ;  /* 0x00154800011c7983 */ /* 0x000f280000100800 */
[----:B------:R0:W4:Y:S02]  /*3d940*/  @!P0 LDG.E.U8 R82, desc[UR6][R2.64] ;  /* 0x0000000602528981 */ /* 0x000124000c1e1100 */
[----:B0-----:R-:W-:Y:S02]  /*3d950*/  @!P0 IMAD.MOV.U32 R3, RZ, RZ, R27 ;  /* 0x000000ffff038224 */ /* 0x001fe400078e001b */
[----:B------:R-:W4:Y:S01]  /*3d960*/  LDL R27, [R1+0x1504] ;  /* 0x00150400011b7983 */ /* 0x000f220000100800 */
[----:B--2---:R-:W-:-:S03]  /*3d970*/  @!P0 IMAD.MOV.U32 R2, RZ, RZ, R9 ;  /* 0x000000ffff028224 */ /* 0x004fc600078e0009 */
[----:B------:R-:W2:Y:S04]  /*3d980*/  LDL R9, [R1+0x1508] ;  /* 0x0015080001097983 */ /* 0x000ea80000100800 */
[----:B------:R0:W2:Y:S02]  /*3d990*/  @!P0 LDG.E.U8 R85, desc[UR6][R2.64] ;  /* 0x0000000602558981 */ /* 0x0000a4000c1e1100 */
[----:B0-----:R-:W-:Y:S02]  /*3d9a0*/  @!P0 IMAD.MOV.U32 R2, RZ, RZ, R31 ;  /* 0x000000ffff028224 */ /* 0x001fe400078e001f */
[----:B------:R-:W-:Y:S01]  /*3d9b0*/  @!P0 IMAD.MOV.U32 R3, RZ, RZ, R36 ;  /* 0x000000ffff038224 */ /* 0x000fe200078e0024 */
[----:B------:R-:W-:Y:S01]  /*3d9c0*/  PRMT R86, RZ, 0x7610, R86 ;  /* 0x00007610ff567816 */ /* 0x000fe20000000056 */
[----:B------:R-:W2:Y:S04]  /*3d9d0*/  LDL R36, [R1+0x1448] ;  /* 0x0014480001247983 */ /* 0x000ea80000100800 */
[----:B------:R3:W2:Y:S01]  /*3d9e0*/  @!P0 LDG.E.U8 R84, desc[UR6][R2.64] ;  /* 0x0000000602548981 */ /* 0x0006a2000c1e1100 */
[----:B------:R-:W-:-:S03]  /*3d9f0*/  PRMT R89, RZ, 0x7610, R89 ;  /* 0x00007610ff597816 */ /* 0x000fc60000000059 */
[----:B------:R-:W2:Y:S01]  /*3da00*/  LDL R31, [R1+0x1404] ;  /* 0x00140400011f7983 */ /* 0x000ea20000100800 */
[----:B---3--:R-:W-:Y:S02]  /*3da10*/  @!P0 IMAD.MOV.U32 R2, RZ, RZ, R10 ;  /* 0x000000ffff028224 */ /* 0x008fe400078e000a */
[----:B------:R-:W-:Y:S01]  /*3da20*/  @!P0 IMAD.MOV.U32 R3, RZ, RZ, R26 ;  /* 0x000000ffff038224 */ /* 0x000fe200078e001a */
[----:B------:R-:W3:Y:S04]  /*3da30*/  LDL R10, [R1+0x1488] ;  /* 0x00148800010a7983 */ /* 0x000ee80000100800 */
[----:B------:R4:W3:Y:S04]  /*3da40*/  @!P0 LDG.E.U8 R87, desc[UR6][R2.64] ;  /* 0x0000000602578981 */ /* 0x0008e8000c1e1100 */
[----:B------:R-:W3:Y:S01]  /*3da50*/  LDL R26, [R1+0x1484] ;  /* 0x00148400011a7983 */ /* 0x000ee20000100800 */
[----:B----4-:R-:W-:-:S03]  /*3da60*/  @!P0 IMAD.MOV.U32 R2, RZ, RZ, R4 ;  /* 0x000000ffff028224 */ /* 0x010fc600078e0004 */
[----:B------:R-:W4:Y:S01]  /*3da70*/  LDL R4, [R1+0x14c8] ;  /* 0x0014c80001047983 */ /* 0x000f220000100800 */
[----:B------:R-:W-:-:S03]  /*3da80*/  @!P0 IMAD.MOV.U32 R3, RZ, RZ, R5 ;  /* 0x000000ffff038224 */ /* 0x000fc600078e0005 */
[----:B------:R-:W3:Y:S04]  /*3da90*/  LDL R5, [R1+0x14c4] ;  /* 0x0014c40001057983 */ /* 0x000ee80000100800 */
[----:B------:R0:W3:Y:S02]  /*3daa0*/  @!P0 LDG.E.U8 R86, desc[UR6][R2.64] ;  /* 0x0000000602568981 */ /* 0x0000e4000c1e1100 */
[----:B0-----:R-:W-:Y:S01]  /*3dab0*/  @!P0 IMAD.MOV.U32 R3, RZ, RZ, R8 ;  /* 0x000000ffff038224 */ /* 0x001fe200078e0008 */
[----:B------:R-:W-:Y:S02]  /*3dac0*/  PRMT R88, RZ, 0x7610, R88 ;  /* 0x00007610ff587816 */ /* 0x000fe40000000058 */
[----:B------:R-:W-:Y:S01]  /*3dad0*/  PRMT R91, RZ, 0x7610, R91 ;  /* 0x00007610ff5b7816 */ /* 0x000fe2000000005b */
[----:B------:R-:W-:-:S02]  /*3dae0*/  @!P0 IMAD.MOV.U32 R2, RZ, RZ, R28 ;  /* 0x000000ffff028224 */ /* 0x000fc400078e001c */
[----:B------:R-:W3:Y:S04]  /*3daf0*/  LDL R28, [R1+0x1408] ;  /* 0x00140800011c7983 */ /* 0x000ee80000100800 */
[----:B------:R0:W3:Y:S02]  /*3db00*/  @!P0 LDG.E.U8 R89, desc[UR6][R2.64] ;  /* 0x0000000602598981 */ /* 0x0000e4000c1e1100 */
[----:B0-----:R-:W-:Y:S02]  /*3db10*/  @!P0 IMAD.MOV.U32 R3, RZ, RZ, R27 ;  /* 0x000000ffff038224 */ /* 0x001fe400078e001b */
[----:B------:R-:W3:Y:S01]  /*3db20*/  LDL R27, [R1+0x13c4] ;  /* 0x0013c400011b7983 */ /* 0x000ee20000100800 */
[----:B--2---:R-:W-:-:S03]  /*3db30*/  @!P0 IMAD.MOV.U32 R2, RZ, RZ, R9 ;  /* 0x000000ffff028224 */ /* 0x004fc600078e0009 */
[----:B------:R-:W2:Y:S04]  /*3db40*/  LDL R9, [R1+0x13c8] ;  /* 0x0013c80001097983 */ /* 0x000ea80000100800 */
[----:B------:R4:W2:Y:S02]  /*3db50*/  @!P0 LDG.E.U8 R88, desc[UR6][R2.64] ;  /* 0x0000000602588981 */ /* 0x0008a4000c1e1100 */
[----:B----4-:R-:W-:Y:S02]  /*3db60*/  @!P0 IMAD.MOV.U32 R2, RZ, RZ, R4 ;  /* 0x000000ffff028224 */ /* 0x010fe400078e0004 */
[----:B------:R-:W4:Y:S01]  /*3db70*/  LDL R4, [R1+0x1388] ;  /* 0x0013880001047983 */ /* 0x000f220000100800 */
[----:B---3--:R-:W-:-:S03]  /*3db80*/  @!P0 IMAD.MOV.U32 R3, RZ, RZ, R5 ;  /* 0x000000ffff038224 */ /* 0x008fc600078e0005 */
[----:B------:R-:W3:Y:S04]  /*3db90*/  LDL R5, [R1+0x1384] ;  /* 0x0013840001057983 */ /* 0x000ee80000100800 */
[----:B------:R0:W3:Y:S02]  /*3dba0*/  @!P0 LDG.E.U8 R91, desc[UR6][R2.64] ;  /* 0x00000006025b8981 */ /* 0x0000e4000c1e1100 */
[----:B0-----:R-:W-:Y:S02]  /*3dbb0*/  @!P0 IMAD.MOV.U32 R3, RZ, RZ, R26 ;  /* 0x000000ffff038224 */ /* 0x001fe400078e001a */
[----:B------:R-:W3:Y:S01]  /*3dbc0*/  LDL R26, [R1+0x1344] ;  /* 0x00134400011a7983 */ /* 0x000ee20000100800 */
[----:B------:R-:W-:Y:S01]  /*3dbd0*/  PRMT R90, RZ, 0x7610, R90 ;  /* 0x00007610ff5a7816 */ /* 0x000fe2000000005a */
[----:B------:R-:W-:-:S02]  /*3dbe0*/  @!P0 IMAD.MOV.U32 R2, RZ, RZ, R10 ;  /* 0x000000ffff028224 */ /* 0x000fc400078e000a */
[----:B------:R-:W3:Y:S01]  /*3dbf0*/  LDL R10, [R1+0x1348] ;  /* 0x00134800010a7983 */ /* 0x000ee20000100800 */
[----:B------:R-:W-:-:S03]  /*3dc00*/  PRMT R93, RZ, 0x7610, R93 ;  /* 0x00007610ff5d7816 */ /* 0x000fc6000000005d */
[----:B------:R0:W3:Y:S01]  /*3dc10*/  @!P0 LDG.E.U8 R90, desc[UR6][R2.64] ;  /* 0x00000006025a8981 */ /* 0x0000e2000c1e1100 */
[----:B------:R-:W-:Y:S01]  /*3dc20*/  PRMT R92, RZ, 0x7610, R92 ;  /* 0x00007610ff5c7816 */ /* 0x000fe2000000005c */
[----:B0-----:R-:W-:Y:S02]  /*3dc30*/  @!P0 IMAD.MOV.U32 R2, RZ, RZ, R36 ;  /* 0x000000ffff028224 */ /* 0x001fe400078e0024 */
[----:B------:R-:W-:Y:S01]  /*3dc40*/  @!P0 IMAD.MOV.U32 R3, RZ, RZ, R38 ;  /* 0x000000ffff038224 */ /* 0x000fe200078e0026 */
[----:B------:R-:W-:Y:S01]  /*3dc50*/  PRMT R95, RZ, 0x7610, R95 ;  /* 0x00007610ff5f7816 */ /* 0x000fe2000000005f */
[----:B------:R-:W3:Y:S04]  /*3dc60*/  LDL R38, [R1+0x1284] ;  /* 0x0012840001267983 */ /* 0x000ee80000100800 */
[----:B------:R0:W3:Y:S04]  /*3dc70*/  @!P0 LDG.E.U8 R93, desc[UR6][R2.64] ;  /* 0x00000006025d8981 */ /* 0x0000e8000c1e1100 */
[----:B------:R-:W3:Y:S01]  /*3dc80*/  LDL R36, [R1+0x1288] ;  /* 0x0012880001247983 */ /* 0x000ee20000100800 */
[----:B0-----:R-:W-:Y:S01]  /*3dc90*/  @!P0 IMAD.MOV.U32 R3, RZ, RZ, R31 ;  /* 0x000000ffff038224 */ /* 0x001fe200078e001f */
[----:B------:R-:W-:-:S02]  /*3dca0*/  PRMT R94, RZ, 0x7610, R94 ;  /* 0x00007610ff5e7816 */ /* 0x000fc4000000005e */
[----:B------:R-:W3:Y:S01]  /*3dcb0*/  LDL R31, [R1+0x1244] ;  /* 0x00124400011f7983 */ /* 0x000ee20000100800 */
[----:B------:R-:W-:-:S03]  /*3dcc0*/  @!P0 IMAD.MOV.U32 R2, RZ, RZ, R28 ;  /* 0x000000ffff028224 */ /* 0x000fc600078e001c */
        /* <DEDUP_REMOVED lines=14> */
[----:B------:R-:W-:-:S03]  /*3ddb0*/  @!P0 IMAD.MOV.U32 R2, RZ, RZ, R10 ;  /* 0x000000ffff028224 */ /* 0x000fc600078e000a */
[----:B------:R-:W3:Y:S01]  /*3ddc0*/  LDL R10, [R1+0x1208] ;  /* 0x00120800010a7983 */ /* 0x000ee20000100800 */
[----:B------:R-:W-:-:S06]  /*3ddd0*/  PRMT R97, RZ, 0x7610, R97 ;  /* 0x00007610ff617816 */ /* 0x000fcc0000000061 */
[----:B------:R0:W3:Y:S01]  /*3dde0*/  @!P0 LDG.E.U8 R97, desc[UR6][R2.64] ;  /* 0x0000000602618981 */ /* 0x0000e2000c1e1100 */
[----:B------:R-:W-:Y:S02]  /*3ddf0*/  PRMT R96, RZ, 0x7610, R96 ;  /* 0x00007610ff607816 */ /* 0x000fe40000000060 */
[----:B------:R-:W-:Y:S02]  /*3de00*/  PRMT R99, RZ, 0x7610, R99 ;  /* 0x00007610ff637816 */ /* 0x000fe40000000063 */
[----:B------:R-:W-:Y:S02]  /*3de10*/  PRMT R98, RZ, 0x7610, R98 ;  /* 0x00007610ff627816 */ /* 0x000fe40000000062 */
[----:B------:R-:W-:Y:S01]  /*3de20*/  PRMT R101, RZ, 0x7610, R101 ;  /* 0x00007610ff657816 */ /* 0x000fe20000000065 */
        /* <DEDUP_REMOVED lines=16> */
[----:B0-----:R-:W-:-:S02]  /*3df30*/  @!P0 IMAD.MOV.U32 R2, RZ, RZ, R28 ;  /* 0x000000ffff028224 */ /* 0x001fc400078e001c */
[----:B------:R-:W-:Y:S01]  /*3df40*/  @!P0 IMAD.MOV.U32 R3, RZ, RZ, R31 ;  /* 0x000000ffff038224 */ /* 0x000fe200078e001f */
[----:B------:R-:W-:Y:S01]  /*3df50*/  PRMT R103, RZ, 0x7610, R103 ;  /* 0x00007610ff677816 */ /* 0x000fe20000000067 */
[----:B------:R-:W3:Y:S04]  /*3df60*/  LDL R31, [R1+0xc6c] ;  /* 0x000c6c00011f7983 */ /* 0x000ee80000100800 */
[----:B------:R0:W3:Y:S04]  /*3df70*/  @!P0 LDG.E.U8 R101, desc[UR6][R2.64] ;  /* 0x0000000602658981 */ /* 0x0000e8000c1e1100 */
[----:B------:R-:W3:Y:S01]  /*3df80*/  LDL R28, [R1+0xc70] ;  /* 0x000c7000011c7983 */ /* 0x000ee20000100800 */
[----:B0-----:R-:W-:-:S03]  /*3df90*/  @!P0 IMAD.MOV.U32 R3, RZ, RZ, R26 ;  /* 0x000000ffff038224 */ /* 0x001fc600078e001a */
[----:B------:R-:W3:Y:S01]  /*3dfa0*/  LDL R26, [R1+0x1144] ;  /* 0x00114400011a7983 */ /* 0x000ee20000100800 */
[----:B------:R-:W-:-:S03]  /*3dfb0*/  @!P0 IMAD.MOV.U32 R2, RZ, RZ, R10 ;  /* 0x000000ffff028224 */ /* 0x000fc600078e000a */
[----:B------:R-:W3:Y:S04]  /*3dfc0*/  LDL R10, [R1+0x1148] ;  /* 0x00114800010a7983 */ /* 0x000ee80000100800 */
[----:B------:R0:W3:Y:S02]  /*3dfd0*/  @!P0 LDG.E.U8 R100, desc[UR6][R2.64] ;  /* 0x0000000602648981 */ /* 0x0000e4000c1e1100 */
[----:B0-----:R-:W-:Y:S02]  /*3dfe0*/  @!P0 IMAD.MOV.U32 R3, RZ, RZ, R27 ;  /* 0x000000ffff038224 */ /* 0x001fe400078e001b */
[----:B------:R-:W3:Y:S01]  /*3dff0*/  LDL R27, [R1+0xcec] ;  /* 0x000cec00011b7983 */ /* 0x000ee20000100800 */
[----:B------:R-:W-:Y:S01]  /*3e000*/  PRMT R102, RZ, 0x7610, R102 ;  /* 0x00007610ff667816 */ /* 0x000fe20000000066 */
[----:B--2---:R-:W-:-:S02]  /*3e010*/  @!P0 IMAD.MOV.U32 R2, RZ, RZ, R9 ;  /* 0x000000ffff028224 */ /* 0x004fc400078e0009 */
        /* <DEDUP_REMOVED lines=11> */
[----:B------:R-:W-:Y:S02]  /*3e0d0*/  PRMT R105, RZ, 0x7610, R105 ;  /* 0x00007610ff697816 */ /* 0x000fe40000000069 */
[----:B------:R-:W-:-:S04]  /*3e0e0*/  PRMT R104, RZ, 0x7610, R104 ;  /* 0x00007610ff687816 */ /* 0x000fc80000000068 */
[----:B------:R0:W3:Y:S01]  /*3e0f0*/  @!P0 LDG.E.U8 R105, desc[UR6][R2.64] ;  /* 0x0000000602698981 */ /* 0x0000e2000c1e1100 */
[----:B------:R-:W-:Y:S02]  /*3e100*/  PRMT R107, RZ, 0x7610, R107 ;  /* 0x00007610ff6b7816 */ /* 0x000fe4000000006b */
[----:B------:R-:W-:Y:S01]  /*3e110*/  PRMT R106, RZ, 0x7610, R106 ;  /* 0x00007610ff6a7816 */ /* 0x000fe2000000006a */
[----:B0-----:R-:W-:Y:S02]  /*3e120*/  @!P0 IMAD.MOV.U32 R3, RZ, RZ, R27 ;  /* 0x000000ffff038224 */ /* 0x001fe400078e001b */
[----:B------:R-:W3:Y:S01]  /*3e130*/  LDL R27, [R1+0xbac] ;  /* 0x000bac00011b7983 */ /* 0x000ee20000100800 */
[----:B------:R-:W-:Y:S01]  /*3e140*/  PRMT R109, RZ, 0x7610, R109 ;  /* 0x00007610ff6d7816 */ /* 0x000fe2000000006d */
[----:B--2---:R-:W-:Y:S02]  /*3e150*/  @!P0 IMAD.MOV.U32 R2, RZ, RZ, R9 ;  /* 0x000000ffff028224 */ /* 0x004fe400078e0009 */
[----:B------:R-:W2:Y:S04]  /*3e160*/  LDL R9, [R1+0xbb0] ;  /* 0x000bb00001097983 */ /* 0x000ea80000100800 */
[----:B------:R0:W2:Y:S02]  /*3e170*/  @!P0 LDG.E.U8 R104, desc[UR6][R2.64] ;  /* 0x0000000602688981 */ /* 0x0000a4000c1e1100 */
[----:B0-----:R-:W-:-:S02]  /*3e180*/  @!P0 IMAD.MOV.U32 R2, RZ, RZ, R36 ;  /* 0x000000ffff028224 */ /* 0x001fc400078e0024 */
[----:B------:R-:W-:Y:S01]  /*3e190*/  @!P0 IMAD.MOV.U32 R3, RZ, RZ, R38 ;  /* 0x000000ffff038224 */ /* 0x000fe200078e0026 */
[----:B------:R-:W-:Y:S01]  /*3e1a0*/  PRMT R108, RZ, 0x7610, R108 ;  /* 0x00007610ff6c7816 */ /* 0x000fe2000000006c */
[----:B------:R-:W2:Y:S04]  /*3e1b0*/  LDL R38, [R1+0xaf0] ;  /* 0x000af00001267983 */ /* 0x000ea80000100800 */
[----:B------:R0:W2:Y:S04]  /*3e1c0*/  @!P0 LDG.E.U8 R107, desc[UR6][R2.64] ;  /* 0x00000006026b8981 */ /* 0x0000a8000c1e1100 */
[----:B------:R-:W2:Y:S01]  /*3e1d0*/  LDL R36, [R1+0xaac] ;  /* 0x000aac0001247983 */ /* 0x000ea20000100800 */
[----:B0-----:R-:W-:-:S02]  /*3e1e0*/  @!P0 IMAD.MOV.U32 R2, RZ, RZ, R28 ;  /* 0x000000ffff028224 */ /* 0x001fc400078e001c */
[----:B------:R-:W-:Y:S01]  /*3e1f0*/  @!P0 IMAD.MOV.U32 R3, RZ, RZ, R31 ;  /* 0x000000ffff038224 */ /* 0x000fe200078e001f */
[----:B------:R-:W-:Y:S01]  /*3e200*/  PRMT R111, RZ, 0x7610, R111 ;  /* 0x00007610ff6f7816 */ /* 0x000fe2000000006f */
[----:B------:R-:W2:Y:S04]  /*3e210*/  LDL R31, [R1+0xab0] ;  /* 0x000ab000011f7983 */ /* 0x000ea80000100800 */
[----:B------:R4:W2:Y:S04]  /*3e220*/  @!P0 LDG.E.U8 R106, desc[UR6][R2.64] ;  /* 0x00000006026a8981 */ /* 0x0008a8000c1e1100 */
[----:B------:R-:W2:Y:S01]  /*3e230*/  LDL R28, [R1+0xa6c] ;  /* 0x000a6c00011c7983 */ /* 0x000ea20000100800 */
[----:B----4-:R-:W-:-:S03]  /*3e240*/  @!P0 IMAD.MOV.U32 R2, RZ, RZ, R4 ;  /* 0x000000ffff028224 */ /* 0x010fc600078e0004 */
[----:B------:R-:W4:Y:S01]  /*3e250*/  LDL R4, [R1+0xb70] ;  /* 0x000b700001047983 */ /* 0x000f220000100800 */
[----:B---3--:R-:W-:-:S03]  /*3e260*/  @!P0 IMAD.MOV.U32 R3, RZ, RZ, R5 ;  /* 0x000000ffff038224 */ /* 0x008fc600078e0005 */
[----:B------:R-:W3:Y:S04]  /*3e270*/  LDL R5, [R1+0xb6c] ;  /* 0x000b6c0001057983 */ /* 0x000ee80000100800 */
[----:B------:R0:W3:Y:S02]  /*3e280*/  @!P0 LDG.E.U8 R109, desc[UR6][R2.64] ;  /* 0x00000006026d8981 */ /* 0x0000e4000c1e1100 */
[----:B0-----:R-:W-:Y:S02]  /*3e290*/  @!P0 IMAD.MOV.U32 R3, RZ, RZ, R26 ;  /* 0x000000ffff038224 */ /* 0x001fe400078e001a */
[----:B------:R-:W3:Y:S01]  /*3e2a0*/  LDL R26, [R1+0xb2c] ;  /* 0x000b2c00011a7983 */ /* 0x000ee20000100800 */
[----:B------:R-:W-:-:S03]  /*3e2b0*/  @!P0 IMAD.MOV.U32 R2, RZ, RZ, R10 ;  /* 0x000000ffff028224 */ /* 0x000fc600078e000a */
[----:B------:R-:W3:Y:S04]  /*3e2c0*/  LDL R10, [R1+0xb30] ;  /* 0x000b3000010a7983 */ /* 0x000ee80000100800 */
[----:B------:R0:W3:Y:S01]  /*3e2d0*/  @!P0 LDG.E.U8 R108, desc[UR6][R2.64] ;  /* 0x00000006026c8981 */ /* 0x0000e2000c1e1100 */
[----:B------:R-:W-:Y:S01]  /*3e2e0*/  PRMT R110, RZ, 0x7610, R110 ;  /* 0x00007610ff6e7816 */ /* 0x000fe2000000006e */
[----:B0-----:R-:W-:Y:S02]  /*3e2f0*/  @!P0 IMAD.MOV.U32 R3, RZ, RZ, R27 ;  /* 0x000000ffff038224 */ /* 0x001fe400078e001b */
[----:B--2---:R-:W-:Y:S02]  /*3e300*/  @!P0 IMAD.MOV.U32 R2, RZ, RZ, R9 ;  /* 0x000000ffff028224 */ /* 0x004fe400078e0009 */
[----:B------:R-:W2:Y:S04]  /*3e310*/  LDL R9, [R1+0xa70] ;  /* 0x000a700001097983 */ /* 0x000ea80000100800 */
[----:B------:R4:W2:Y:S02]  /*3e320*/  @!P0 LDG.E.U8 R111, desc[UR6][R2.64] ;  /* 0x00000006026f8981 */ /* 0x0008a4000c1e1100 */
[----:B----4-:R-:W-:-:S02]  /*3e330*/  @!P0 IMAD.MOV.U32 R2, RZ, RZ, R4 ;  /* 0x000000ffff028224 */ /* 0x010fc400078e0004 */
[----:B------:R-:W4:Y:S01]  /*3e340*/  LDL R4, [R1+0xa30] ;  /* 0x000a300001047983 */ /* 0x000f220000100800 */
[----:B---3--:R-:W-:-:S03]  /*3e350*/  @!P0 IMAD.MOV.U32 R3, RZ, RZ, R5 ;  /* 0x000000ffff038224 */ /* 0x008fc600078e0005 */
[----:B------:R-:W3:Y:S04]  /*3e360*/  LDL R5, [R1+0xa2c] ;  /* 0x000a2c0001057983 */ /* 0x000ee80000100800 */
[----:B------:R0:W3:Y:S02]  /*3e370*/  @!P0 LDG.E.U8 R110, desc[UR6][R2.64] ;  /* 0x00000006026e8981 */ /* 0x0000e4000c1e1100 */
[----:B0-----:R-:W-:Y:S02]  /*3e380*/  @!P0 IMAD.MOV.U32 R3, RZ, RZ, R26 ;  /* 0x000000ffff038224 */ /* 0x001fe400078e001a */
[----:B------:R-:W3:Y:S01]  /*3e390*/  LDL R26, [R1+0x9ec] ;  /* 0x0009ec00011a7983 */ /* 0x000ee20000100800 */
[----:B------:R-:W-:Y:S01]  /*3e3a0*/  PRMT R113, RZ, 0x7610, R113 ;  /* 0x00007610ff717816 */ /* 0x000fe20000000071 */
[----:B------:R-:W-:Y:S01]  /*3e3b0*/  @!P0 IMAD.MOV.U32 R2, RZ, RZ, R10 ;  /* 0x000000ffff028224 */ /* 0x000fe200078e000a */
[----:B------:R-:W-:Y:S01]  /*3e3c0*/  PRMT R112, RZ, 0x7610, R112 ;  /* 0x00007610ff707816 */ /* 0x000fe20000000070 */
[----:B------:R-:W3:Y:S04]  /*3e3d0*/  LDL R10, [R1+0x9f0] ;  /* 0x0009f000010a7983 */ /* 0x000ee80000100800 */
[----:B------:R0:W3:Y:S01]  /*3e3e0*/  @!P0 LDG.E.U8 R113, desc[UR6][R2.64] ;  /* 0x0000000602718981 */ /* 0x0000e2000c1e1100 */
[----:B------:R-:W-:-:S03]  /*3e3f0*/  PRMT R115, RZ, 0x7610, R115 ;  /* 0x00007610ff737816 */ /* 0x000fc60000000073 */
[----:B------:R-:W3:Y:S01]  /*3e400*/  LDL.LU R27, [R1+0x9ac] ;  /* 0x0009ac00011b7983 */ /* 0x000ee20000300800 */
[----:B------:R-:W-:-:S03]  /*3e410*/  PRMT R114, RZ, 0x7610, R114 ;  /* 0x00007610ff727816 */ /* 0x000fc60000000072 */
[----:B------:R-:W3:Y:S01]  /*3e420*/  LDL R133, [R1+0x1cfc] ;  /* 0x001cfc0001857983 */ /* 0x000ee20000100800 */
[----:B0-----:R-:W-:Y:S02]  /*3e430*/  @!P0 IMAD.MOV.U32 R2, RZ, RZ, R38 ;  /* 0x000000ffff028224 */ /* 0x001fe400078e0026 */
[----:B------:R-:W-:Y:S01]  /*3e440*/  @!P0 IMAD.MOV.U32 R3, RZ, RZ, R39 ;  /* 0x000000ffff038224 */ /* 0x000fe200078e0027 */
[----:B------:R-:W3:Y:S04]  /*3e450*/  LDL R41, [R1+0x1d00] ;  /* 0x001d000001297983 */ /* 0x000ee80000100800 */
[----:B------:R0:W3:Y:S04]  /*3e460*/  @!P0 LDG.E.U8 R112, desc[UR6][R2.64] ;  /* 0x0000000602708981 */ /* 0x0000e8000c1e1100 */
[----:B------:R-:W3:Y:S04]  /*3e470*/  LDL R39, [R1+0x1cbc] ;  /* 0x001cbc0001277983 */ /* 0x000ee80000100800 */
[----:B------:R-:W3:Y:S01]  /*3e480*/  LDL R38, [R1+0x1cc0] ;  /* 0x001cc00001267983 */ /* 0x000ee20000100800 */
[----:B0-----:R-:W-:-:S02]  /*3e490*/  @!P0 IMAD.MOV.U32 R2, RZ, RZ, R31 ;  /* 0x000000ffff028224 */ /* 0x001fc400078e001f */
[----:B------:R-:W-:-:S05]  /*3e4a0*/  @!P0 IMAD.MOV.U32 R3, RZ, RZ, R36 ;  /* 0x000000ffff038224 */ /* 0x000fca00078e0024 */
[----:B------:R0:W3:Y:S02]  /*3e4b0*/  @!P0 LDG.E.U8 R115, desc[UR6][R2.64] ;  /* 0x0000000602738981 */ /* 0x0000e4000c1e1100 */
[----:B0-----:R-:W-:Y:S01]  /*3e4c0*/  @!P0 IMAD.MOV.U32 R3, RZ, RZ, R28 ;  /* 0x000000ffff038224 */ /* 0x001fe200078e001c */
[----:B------:R-:W-:Y:S01]  /*3e4d0*/  PRMT R117, RZ, 0x7610, R117 ;  /* 0x00007610ff757816 */ /* 0x000fe20000000075 */
        /* <DEDUP_REMOVED lines=8> */
[----:B------:R-:W3:Y:S04]  /*3e560*/  LDL.LU R31, [R1+0x970] ;  /* 0x00097000011f7983 */ /* 0x000ee80000300800 */
[----:B------:R-:W3:Y:S04]  /*3e570*/  LDL R36, [R1+0x1c7c] ;  /* 0x001c7c0001247983 */ /* 0x000ee80000100800 */
[----:B------:R0:W3:Y:S02]  /*3e580*/  @!P0 LDG.E.U8 R117, desc[UR6][R2.64] ;  /* 0x0000000602758981 */ /* 0x0000e4000c1e1100 */
[----:B0-----:R-:W-:-:S02]  /*3e590*/  @!P0 IMAD.MOV.U32 R3, RZ, RZ, R26 ;  /* 0x000000ffff038224 */ /* 0x001fc400078e001a */
[----:B------:R-:W3:Y:S01]  /*3e5a0*/  LDL R26, [R1+0x96c] ;  /* 0x00096c00011a7983 */ /* 0x000ee20000100800 */
[----:B------:R-:W-:Y:S01]  /*3e5b0*/  PRMT R116, RZ, 0x7610, R116 ;  /* 0x00007610ff747816 */ /* 0x000fe20000000074 */
[----:B------:R-:W-:Y:S02]  /*3e5c0*/  @!P0 IMAD.MOV.U32 R2, RZ, RZ, R10 ;  /* 0x000000ffff028224 */ /* 0x000fe400078e000a */
[----:B------:R-:W3:Y:S04]  /*3e5d0*/  LDL R10, [R1+0x1c3c] ;  /* 0x001c3c00010a7983 */ /* 0x000ee80000100800 */
[----:B------:R0:W3:Y:S01]  /*3e5e0*/  @!P0 LDG.E.U8 R116, desc[UR6][R2.64] ;  /* 0x0000000602748981 */ /* 0x0000e2000c1e1100 */
[----:B------:R-:W-:Y:S02]  /*3e5f0*/  PRMT R119, RZ, 0x7610, R119 ;  /* 0x00007610ff777816 */ /* 0x000fe40000000077 */
[----:B------:R-:W-:Y:S01]  /*3e600*/  PRMT R121, RZ, 0x7610, R121 ;  /* 0x00007610ff797816 */ /* 0x000fe20000000079 */
[----:B0-----:R-:W-:Y:S01]  /*3e610*/  @!P0 IMAD.MOV.U32 R3, RZ, RZ, R27 ;  /* 0x000000ffff038224 */ /* 0x001fe200078e001b */
[----:B------:R-:W-:-:S02]  /*3e620*/  PRMT R120, RZ, 0x7610, R120 ;  /* 0x00007610ff787816 */ /* 0x000fc40000000078 */
[----:B------:R-:W-:Y:S02]  /*3e630*/  PRMT R123, RZ, 0x7610, R123 ;  /* 0x00007610ff7b7816 */ /* 0x000fe4000000007b */
[----:B------:R-:W-:Y:S01]  /*3e640*/  PRMT R122, RZ, 0x7610, R122 ;  /* 0x00007610ff7a7816 */ /* 0x000fe2000000007a */
        /* <DEDUP_REMOVED lines=9> */
[----:B------:R-:W-:-:S05]  /*3e6e0*/  @!P0 IMAD.MOV.U32 R3, RZ, RZ, R133 ;  /* 0x000000ffff038224 */ /* 0x000fca00078e0085 */
[----:B------:R0:W3:Y:S02]  /*3e6f0*/  @!P0 LDG.E.U8 R120, desc[UR6][R2.64] ;  /* 0x0000000602788981 */ /* 0x0000e4000c1e1100 */
[----:B0-----:R-:W-:Y:S02]  /*3e700*/  @!P0 IMAD.MOV.U32 R2, RZ, RZ, R38 ;  /* 0x000000ffff028224 */ /* 0x001fe400078e0026 */
[----:B------:R-:W-:Y:S01]  /*3e710*/  @!P0 IMAD.MOV.U32 R3, RZ, RZ, R39 ;  /* 0x000000ffff038224 */ /* 0x000fe200078e0027 */
[----:B------:R-:W-:Y:S01]  /*3e720*/  PRMT R118, RZ, 0x7610, R118 ;  /* 0x00007610ff767816 */ /* 0x000fe20000000076 */
[----:B------:R-:W3:Y:S04]  /*3e730*/  LDL R38, [R1+0x1d2c] ;  /* 0x001d2c0001267983 */ /* 0x000ee80000100800 */
[----:B------:R0:W3:Y:S02]  /*3e740*/  @!P0 LDG.E.U8 R123, desc[UR6][R2.64] ;  /* 0x00000006027b8981 */ /* 0x0000e4000c1e1100 */
[----:B0-----:R-:W-:-:S02]  /*3e750*/  @!P0 IMAD.MOV.U32 R2, RZ, RZ, R28 ;  /* 0x000000ffff028224 */ /* 0x001fc400078e001c */
[----:B------:R-:W-:Y:S01]  /*3e760*/  @!P0 IMAD.MOV.U32 R3, RZ, RZ, R36 ;  /* 0x000000ffff038224 */ /* 0x000fe200078e0024 */
[----:B------:R-:W-:Y:S01]  /*3e770*/  PRMT R150, RZ, 0x7610, R150 ;  /* 0x00007610ff967816 */ /* 0x000fe20000000096 */
[----:B------:R-:W3:Y:S04]  /*3e780*/  LDL R36, [R1+0x1b7c] ;  /* 0x001b7c0001247983 */ /* 0x000ee80000100800 */
[----:B------:R0:W3:Y:S01]  /*3e790*/  @!P0 LDG.E.U8 R122, desc[UR6][R2.64] ;  /* 0x00000006027a8981 */ /* 0x0000e2000c1e1100 */
[----:B------:R-:W-:-:S03]  /*3e7a0*/  PRMT R148, RZ, 0x7610, R148 ;  /* 0x00007610ff947816 */ /* 0x000fc60000000094 */
[----:B------:R-:W3:Y:S01]  /*3e7b0*/  LDL R28, [R1+0x1b3c] ;  /* 0x001b3c00011c7983 */ /* 0x000ee20000100800 */
[----:B0-----:R-:W-:-:S03]  /*3e7c0*/  @!P0 IMAD.MOV.U32 R3, RZ, RZ, R26 ;  /* 0x000000ffff038224 */ /* 0x001fc600078e001a */
[----:B------:R-:W3:Y:S01]  /*3e7d0*/  LDL R26, [R1+0x1bbc] ;  /* 0x001bbc00011a7983 */ /* 0x000ee20000100800 */
[----:B------:R-:W-:-:S05]  /*3e7e0*/  @!P0 IMAD.MOV.U32 R2, RZ, RZ, R31 ;  /* 0x000000ffff028224 */ /* 0x000fca00078e001f */
[----:B------:R0:W3:Y:S02]  /*3e7f0*/  @!P0 LDG.E.U8 R118, desc[UR6][R2.64] ;  /* 0x0000000602768981 */ /* 0x0000e4000c1e1100 */
[----:B0-----:R-:W-:Y:S02]  /*3e800*/  @!P0 IMAD.MOV.U32 R3, RZ, RZ, R10 ;  /* 0x000000ffff038224 */ /* 0x001fe400078e000a */
[----:B------:R-:W3:Y:S01]  /*3e810*/  LDL R10, [R1+0x1bc0] ;  /* 0x001bc000010a7983 */ /* 0x000ee20000100800 */
[----:B--2---:R-:W-:-:S03]  /*3e820*/  @!P0 IMAD.MOV.U32 R2, RZ, RZ, R9 ;  /* 0x000000ffff028224 */ /* 0x004fc600078e0009 */
[----:B------:R-:W2:Y:S04]  /*3e830*/  LDL R9, [R1+0x1b80] ;  /* 0x001b800001097983 */ /* 0x000ea80000100800 */
[----:B------:R4:W2:Y:S02]  /*3e840*/  @!P0 LDG.E.U8 R150, desc[UR6][R2.64] ;  /* 0x0000000602968981 */ /* 0x0008a4000c1e1100 */
[----:B----4-:R-:W-:Y:S02]  /*3e850*/  @!P0 IMAD.MOV.U32 R2, RZ, RZ, R4 ;  /* 0x000000ffff028224 */ /* 0x010fe400078e0004 */
[----:B---3--:R-:W-:-:S05]  /*3e860*/  @!P0 IMAD.MOV.U32 R3, RZ, RZ, R5 ;  /* 0x000000ffff038224 */ /* 0x008fca00078e0005 */
[----:B------:R0:W3:Y:S02]  /*3e870*/  @!P0 LDG.E.U8 R148, desc[UR6][R2.64] ;  /* 0x0000000602948981 */ /* 0x0000e4000c1e1100 */
[----:B0-----:R-:W-:Y:S02]  /*3e880*/  LOP3.LUT R3, R20, 0xffff, RZ, 0xc0, !PT ;  /* 0x0000ffff14037812 */ /* 0x001fe400078ec0ff */
[----:B------:R-:W-:-:S04]  /*3e890*/  LOP3.LUT R2, R21, 0xffff, RZ, 0xc0, !PT ;  /* 0x0000ffff15027812 */ /* 0x000fc800078ec0ff */
[----:B------:R-:W-:Y:S02]  /*3e8a0*/  PRMT R20, R3, 0x3340, R2 ;  /* 0x0000334003147816 */ /* 0x000fe40000000002 */
[----:B------:R-:W-:Y:S02]  /*3e8b0*/  LOP3.LUT R3, R19, 0xffff, RZ, 0xc0, !PT ;  /* 0x0000ffff13037812 */ /* 0x000fe400078ec0ff */
[----:B------:R-:W-:-:S04]  /*3e8c0*/  LOP3.LUT R2, R15, 0xffff, RZ, 0xc0, !PT ;  /* 0x0000ffff0f027812 */ /* 0x000fc800078ec0ff */
[----:B------:R-:W-:Y:S02]  /*3e8d0*/  PRMT R15, R3, 0x3340, R2 ;  /* 0x00003340030f7816 */ /* 0x000fe40000000002 */
[----:B------:R-:W-:Y:S02]  /*3e8e0*/  LOP3.LUT R3, R13, 0xffff, RZ, 0xc0, !PT ;  /* 0x0000ffff0d037812 */ /* 0x000fe400078ec0ff */
[----:B------:R-:W-:-:S04]  /*3e8f0*/  LOP3.LUT R2, R14, 0xffff, RZ, 0xc0, !PT ;  /* 0x0000ffff0e027812 */ /* 0x000fc800078ec0ff */
[----:B------:R-:W-:Y:S02]  /*3e900*/  PRMT R13, R3, 0x3340, R2 ;  /* 0x00003340030d7816 */ /* 0x000fe40000000002 */
[----:B------:R-:W-:Y:S02]  /*3e910*/  LOP3.LUT R3, R12, 0xffff, RZ, 0xc0, !PT ;  /* 0x0000ffff0c037812 */ /* 0x000fe400078ec0ff */
[----:B------:R-:W-:Y:S01]  /*3e920*/  LOP3.LUT R2, R6, 0xffff, RZ, 0xc0, !PT ;  /* 0x0000ffff06027812 */ /* 0x000fe200078ec0ff */
[----:B------:R-:W4:Y:S03]  /*3e930*/  LDL R12, [R1+0x1ac0] ;  /* 0x001ac000010c7983 */ /* 0x000f260000100800 */
[----:B------:R-:W-:Y:S01]  /*3e940*/  PRMT R2, R3, 0x3340, R2 ;  /* 0x0000334003027816 */ /* 0x000fe20000000002 */
[----:B------:R-:W-:Y:S02]  /*3e950*/  @!P0 IMAD.MOV.U32 R3, RZ, RZ, R26 ;  /* 0x000000ffff038224 */ /* 0x000fe400078e001a */
[----:B------:R-:W3:Y:S01]  /*3e960*/  LDL R26, [R1+0x1b40] ;  /* 0x001b4000011a7983 */ /* 0x000ee20000100800 */
[----:B------:R-:W-:-:S02]  /*3e970*/  LOP3.LUT R5, R23, 0xffff, RZ, 0xc0, !PT ;  /* 0x0000ffff17057812 */ /* 0x000fc400078ec0ff */
        /* <DEDUP_REMOVED lines=9> */
[----:B------:R-:W-:Y:S02]  /*3ea10*/  LOP3.LUT R4, R11, 0xffff, RZ, 0xc0, !PT ;  /* 0x0000ffff0b047812 */ /* 0x000fe400078ec0ff */
[----:B------:R-:W-:Y:S01]  /*3ea20*/  PRMT R6, R14, 0x5410, R13 ;  /* 0x000054100e067816 */ /* 0x000fe2000000000d */
[----:B------:R-:W4:Y:S01]  /*3ea30*/  LDL R11, [R1+0x1a7c] ;  /* 0x001a7c00010b7983 */ /* 0x000f220000100800 */
[----:B------:R-:W-:Y:S02]  /*3ea40*/  PRMT R7, R5, 0x3340, R4 ;  /* 0x0000334005077816 */ /* 0x000fe40000000004 */
[----:B------:R-:W-:Y:S01]  /*3ea50*/  PRMT R5, R18, 0x5410, R15 ;  /* 0x0000541012057816 */ /* 0x000fe2000000000f */
[----:B------:R-:W4:Y:S04]  /*3ea60*/  LDL R14, [R1+0x1b00] ;  /* 0x001b0000010e7983 */ /* 0x000f280000100800 */
[----:B------:R-:W4:Y:S04]  /*3ea70*/  LDL R15, [R1+0x1afc] ;  /* 0x001afc00010f7983 */ /* 0x000f280000100800 */
[----:B------:R-:W4:Y:S01]  /*3ea80*/  LDL R13, [R1+0x1abc] ;  /* 0x001abc00010d7983 */ /* 0x000f220000100800 */
[----:B------:R-:W-:-:S02]  /*3ea90*/  PRMT R146, RZ, 0x7610, R146 ;  /* 0x00007610ff927816 */ /* 0x000fc40000000092 */
[----:B------:R-:W-:Y:S01]  /*3eaa0*/  PRMT R7, R7, 0x5410, R2 ;  /* 0x0000541007077816 */ /* 0x000fe20000000002 */
[----:B------:R-:W-:Y:S01]  /*3eab0*/  @!P0 IMAD.MOV.U32 R2, RZ, RZ, R10 ;  /* 0x000000ffff028224 */ /* 0x000fe200078e000a */
[----:B------:R-:W-:Y:S01]  /*3eac0*/  PRMT R4, R21, 0x5410, R20 ;  /* 0x0000541015047816 */ /* 0x000fe20000000014 */
[----:B------:R-:W4:Y:S04]  /*3ead0*/  LDL R10, [R1+0x1a80] ;  /* 0x001a8000010a7983 */ /* 0x000f280000100800 */
[----:B------:R-:W4:Y:S04]  /*3eae0*/  LDL.LU R133, [R1+0x183c] ;  /* 0x00183c0001857983 */ /* 0x000f280000300800 */
[----:B------:R0:W4:Y:S04]  /*3eaf0*/  @!P0 LDG.E.U8 R146, desc[UR6][R2.64] ;  /* 0x0000000602928981 */ /* 0x000128000c1e1100 */
[----:B------:R-:W4:Y:S04]  /*3eb00*/  LDL.LU R138, [R1+0x1800] ;  /* 0x00180000018a7983 */ /* 0x000f280000300800 */
[----:B------:R1:W-:Y:S04]  /*3eb10*/  STS.128 [R38+UR4+0x10000], R4 ;  /* 0x0100000426007988 */ /* 0x0003e80008000c04 */
[----:B------:R-:W4:Y:S01]  /*3eb20*/  LDL.LU R149, [R1+0x17fc] ;  /* 0x0017fc0001957983 */ /* 0x000f220000300800 */
[----:B------:R-:W-:Y:S01]  /*3eb30*/  PRMT R145, RZ, 0x7610, R145 ;  /* 0x00007610ff917816 */ /* 0x000fe20000000091 */
[----:B0-----:R-:W-:Y:S01]  /*3eb40*/  @!P0 IMAD.MOV.U32 R3, RZ, RZ, R36 ;  /* 0x000000ffff038224 */ /* 0x001fe200078e0024 */
[----:B------:R-:W-:Y:S01]  /*3eb50*/  PRMT R144, RZ, 0x7610, R144 ;  /* 0x00007610ff907816 */ /* 0x000fe20000000090 */
[----:B------:R-:W4:Y:S01]  /*3eb60*/  LDL R39, [R1+0x17bc] ;  /* 0x0017bc0001277983 */ /* 0x000f220000100800 */
[----:B------:R-:W-:-:S02]  /*3eb70*/  PRMT R143, RZ, 0x7610, R143 ;  /* 0x00007610ff8f7816 */ /* 0x000fc4000000008f */
[----:B------:R-:W-:Y:S01]  /*3eb80*/  PRMT R142, RZ, 0x7610, R142 ;  /* 0x00007610ff8e7816 */ /* 0x000fe2000000008e */
[----:B------:R-:W4:Y:S04]  /*3eb90*/  LDL R36, [R1+0x177c] ;  /* 0x00177c0001247983 */ /* 0x000f280000100800 */
[----:B-1----:R-:W4:Y:S04]  /*3eba0*/  LDL R7, [R1+0x1a40] ;  /* 0x001a400001077983 */ /* 0x002f280000100800 */
[----:B------:R-:W4:Y:S04]  /*3ebb0*/  LDL R6, [R1+0x19fc] ;  /* 0x0019fc0001067983 */ /* 0x000f280000100800 */
[----:B------:R-:W4:Y:S04]  /*3ebc0*/  LDL R5, [R1+0x1a00] ;  /* 0x001a000001057983 */ /* 0x000f280000100800 */
[----:B------:R-:W4:Y:S01]  /*3ebd0*/  LDL R4, [R1+0x19c0] ;  /* 0x0019c00001047983 */ /* 0x000f220000100800 */
[----:B------:R-:W-:-:S02]  /*3ebe0*/  PRMT R141, RZ, 0x7610, R141 ;  /* 0x00007610ff8d7816 */ /* 0x000fc4000000008d */
[----:B------:R-:W-:Y:S01]  /*3ebf0*/  PRMT R139, RZ, 0x7610, R139 ;  /* 0x00007610ff8b7816 */ /* 0x000fe2000000008b */
[----:B------:R-:W4:Y:S01]  /*3ec00*/  LDL R38, [R1+0x1d4c] ;  /* 0x001d4c0001267983 */ /* 0x000f220000100800 */
[----:B--2---:R-:W-:-:S03]  /*3ec10*/  @!P0 IMAD.MOV.U32 R2, RZ, RZ, R9 ;  /* 0x000000ffff028224 */ /* 0x004fc600078e0009 */
[----:B------:R-:W2:Y:S04]  /*3ec20*/  LDL R9, [R1+0x1a3c] ;  /* 0x001a3c0001097983 */ /* 0x000ea80000100800 */
[----:B------:R3:W2:Y:S02]  /*3ec30*/  @!P0 LDG.E.U8 R145, desc[UR6][R2.64] ;  /* 0x0000000602918981 */ /* 0x0006a4000c1e1100 */
[----:B---3--:R-:W-:Y:S02]  /*3ec40*/  @!P0 IMAD.MOV.U32 R2, RZ, RZ, R26 ;  /* 0x000000ffff028224 */ /* 0x008fe400078e001a */
[----:B------:R-:W3:Y:S01]  /*3ec50*/  LDL R26, [R1+0x19bc] ;  /* 0x0019bc00011a7983 */ /* 0x000ee20000100800 */
[----:B------:R-:W-:Y:S01]  /*3ec60*/  @!P0 IMAD.MOV.U32 R3, RZ, RZ, R28 ;  /* 0x000000ffff038224 */ /* 0x000fe200078e001c */
[----:B------:R-:W-:-:S02]  /*3ec70*/  PRMT R137, RZ, 0x7610, R137 ;  /* 0x00007610ff897816 */ /* 0x000fc40000000089 */
[----:B------:R-:W-:Y:S01]  /*3ec80*/  PRMT R134, RZ, 0x7610, R134 ;  /* 0x00007610ff867816 */ /* 0x000fe20000000086 */
[----:B------:R-:W3:Y:S04]  /*3ec90*/  LDL R28, [R1+0x1780] ;  /* 0x00178000011c7983 */ /* 0x000ee80000100800 */
[----:B------:R4:W3:Y:S02]  /*3eca0*/  @!P0 LDG.E.U8 R144, desc[UR6][R2.64] ;  /* 0x0000000602908981 */ /* 0x0008e4000c1e1100 */
[----:B----4-:R-:W-:Y:S02]  /*3ecb0*/  @!P0 IMAD.MOV.U32 R2, RZ, RZ, R14 ;  /* 0x000000ffff028224 */ /* 0x010fe400078e000e */
[----:B------:R-:W4:Y:S01]  /*3ecc0*/  LDL R14, [R1+0x1980] ;  /* 0x00198000010e7983 */ /* 0x000f220000100800 */
[----:B------:R-:W-:-:S03]  /*3ecd0*/  @!P0 IMAD.MOV.U32 R3, RZ, RZ, R15 ;  /* 0x000000ffff038224 */ /* 0x000fc600078e000f */
[----:B------:R-:W4:Y:S04]  /*3ece0*/  LDL R15, [R1+0x197c] ;  /* 0x00197c00010f7983 */ /* 0x000f280000100800 */
[----:B------:R0:W4:Y:S02]  /*3ecf0*/  @!P0 LDG.E.U8 R143, desc[UR6][R2.64] ;  /* 0x00000006028f8981 */ /* 0x000124000c1e1100 */
[----:B0-----:R-:W-:Y:S02]  /*3ed00*/  @!P0 IMAD.MOV.U32 R2, RZ, RZ, R12 ;  /* 0x000000ffff028224 */ /* 0x001fe400078e000c */
[----:B------:R-:W-:Y:S01]  /*3ed10*/  @!P0 IMAD.MOV.U32 R3, RZ, RZ, R13 ;  /* 0x000000ffff038224 */ /* 0x000fe200078e000d */
[----:B------:R-:W4:Y:S04]  /*3ed20*/  LDL R12, [R1+0x1940] ;  /* 0x00194000010c7983 */ /* 0x000f280000100800 */
[----:B------:R-:W4:Y:S04]  /*3ed30*/  LDL R13, [R1+0x193c] ;  /* 0x00193c00010d7983 */ /* 0x000f280000100800 */
[----:B------:R0:W4:Y:S02]  /*3ed40*/  @!P0 LDG.E.U8 R142, desc[UR6][R2.64] ;  /* 0x00000006028e8981 */ /* 0x000124000c1e1100 */
[----:B0-----:R-:W-:-:S02]  /*3ed50*/  @!P0 IMAD.MOV.U32 R2, RZ, RZ, R10 ;  /* 0x000000ffff028224 */ /* 0x001fc400078e000a */
[----:B------:R-:W-:Y:S01]  /*3ed60*/  @!P0 IMAD.MOV.U32 R3, RZ, RZ, R11 ;  /* 0x000000ffff038224 */ /* 0x000fe200078e000b */
[----:B------:R-:W4:Y:S04]  /*3ed70*/  LDL R10, [R1+0x1900] ;  /* 0x00190000010a7983 */ /* 0x000f280000100800 */
[----:B------:R-:W4:Y:S04]  /*3ed80*/  LDL R11, [R1+0x18fc] ;  /* 0x0018fc00010b7983 */ /* 0x000f280000100800 */
[----:B------:R0:W4:Y:S02]  /*3ed90*/  @!P0 LDG.E.U8 R141, desc[UR6][R2.64] ;  /* 0x00000006028d8981 */ /* 0x000124000c1e1100 */
[----:B0-----:R-:W-:-:S02]  /*3eda0*/  @!P0 IMAD.MOV.U32 R2, RZ, RZ, R7 ;  /* 0x000000ffff028224 */ /* 0x001fc400078e0007 */
[----:B------:R-:W4:Y:S01]  /*3edb0*/  LDL R7, [R1+0x18c0] ;  /* 0x0018c00001077983 */ /* 0x000f220000100800 */
[----:B--2---:R-:W-:-:S03]  /*3edc0*/  @!P0 IMAD.MOV.U32 R3, RZ, RZ, R9 ;  /* 0x000000ffff038224 */ /* 0x004fc600078e0009 */
[----:B------:R-:W2:Y:S04]  /*3edd0*/  LDL R9, [R1+0x18bc] ;  /* 0x0018bc0001097983 */ /* 0x000ea80000100800 */
[----:B------:R0:W2:Y:S02]  /*3ede0*/  @!P0 LDG.E.U8 R139, desc[UR6][R2.64] ;  /* 0x00000006028b8981 */ /* 0x0000a4000c1e1100 */
[----:B0-----:R-:W-:Y:S02]  /*3edf0*/  @!P0 IMAD.MOV.U32 R2, RZ, RZ, R5 ;  /* 0x000000ffff028224 */ /* 0x001fe400078e0005 */
[----:B------:R-:W-:Y:S01]  /*3ee00*/  @!P0 IMAD.MOV.U32 R3, RZ, RZ, R6 ;  /* 0x000000ffff038224 */ /* 0x000fe200078e0006 */
[----:B------:R-:W2:Y:S04]  /*3ee10*/  LDL R5, [R1+0x1880] ;  /* 0x0018800001057983 */ /* 0x000ea80000100800 */
[----:B------:R-:W2:Y:S04]  /*3ee20*/  LDL R6, [R1+0x187c] ;  /* 0x00187c0001067983 */ /* 0x000ea80000100800 */
[----:B------:R0:W2:Y:S02]  /*3ee30*/  @!P0 LDG.E.U8 R137, desc[UR6][R2.64] ;  /* 0x0000000602898981 */ /* 0x0000a4000c1e1100 */
[----:B0-----:R-:W-:-:S02]  /*3ee40*/  @!P0 IMAD.MOV.U32 R2, RZ, RZ, R4 ;  /* 0x000000ffff028224 */ /* 0x001fc400078e0004 */
[----:B------:R-:W2:Y:S01]  /*3ee50*/  LDL R4, [R1+0x1840] ;  /* 0x0018400001047983 */ /* 0x000ea20000100800 */
[----:B---3--:R-:W-:-:S03]  /*3ee60*/  @!P0 IMAD.MOV.U32 R3, RZ, RZ, R26 ;  /* 0x000000ffff038224 */ /* 0x008fc600078e001a */
[----:B------:R-:W3:Y:S01]  /*3ee70*/  LDL R26, [R1+0x17c0] ;  /* 0x0017c000011a7983 */ /* 0x000ee20000100800 */
[----:B------:R-:W-:-:S03]  /*3ee80*/  PRMT R132, RZ, 0x7610, R132 ;  /* 0x00007610ff847816 */ /* 0x000fc60000000084 */
[----:B------:R4:W3:Y:S01]  /*3ee90*/  @!P0 LDG.E.U8 R134, desc[UR6][R2.64] ;  /* 0x0000000602868981 */ /* 0x0008e2000c1e1100 */
[----:B------:R-:W-:Y:S02]  /*3eea0*/  PRMT R130, RZ, 0x7610, R130 ;  /* 0x00007610ff827816 */ /* 0x000fe40000000082 */
[----:B------:R-:W-:Y:S02]  /*3eeb0*/  PRMT R129, RZ, 0x7610, R129 ;  /* 0x00007610ff817816 */ /* 0x000fe40000000081 */
[----:B------:R-:W-:Y:S01]  /*3eec0*/  PRMT R128, RZ, 0x7610, R128 ;  /* 0x00007610ff807816 */ /* 0x000fe20000000080 */
[----:B----4-:R-:W-:Y:S02]  /*3eed0*/  @!P0 IMAD.MOV.U32 R2, RZ, RZ, R14 ;  /* 0x000000ffff028224 */ /* 0x010fe400078e000e */
[----:B------:R-:W-:-:S05]  /*3eee0*/  @!P0 IMAD.MOV.U32 R3, RZ, RZ, R15 ;  /* 0x000000ffff038224 */ /* 0x000fca00078e000f */
[----:B------:R0:W4:Y:S02]  /*3eef0*/  @!P0 LDG.E.U8 R132, desc[UR6][R2.64] ;  /* 0x0000000602848981 */ /* 0x000124000c1e1100 */
[----:B0-----:R-:W-:Y:S02]  /*3ef00*/  @!P0 IMAD.MOV.U32 R2, RZ, RZ, R12 ;  /* 0x000000ffff028224 */ /* 0x001fe400078e000c */
[----:B------:R-:W-:-:S05]  /*3ef10*/  @!P0 IMAD.MOV.U32 R3, RZ, RZ, R13 ;  /* 0x000000ffff038224 */ /* 0x000fca00078e000d */
[----:B------:R0:W4:Y:S01]  /*3ef20*/  @!P0 LDG.E.U8 R130, desc[UR6][R2.64] ;  /* 0x0000000602828981 */ /* 0x000122000c1e1100 */
[----:B------:R-:W-:Y:S01]  /*3ef30*/  PRMT R127, RZ, 0x7610, R127 ;  /* 0x00007610ff7f7816 */ /* 0x000fe2000000007f */
[----:B0-----:R-:W-:Y:S01]  /*3ef40*/  @!P0 IMAD.MOV.U32 R2, RZ, RZ, R10 ;  /* 0x000000ffff028224 */ /* 0x001fe200078e000a */
[----:B------:R-:W-:Y:S01]  /*3ef50*/  PRMT R126, RZ, 0x7610, R126 ;  /* 0x00007610ff7e7816 */ /* 0x000fe2000000007e */
[----:B------:R-:W4:Y:S01]  /*3ef60*/  LDL R10, [R1+0x173c] ;  /* 0x00173c00010a7983 */ /* 0x000f220000100800 */
[----:B------:R-:W-:-:S05]  /*3ef70*/  @!P0 IMAD.MOV.U32 R3, RZ, RZ, R11 ;  /* 0x000000ffff038224 */ /* 0x000fca00078e000b */
[----:B------:R0:W4:Y:S02]  /*3ef80*/  @!P0 LDG.E.U8 R129, desc[UR6][R2.64] ;  /* 0x0000000602818981 */ /* 0x000124000c1e1100 */
[----:B0-----:R-:W-:Y:S01]  /*3ef90*/  @!P0 IMAD.MOV.U32 R2, RZ, RZ, R7 ;  /* 0x000000ffff028224 */ /* 0x001fe200078e0007 */
[----:B------:R-:W-:Y:S01]  /*3efa0*/  PRMT R125, RZ, 0x7610, R125 ;  /* 0x00007610ff7d7816 */ /* 0x000fe2000000007d */
[----:B--2---:R-:W-:Y:S02]  /*3efb0*/  @!P0 IMAD.MOV.U32 R3, RZ, RZ, R9 ;  /* 0x000000ffff038224 */ /* 0x004fe400078e0009 */
[----:B------:R-:W2:Y:S04]  /*3efc0*/  LDL R9, [R1+0x1740] ;  /* 0x0017400001097983 */ /* 0x000ea80000100800 */
[----:B------:R0:W2:Y:S02]  /*3efd0*/  @!P0 LDG.E.U8 R128, desc[UR6][R2.64] ;  /* 0x0000000602808981 */ /* 0x0000a4000c1e1100 */
[----:B0-----:R-:W-:-:S02]  /*3efe0*/  @!P0 IMAD.MOV.U32 R2, RZ, RZ, R5 ;  /* 0x000000ffff028224 */ /* 0x001fc400078e0005 */
[----:B------:R-:W-:-:S05]  /*3eff0*/  @!P0 IMAD.MOV.U32 R3, RZ, RZ, R6 ;  /* 0x000000ffff038224 */ /* 0x000fca00078e0006 */
[----:B------:R0:W2:Y:S02]  /*3f000*/  @!P0 LDG.E.U8 R127, desc[UR6][R2.64] ;  /* 0x00000006027f8981 */ /* 0x0000a4000c1e1100 */
[----:B0-----:R-:W-:Y:S02]  /*3f010*/  @!P0 IMAD.MOV.U32 R3, RZ, RZ, R133 ;  /* 0x000000ffff038224 */ /* 0x001fe400078e0085 */
[----:B------:R-:W-:-:S05]  /*3f020*/  @!P0 IMAD.MOV.U32 R2, RZ, RZ, R4 ;  /* 0x000000ffff028224 */ /* 0x000fca00078e0004 */
[----:B------:R0:W2:Y:S01]  /*3f030*/  @!P0 LDG.E.U8 R126, desc[UR6][R2.64] ;  /* 0x00000006027e8981 */ /* 0x0000a2000c1e1100 */
[----:B------:R-:W-:Y:S02]  /*3f040*/  LOP3.LUT R5, R168, 0xffff, RZ, 0xc0, !PT ;  /* 0x0000ffffa8057812 */ /* 0x000fe400078ec0ff */
[----:B------:R-:W-:Y:S01]  /*3f050*/  LOP3.LUT R4, R165, 0xffff, RZ, 0xc0, !PT ;  /* 0x0000ffffa5047812 */ /* 0x000fe200078ec0ff */
[----:B0-----:R-:W-:Y:S02]  /*3f060*/  @!P0 IMAD.MOV.U32 R2, RZ, RZ, R138 ;  /* 0x000000ffff028224 */ /* 0x001fe400078e008a */
[----:B------:R-:W-:-:S05]  /*3f070*/  @!P0 IMAD.MOV.U32 R3, RZ, RZ, R149 ;  /* 0x000000ffff038224 */ /* 0x000fca00078e0095 */
[----:B------:R0:W2:Y:S01]  /*3f080*/  @!P0 LDG.E.U8 R125, desc[UR6][R2.64] ;  /* 0x00000006027d8981 */ /* 0x0000a2000c1e1100 */
[----:B------:R-:W-:Y:S02]  /*3f090*/  PRMT R15, R5, 0x3340, R4 ;  /* 0x00003340050f7816 */ /* 0x000fe40000000004 */
[----:B------:R-:W-:Y:S02]  /*3f0a0*/  LOP3.LUT R5, R163, 0xffff, RZ, 0xc0, !PT ;  /* 0x0000ffffa3057812 */ /* 0x000fe400078ec0ff */
[----:B------:R-:W-:Y:S02]  /*3f0b0*/  LOP3.LUT R4, R164, 0xffff, RZ, 0xc0, !PT ;  /* 0x0000ffffa4047812 */ /* 0x000fe400078ec0ff */
[----:B0-----:R-:W-:Y:S02]  /*3f0c0*/  LOP3.LUT R3, R166, 0xffff, RZ, 0xc0, !PT ;  /* 0x0000ffffa6037812 */ /* 0x001fe400078ec0ff */
[----:B------:R-:W-:-:S04]  /*3f0d0*/  LOP3.LUT R2, R167, 0xffff, RZ, 0xc0, !PT ;  /* 0x0000ffffa7027812 */ /* 0x000fc800078ec0ff */
[----:B------:R-:W-:Y:S02]  /*3f0e0*/  PRMT R14, R3, 0x3340, R2 ;  /* 0x00003340030e7816 */ /* 0x000fe40000000002 */
[----:B------:R-:W-:Y:S02]  /*3f0f0*/  LOP3.LUT R3, R160, 0xffff, RZ, 0xc0, !PT ;  /* 0x0000ffffa0037812 */ /* 0x000fe400078ec0ff */
[----:B------:R-:W-:Y:S02]  /*3f100*/  LOP3.LUT R2, R161, 0xffff, RZ, 0xc0, !PT ;  /* 0x0000ffffa1027812 */ /* 0x000fe400078ec0ff */
[----:B------:R-:W-:Y:S02]  /*3f110*/  PRMT R13, R5, 0x3340, R4 ;  /* 0x00003340050d7816 */ /* 0x000fe40000000004 */
[----:B------:R-:W-:Y:S02]  /*3f120*/  PRMT R12, R3, 0x3340, R2 ;  /* 0x00003340030c7816 */ /* 0x000fe40000000002 */
[----:B------:R-:W-:-:S02]  /*3f130*/  LOP3.LUT R5, R162, 0xffff, RZ, 0xc0, !PT ;  /* 0x0000ffffa2057812 */ /* 0x000fc400078ec0ff */
[----:B------:R-:W-:Y:S02]  /*3f140*/  LOP3.LUT R4, R158, 0xffff, RZ, 0xc0, !PT ;  /* 0x0000ffff9e047812 */ /* 0x000fe400078ec0ff */
        /* <DEDUP_REMOVED lines=10> */
[----:B------:R-:W-:-:S02]  /*3f1f0*/  PRMT R4, R15, 0x5410, R14 ;  /* 0x000054100f047816 */ /* 0x000fc4000000000e */
[----:B------:R-:W-:Y:S01]  /*3f200*/  PRMT R7, R7, 0x5410, R2 ;  /* 0x0000541007077816 */ /* 0x000fe20000000002 */
[----:B------:R-:W2:Y:S01]  /*3f210*/  LDL R15, [R1+0x1700] ;  /* 0x00170000010f7983 */ /* 0x000ea20000100800 */
[----:B------:R-:W-:-:S03]  /*3f220*/  PRMT R5, R13, 0x5410, R12 ;  /* 0x000054100d057816 */ /* 0x000fc6000000000c */
[----:B------:R-:W2:Y:S04]  /*3f230*/  LDL R14, [R1+0x16bc] ;  /* 0x0016bc00010e7983 */ /* 0x000ea80000100800 */
[----:B------:R-:W2:Y:S01]  /*3f240*/  LDL R13, [R1+0x16c0] ;  /* 0x0016c000010d7983 */ /* 0x000ea20000100800 */
[----:B------:R-:W-:-:S03]  /*3f250*/  PRMT R6, R11, 0x5410, R6 ;  /* 0x000054100b067816 */ /* 0x000fc60000000006 */
[----:B------:R-:W2:Y:S04]  /*3f260*/  LDL R12, [R1+0x167c] ;  /* 0x00167c00010c7983 */ /* 0x000ea80000100800 */
[----:B------:R-:W2:Y:S04]  /*3f270*/  LDL R11, [R1+0x1680] ;  /* 0x00168000010b7983 */ /* 0x000ea80000100800 */
[----:B------:R0:W-:Y:S04]  /*3f280*/  STS.128 [R38+UR4+0x10000], R4 ;  /* 0x0100000426007988 */ /* 0x0001e80008000c04 */
[----:B0-----:R-:W2:Y:S04]  /*3f290*/  LDL R5, [R1+0x163c] ;  /* 0x00163c0001057983 */ /* 0x001ea80000100800 */
[----:B------:R-:W2:Y:S01]  /*3f2a0*/  LDL R4, [R1+0x1640] ;  /* 0x0016400001047983 */ /* 0x000ea20000100800 */
[----:B------:R-:W-:Y:S01]  /*3f2b0*/  PRMT R252, RZ, 0x7610, R252 ;  /* 0x00007610fffc7816 */ /* 0x000fe200000000fc */
[----:B------:R-:W-:Y:S01]  /*3f2c0*/  @!P0 IMAD.MOV.U32 R3, RZ, RZ, R39 ;  /* 0x000000ffff038224 */ /* 0x000fe200078e0027 */
[----:B------:R-:W-:Y:S01]  /*3f2d0*/  PRMT R251, RZ, 0x7610, R251 ;  /* 0x00007610fffb7816 */ /* 0x000fe200000000fb */
[----:B------:R-:W2:Y:S01]  /*3f2e0*/  LDL R7, [R1+0x15bc] ;  /* 0x0015bc0001077983 */ /* 0x000ea20000100800 */
[----:B------:R-:W-:-:S02]  /*3f2f0*/  PRMT R250, RZ, 0x7610, R250 ;  /* 0x00007610fffa7816 */ /* 0x000fc400000000fa */
[----:B------:R-:W-:Y:S01]  /*3f300*/  PRMT R249, RZ, 0x7610, R249 ;  /* 0x00007610fff97816 */ /* 0x000fe200000000f9 */
[----:B------:R-:W2:Y:S01]  /*3f310*/  LDL R6, [R1+0x15c0] ;  /* 0x0015c00001067983 */ /* 0x000ea20000100800 */
[----:B------:R-:W-:Y:S02]  /*3f320*/  PRMT R248, RZ, 0x7610, R248 ;  /* 0x00007610fff87816 */ /* 0x000fe400000000f8 */
[----:B------:R-:W-:Y:S01]  /*3f330*/  PRMT R247, RZ, 0x7610, R247 ;  /* 0x00007610fff77816 */ /* 0x000fe200000000f7 */
[----:B------:R-:W2:Y:S01]  /*3f340*/  LDL R38, [R1+0x1d48] ;  /* 0x001d480001267983 */ /* 0x000ea20000100800 */
[----:B---3--:R-:W-:Y:S01]  /*3f350*/  @!P0 IMAD.MOV.U32 R2, RZ, RZ, R26 ;  /* 0x000000ffff028224 */ /* 0x008fe200078e001a */
[----:B------:R-:W-:Y:S02]  /*3f360*/  PRMT R246, RZ, 0x7610, R246 ;  /* 0x00007610fff67816 */ /* 0x000fe400000000f6 */
[----:B------:R-:W3:Y:S04]  /*3f370*/  LDL R26, [R1+0x16fc] ;  /* 0x0016fc00011a7983 */ /* 0x000ee80000100800 */
[----:B------:R0:W3:Y:S01]  /*3f380*/  @!P0 LDG.E.U8 R252, desc[UR6][R2.64] ;  /* 0x0000000602fc8981 */ /* 0x0000e2000c1e1100 */
[----:B------:R-:W-:-:S02]  /*3f390*/  PRMT R245, RZ, 0x7610, R245 ;  /* 0x00007610fff57816 */ /* 0x000fc400000000f5 */
[----:B------:R-:W-:Y:S01]  /*3f3a0*/  PRMT R244, RZ, 0x7610, R244 ;  /* 0x00007610fff47816 */ /* 0x000fe200000000f4 */
[----:B------:R-:W3:Y:S01]  /*3f3b0*/  LDL R39, [R1+0x13bc] ;  /* 0x0013bc0001277983 */ /* 0x000ee20000100800 */
[----:B0-----:R-:W-:Y:S02]  /*3f3c0*/  @!P0 IMAD.MOV.U32 R2, RZ, RZ, R28 ;  /* 0x000000ffff028224 */ /* 0x001fe400078e001c */
[----:B------:R-:W-:Y:S01]  /*3f3d0*/  @!P0 IMAD.MOV.U32 R3, RZ, RZ, R36 ;  /* 0x000000ffff038224 */ /* 0x000fe200078e0024 */
[----:B------:R-:W-:Y:S01]  /*3f3e0*/  PRMT R243, RZ, 0x7610, R243 ;  /* 0x00007610fff37816 */ /* 0x000fe200000000f3 */
[----:B------:R-:W3:Y:S04]  /*3f3f0*/  LDL R36, [R1+0x137c] ;  /* 0x00137c0001247983 */ /* 0x000ee80000100800 */
[----:B------:R4:W3:Y:S01]  /*3f400*/  @!P0 LDG.E.U8 R251, desc[UR6][R2.64] ;  /* 0x0000000602fb8981 */ /* 0x0008e2000c1e1100 */
[----:B------:R-:W-:-:S02]  /*3f410*/  PRMT R242, RZ, 0x7610, R242 ;  /* 0x00007610fff27816 */ /* 0x000fc400000000f2 */
[----:B------:R-:W-:Y:S01]  /*3f420*/  PRMT R241, RZ, 0x7610, R241 ;  /* 0x00007610fff17816 */ /* 0x000fe200000000f1 */
[----:B------:R-:W3:Y:S01]  /*3f430*/  LDL R28, [R1+0x1380] ;  /* 0x00138000011c7983 */ /* 0x000ee20000100800 */
[----:B----4-:R-:W-:-:S03]  /*3f440*/  @!P0 IMAD.MOV.U32 R3, RZ, RZ, R10 ;  /* 0x000000ffff038224 */ /* 0x010fc600078e000a */
[----:B------:R-:W4:Y:S01]  /*3f450*/  LDL R10, [R1+0x15fc] ;  /* 0x0015fc00010a7983 */ /* 0x000f220000100800 */
[----:B--2---:R-:W-:-:S03]  /*3f460*/  @!P0 IMAD.MOV.U32 R2, RZ, RZ, R9 ;  /* 0x000000ffff028224 */ /* 0x004fc600078e0009 */
[----:B------:R-:W2:Y:S04]  /*3f470*/  LDL R9, [R1+0x1600] ;  /* 0x0016000001097983 */ /* 0x000ea80000100800 */
[----:B------:R0:W2:Y:S02]  /*3f480*/  @!P0 LDG.E.U8 R250, desc[UR6][R2.64] ;  /* 0x0000000602fa8981 */ /* 0x0000a4000c1e1100 */
[----:B0-----:R-:W-:Y:S02]  /*3f490*/  @!P0 IMAD.MOV.U32 R2, RZ, RZ, R15 ;  /* 0x000000ffff028224 */ /* 0x001fe400078e000f */
[----:B------:R-:W2:Y:S01]  /*3f4a0*/  LDL R15, [R1+0x1540] ;  /* 0x00154000010f7983 */ /* 0x000ea20000100800 */
[----:B---3--:R-:W-:-:S03]  /*3f4b0*/  @!P0 IMAD.MOV.U32 R3, RZ, RZ, R26 ;  /* 0x000000ffff038224 */ /* 0x008fc600078e001a */
[----:B------:R-:W3:Y:S04]  /*3f4c0*/  LDL R26, [R1+0x153c] ;  /* 0x00153c00011a7983 */ /* 0x000ee80000100800 */
[----:B------:R0:W3:Y:S02]  /*3f4d0*/  @!P0 LDG.E.U8 R249, desc[UR6][R2.64] ;  /* 0x0000000602f98981 */ /* 0x0000e4000c1e1100 */
[----:B0-----:R-:W-:Y:S02]  /*3f4e0*/  @!P0 IMAD.MOV.U32 R2, RZ, RZ, R13 ;  /* 0x000000ffff028224 */ /* 0x001fe400078e000d */
[----:B------:R-:W-:Y:S01]  /*3f4f0*/  @!P0 IMAD.MOV.U32 R3, RZ, RZ, R14 ;  /* 0x000000ffff038224 */ /* 0x000fe200078e000e */
[----:B------:R-:W3:Y:S04]  /*3f500*/  LDL R13, [R1+0x1500] ;  /* 0x00150000010d7983 */ /* 0x000ee80000100800 */
[----:B------:R0:W3:Y:S04]  /*3f510*/  @!P0 LDG.E.U8 R248, desc[UR6][R2.64] ;  /* 0x0000000602f88981 */ /* 0x0000e8000c1e1100 */
[----:B------:R-:W3:Y:S01]  /*3f520*/  LDL R14, [R1+0x14fc] ;  /* 0x0014fc00010e7983 */ /* 0x000ee20000100800 */
[----:B0-----:R-:W-:-:S02]  /*3f530*/  @!P0 IMAD.MOV.U32 R2, RZ, RZ, R11 ;  /* 0x000000ffff028224 */ /* 0x001fc400078e000b */
[----:B------:R-:W-:Y:S01]  /*3f540*/  @!P0 IMAD.MOV.U32 R3, RZ, RZ, R12 ;  /* 0x000000ffff038224 */ /* 0x000fe200078e000c */
[----:B------:R-:W3:Y:S04]  /*3f550*/  LDL R11, [R1+0x14c0] ;  /* 0x0014c000010b7983 */ /* 0x000ee80000100800 */
[----:B------:R0:W3:Y:S04]  /*3f560*/  @!P0 LDG.E.U8 R247, desc[UR6][R2.64] ;  /* 0x0000000602f78981 */ /* 0x0000e8000c1e1100 */
[----:B------:R-:W3:Y:S01]  /*3f570*/  LDL R12, [R1+0x14bc] ;  /* 0x0014bc00010c7983 */ /* 0x000ee20000100800 */
[----:B0-----:R-:W-:-:S02]  /*3f580*/  @!P0 IMAD.MOV.U32 R2, RZ, RZ, R4 ;  /* 0x000000ffff028224 */ /* 0x001fc400078e0004 */
[----:B------:R-:W-:Y:S01]  /*3f590*/  @!P0 IMAD.MOV.U32 R3, RZ, RZ, R5 ;  /* 0x000000ffff038224 */ /* 0x000fe200078e0005 */
[----:B------:R-:W3:Y:S04]  /*3f5a0*/  LDL R4, [R1+0x1580] ;  /* 0x0015800001047983 */ /* 0x000ee80000100800 */
[----:B------:R-:W3:Y:S04]  /*3f5b0*/  LDL R5, [R1+0x157c] ;  /* 0x00157c0001057983 */ /* 0x000ee80000100800 */
[----:B------:R4:W3:Y:S02]  /*3f5c0*/  @!P0 LDG.E.U8 R246, desc[UR6][R2.64] ;  /* 0x0000000602f68981 */ /* 0x0008e4000c1e1100 */
[----:B----4-:R-:W-:-:S02]  /*3f5d0*/  @!P0 IMAD.MOV.U32 R3, RZ, RZ, R10 ;  /* 0x000000ffff038224 */ /* 0x010fc400078e000a */
        /* <DEDUP_REMOVED lines=9> */
[----:B---3--:R-:W-:-:S02]  /*3f670*/  @!P0 IMAD.MOV.U32 R2, RZ, RZ, R4 ;  /* 0x000000ffff028224 */ /* 0x008fc400078e0004 */
[----:B------:R-:W3:Y:S01]  /*3f680*/  LDL R4, [R1+0x1400] ;  /* 0x0014000001047983 */ /* 0x000ee20000100800 */
[----:B------:R-:W-:-:S03]  /*3f690*/  @!P0 IMAD.MOV.U32 R3, RZ, RZ, R5 ;  /* 0x000000ffff038224 */ /* 0x000fc600078e0005 */
[----:B------:R-:W3:Y:S04]  /*3f6a0*/  LDL R5, [R1+0x13fc] ;  /* 0x0013fc0001057983 */ /* 0x000ee80000100800 */
[----:B------:R0:W3:Y:S02]  /*3f6b0*/  @!P0 LDG.E.U8 R243, desc[UR6][R2.64] ;  /* 0x0000000602f38981 */ /* 0x0000e4000c1e1100 */
[----:B0-----:R-:W-:Y:S02]  /*3f6c0*/  @!P0 IMAD.MOV.U32 R3, RZ, RZ, R26 ;  /* 0x000000ffff038224 */ /* 0x001fe400078e001a */
[----:B------:R-:W3:Y:S01]  /*3f6d0*/  LDL R26, [R1+0x13c0] ;  /* 0x0013c000011a7983 */ /* 0x000ee20000100800 */
[----:B------:R-:W-:-:S05]  /*3f6e0*/  @!P0 IMAD.MOV.U32 R2, RZ, RZ, R15 ;  /* 0x000000ffff028224 */ /* 0x000fca00078e000f */
[----:B------:R0:W3:Y:S01]  /*3f6f0*/  @!P0 LDG.E.U8 R242, desc[UR6][R2.64] ;  /* 0x0000000602f28981 */ /* 0x0000e2000c1e1100 */
[----:B------:R-:W-:Y:S01]  /*3f700*/  PRMT R240, RZ, 0x7610, R240 ;  /* 0x00007610fff07816 */ /* 0x000fe200000000f0 */
[----:B0-----:R-:W-:Y:S02]  /*3f710*/  @!P0 IMAD.MOV.U32 R2, RZ, RZ, R13 ;  /* 0x000000ffff028224 */ /* 0x001fe400078e000d */
[----:B------:R-:W-:-:S05]  /*3f720*/  @!P0 IMAD.MOV.U32 R3, RZ, RZ, R14 ;  /* 0x000000ffff038224 */ /* 0x000fca00078e000e */
[----:B------:R0:W3:Y:S01]  /*3f730*/  @!P0 LDG.E.U8 R241, desc[UR6][R2.64] ;  /* 0x0000000602f18981 */ /* 0x0000e2000c1e1100 */
[----:B------:R-:W-:Y:S01]  /*3f740*/  PRMT R239, RZ, 0x7610, R239 ;  /* 0x00007610ffef7816 */ /* 0x000fe200000000ef */
[----:B0-----:R-:W-:Y:S02]  /*3f750*/  @!P0 IMAD.MOV.U32 R2, RZ, RZ, R11 ;  /* 0x000000ffff028224 */ /* 0x001fe400078e000b */
[----:B------:R-:W-:-:S05]  /*3f760*/  @!P0 IMAD.MOV.U32 R3, RZ, RZ, R12 ;  /* 0x000000ffff038224 */ /* 0x000fca00078e000c */
[----:B------:R4:W3:Y:S01]  /*3f770*/  @!P0 LDG.E.U8 R240, desc[UR6][R2.64] ;  /* 0x0000000602f08981 */ /* 0x0008e2000c1e1100 */
[----:B------:R-:W-:Y:S01]  /*3f780*/  PRMT R238, RZ, 0x7610, R238 ;  /* 0x00007610ffee7816 */ /* 0x000fe200000000ee */
[----:B----4-:R-:W-:Y:S01]  /*3f790*/  @!P0 IMAD.MOV.U32 R3, RZ, RZ, R10 ;  /* 0x000000ffff038224 */ /* 0x010fe200078e000a */
[----:B------:R-:W-:Y:S01]  /*3f7a0*/  PRMT R237, RZ, 0x7610, R237 ;  /* 0x00007610ffed7816 */ /* 0x000fe200000000ed */
[----:B------:R-:W4:Y:S01]  /*3f7b0*/  LDL R10, [R1+0x133c] ;  /* 0x00133c00010a7983 */ /* 0x000f220000100800 */
[----:B--2---:R-:W-:-:S03]  /*3f7c0*/  @!P0 IMAD.MOV.U32 R2, RZ, RZ, R9 ;  /* 0x000000ffff028224 */ /* 0x004fc600078e0009 */
[----:B------:R-:W2:Y:S04]  /*3f7d0*/  LDL R9, [R1+0x1340] ;  /* 0x0013400001097983 */ /* 0x000ea80000100800 */
[----:B------:R0:W4:Y:S02]  /*3f7e0*/  @!P0 LDG.E.U8 R239, desc[UR6][R2.64] ;  /* 0x0000000602ef8981 */ /* 0x000124000c1e1100 */
[----:B0-----:R-:W-:Y:S02]  /*3f7f0*/  @!P0 IMAD.MOV.U32 R2, RZ, RZ, R6 ;  /* 0x000000ffff028224 */ /* 0x001fe400078e0006 */
[----:B------:R-:W-:-:S05]  /*3f800*/  @!P0 IMAD.MOV.U32 R3, RZ, RZ, R7 ;  /* 0x000000ffff038224 */ /* 0x000fca00078e0007 */
[----:B------:R3:W4:Y:S02]  /*3f810*/  @!P0 LDG.E.U8 R238, desc[UR6][R2.64] ;  /* 0x0000000602ee8981 */ /* 0x000724000c1e1100 */
[----:B---3--:R-:W-:Y:S02]  /*3f820*/  @!P0 IMAD.MOV.U32 R2, RZ, RZ, R4 ;  /* 0x000000ffff028224 */ /* 0x008fe400078e0004 */
[----:B------:R-:W-:Y:S01]  /*3f830*/  @!P0 IMAD.MOV.U32 R3, RZ, RZ, R5 ;  /* 0x000000ffff038224 */ /* 0x000fe200078e0005 */
[----:B------:R-:W-:Y:S02]  /*3f840*/  LOP3.LUT R5, R182, 0xffff, RZ, 0xc0, !PT ;  /* 0x0000ffffb6057812 */ /* 0x000fe400078ec0ff */
[----:B------:R-:W-:Y:S02]  /*3f850*/  LOP3.LUT R4, R183, 0xffff, RZ, 0xc0, !PT ;  /* 0x0000ffffb7047812 */ /* 0x000fe400078ec0ff */
[----:B------:R0:W3:Y:S02]  /*3f860*/  @!P0 LDG.E.U8 R237, desc[UR6][R2.64] ;  /* 0x0000000602ed8981 */ /* 0x0000e4000c1e1100 */
[----:B------:R-:W-:-:S02]  /*3f870*/  PRMT R15, R5, 0x3340, R4 ;  /* 0x00003340050f7816 */ /* 0x000fc40000000004 */
[----:B------:R-:W-:Y:S02]  /*3f880*/  LOP3.LUT R5, R181, 0xffff, RZ, 0xc0, !PT ;  /* 0x0000ffffb5057812 */ /* 0x000fe400078ec0ff */
[----:B0-----:R-:W-:Y:S02]  /*3f890*/  LOP3.LUT R3, R184, 0xffff, RZ, 0xc0, !PT ;  /* 0x0000ffffb8037812 */ /* 0x001fe400078ec0ff */
[----:B------:R-:W-:Y:S02]  /*3f8a0*/  LOP3.LUT R2, R180, 0xffff, RZ, 0xc0, !PT ;  /* 0x0000ffffb4027812 */ /* 0x000fe400078ec0ff */
[----:B------:R-:W-:Y:S02]  /*3f8b0*/  LOP3.LUT R4, R177, 0xffff, RZ, 0xc0, !PT ;  /* 0x0000ffffb1047812 */ /* 0x000fe400078ec0ff */
[----:B------:R-:W-:Y:S02]  /*3f8c0*/  PRMT R14, R3, 0x3340, R2 ;  /* 0x00003340030e7816 */ /* 0x000fe40000000002 */
[----:B------:R-:W-:-:S02]  /*3f8d0*/  LOP3.LUT R3, R178, 0xffff, RZ, 0xc0, !PT ;  /* 0x0000ffffb2037812 */ /* 0x000fc400078ec0ff */
[----:B------:R-:W-:Y:S02]  /*3f8e0*/  LOP3.LUT R2, R179, 0xffff, RZ, 0xc0, !PT ;  /* 0x0000ffffb3027812 */ /* 0x000fe400078ec0ff */
[----:B------:R-:W-:Y:S02]  /*3f8f0*/  PRMT R13, R5, 0x3340, R4 ;  /* 0x00003340050d7816 */ /* 0x000fe40000000004 */
[----:B------:R-:W-:Y:S02]  /*3f900*/  PRMT R12, R3, 0x3340, R2 ;  /* 0x00003340030c7816 */ /* 0x000fe40000000002 */
[----:B------:R-:W-:Y:S02]  /*3f910*/  LOP3.LUT R5, R175, 0xffff, RZ, 0xc0, !PT ;  /* 0x0000ffffaf057812 */ /* 0x000fe400078ec0ff */
[----:B------:R-:W-:Y:S02]  /*3f920*/  LOP3.LUT R4, R176, 0xffff, RZ, 0xc0, !PT ;  /* 0x0000ffffb0047812 */ /* 0x000fe400078ec0ff */
        /* <DEDUP_REMOVED lines=10> */
[----:B------:R-:W-:Y:S02]  /*3f9d0*/  PRMT R4, R15, 0x5410, R14 ;  /* 0x000054100f047816 */ /* 0x000fe4000000000e */
[----:B------:R-:W-:Y:S01]  /*3f9e0*/  PRMT R7, R7, 0x5410, R2 ;  /* 0x0000541007077816 */ /* 0x000fe20000000002 */
[----:B------:R-:W-:Y:S01]  /*3f9f0*/  @!P0 IMAD.MOV.U32 R2, RZ, RZ, R26 ;  /* 0x000000ffff028224 */ /* 0x000fe200078e001a */
[----:B------:R-:W3:Y:S04]  /*3fa00*/  LDL R15, [R1+0x1300] ;  /* 0x00130000010f7983 */ /* 0x000ee80000100800 */
[----:B------:R-:W3:Y:S01]  /*3fa10*/  LDL R26, [R1+0x12fc] ;  /* 0x0012fc00011a7983 */ /* 0x000ee20000100800 */
[----:B------:R-:W-:-:S03]  /*3fa20*/  PRMT R5, R13, 0x5410, R12 ;  /* 0x000054100d057816 */ /* 0x000fc6000000000c */
[----:B------:R-:W3:Y:S04]  /*3fa30*/  LDL R14, [R1+0x12bc] ;  /* 0x0012bc00010e7983 */ /* 0x000ee80000100800 */
[----:B------:R-:W3:Y:S01]  /*3fa40*/  LDL R13, [R1+0x12c0] ;  /* 0x0012c000010d7983 */ /* 0x000ee20000100800 */
[----:B------:R-:W-:-:S03]  /*3fa50*/  PRMT R6, R11, 0x5410, R6 ;  /* 0x000054100b067816 */ /* 0x000fc60000000006 */
[----:B------:R-:W3:Y:S04]  /*3fa60*/  LDL R12, [R1+0x127c] ;  /* 0x00127c00010c7983 */ /* 0x000ee80000100800 */
[----:B------:R-:W3:Y:S04]  /*3fa70*/  LDL R11, [R1+0x1280] ;  /* 0x00128000010b7983 */ /* 0x000ee80000100800 */
[----:B------:R0:W-:Y:S04]  /*3fa80*/  STS.128 [R38+UR4+0x10000], R4 ;  /* 0x0100000426007988 */ /* 0x0001e80008000c04 */
[----:B0-----:R-:W3:Y:S04]  /*3fa90*/  LDL R5, [R1+0x123c] ;  /* 0x00123c0001057983 */ /* 0x001ee80000100800 */
[----:B------:R-:W3:Y:S01]  /*3faa0*/  LDL R4, [R1+0x1240] ;  /* 0x0012400001047983 */ /* 0x000ee20000100800 */
[----:B------:R-:W-:Y:S01]  /*3fab0*/  PRMT R236, RZ, 0x7610, R236 ;  /* 0x00007610ffec7816 */ /* 0x000fe200000000ec */
[----:B------:R-:W-:Y:S01]  /*3fac0*/  @!P0 IMAD.MOV.U32 R3, RZ, RZ, R39 ;  /* 0x000000ffff038224 */ /* 0x000fe200078e0027 */
[----:B------:R-:W-:Y:S01]  /*3fad0*/  PRMT R235, RZ, 0x7610, R235 ;  /* 0x00007610ffeb7816 */ /* 0x000fe200000000eb */
[----:B------:R-:W3:Y:S04]  /*3fae0*/  LDL R7, [R1+0x11bc] ;  /* 0x0011bc0001077983 */ /* 0x000ee80000100800 */
[----:B------:R0:W3:Y:S01]  /*3faf0*/  @!P0 LDG.E.U8 R236, desc[UR6][R2.64] ;  /* 0x0000000602ec8981 */ /* 0x0000e2000c1e1100 */
[----:B------:R-:W-:-:S02]  /*3fb00*/  PRMT R234, RZ, 0x7610, R234 ;  /* 0x00007610ffea7816 */ /* 0x000fc400000000ea */
[----:B------:R-:W-:Y:S01]  /*3fb10*/  PRMT R233, RZ, 0x7610, R233 ;  /* 0x00007610ffe97816 */ /* 0x000fe200000000e9 */
[----:B------:R-:W3:Y:S01]  /*3fb20*/  LDL R6, [R1+0x11c0] ;  /* 0x0011c00001067983 */ /* 0x000ee20000100800 */
[----:B------:R-:W-:Y:S02]  /*3fb30*/  PRMT R232, RZ, 0x7610, R232 ;  /* 0x00007610ffe87816 */ /* 0x000fe400000000e8 */
        /* <DEDUP_REMOVED lines=13> */
[----:B--2---:R-:W-:Y:S02]  /*3fc10*/  @!P0 IMAD.MOV.U32 R2, RZ, RZ, R9 ;  /* 0x000000ffff028224 */ /* 0x004fe400078e0009 */
[----:B----4-:R-:W-:Y:S01]  /*3fc20*/  @!P0 IMAD.MOV.U32 R3, RZ, RZ, R10 ;  /* 0x000000ffff038224 */ /* 0x010fe200078e000a */
[----:B------:R-:W2:Y:S04]  /*3fc30*/  LDL R9, [R1+0x1200] ;  /* 0x0012000001097983 */ /* 0x000ea80000100800 */
[----:B------:R3:W4:Y:S04]  /*3fc40*/  @!P0 LDG.E.U8 R234, desc[UR6][R2.64] ;  /* 0x0000000602ea8981 */ /* 0x000728000c1e1100 */
[----:B------:R-:W4:Y:S01]  /*3fc50*/  LDL R10, [R1+0x11fc] ;  /* 0x0011fc00010a7983 */ /* 0x000f220000100800 */
[----:B---3--:R-:W-:-:S03]  /*3fc60*/  @!P0 IMAD.MOV.U32 R2, RZ, RZ, R15 ;  /* 0x000000ffff028224 */ /* 0x008fc600078e000f */
[----:B------:R-:W3:Y:S01]  /*3fc70*/  LDL R15, [R1+0x1140] ;  /* 0x00114000010f7983 */ /* 0x000ee20000100800 */
[----:B------:R-:W-:-:S03]  /*3fc80*/  @!P0 IMAD.MOV.U32 R3, RZ, RZ, R26 ;  /* 0x000000ffff038224 */ /* 0x000fc600078e001a */
        /* <DEDUP_REMOVED lines=17> */
[----:B--2---:R-:W-:-:S02]  /*3fda0*/  @!P0 IMAD.MOV.U32 R2, RZ, RZ, R9 ;  /* 0x000000ffff028224 */ /* 0x004fc400078e0009 */
[----:B------:R-:W2:Y:S01]  /*3fdb0*/  LDL R9, [R1+0xc68] ;  /* 0x000c680001097983 */ /* 0x000ea20000100800 */
[----:B----4-:R-:W-:-:S03]  /*3fdc0*/  @!P0 IMAD.MOV.U32 R3, RZ, RZ, R10 ;  /* 0x000000ffff038224 */ /* 0x010fc600078e000a */
[----:B------:R-:W4:Y:S04]  /*3fdd0*/  LDL R10, [R1+0xc64] ;  /* 0x000c6400010a7983 */ /* 0x000f280000100800 */
[----:B------:R0:W4:Y:S02]  /*3fde0*/  @!P0 LDG.E.U8 R229, desc[UR6][R2.64] ;  /* 0x0000000602e58981 */ /* 0x000124000c1e1100 */
[----:B0-----:R-:W-:Y:S02]  /*3fdf0*/  @!P0 IMAD.MOV.U32 R2, RZ, RZ, R6 ;  /* 0x000000ffff028224 */ /* 0x001fe400078e0006 */
[----:B------:R-:W-:Y:S01]  /*3fe00*/  @!P0 IMAD.MOV.U32 R3, RZ, RZ, R7 ;  /* 0x000000ffff038224 */ /* 0x000fe200078e0007 */
[----:B------:R-:W4:Y:S04]  /*3fe10*/  LDL R6, [R1+0xc28] ;  /* 0x000c280001067983 */ /* 0x000f280000100800 */
[----:B------:R-:W4:Y:S04]  /*3fe20*/  LDL R7, [R1+0xc24] ;  /* 0x000c240001077983 */ /* 0x000f280000100800 */
[----:B------:R3:W4:Y:S02]  /*3fe30*/  @!P0 LDG.E.U8 R228, desc[UR6][R2.64] ;  /* 0x0000000602e48981 */ /* 0x000724000c1e1100 */
[----:B---3--:R-:W-:-:S02]  /*3fe40*/  @!P0 IMAD.MOV.U32 R2, RZ, RZ, R4 ;  /* 0x000000ffff028224 */ /* 0x008fc400078e0004 */
[----:B------:R-:W3:Y:S01]  /*3fe50*/  LDL R4, [R1+0xbe8] ;  /* 0x000be80001047983 */ /* 0x000ee20000100800 */
[----:B------:R-:W-:-:S03]  /*3fe60*/  @!P0 IMAD.MOV.U32 R3, RZ, RZ, R5 ;  /* 0x000000ffff038224 */ /* 0x000fc600078e0005 */
[----:B------:R-:W3:Y:S04]  /*3fe70*/  LDL R5, [R1+0xbe4] ;  /* 0x000be40001057983 */ /* 0x000ee80000100800 */
[----:B------:R0:W3:Y:S01]  /*3fe80*/  @!P0 LDG.E.U8 R227, desc[UR6][R2.64] ;  /* 0x0000000602e38981 */ /* 0x0000e2000c1e1100 */
[----:B------:R-:W-:Y:S01]  /*3fe90*/  PRMT R225, RZ, 0x7610, R225 ;  /* 0x00007610ffe17816 */ /* 0x000fe200000000e1 */
[----:B0-----:R-:W-:Y:S02]  /*3fea0*/  @!P0 IMAD.MOV.U32 R2, RZ, RZ, R15 ;  /* 0x000000ffff028224 */ /* 0x001fe400078e000f */
[----:B------:R-:W-:Y:S01]  /*3feb0*/  @!P0 IMAD.MOV.U32 R3, RZ, RZ, R26 ;  /* 0x000000ffff038224 */ /* 0x000fe200078e001a */
[----:B------:R-:W-:Y:S01]  /*3fec0*/  PRMT R224, RZ, 0x7610, R224 ;  /* 0x00007610ffe07816 */ /* 0x000fe200000000e0 */
[----:B------:R-:W3:Y:S04]  /*3fed0*/  LDL R26, [R1+0xb68] ;  /* 0x000b6800011a7983 */ /* 0x000ee80000100800 */
[----:B------:R0:W3:Y:S02]  /*3fee0*/  @!P0 LDG.E.U8 R226, desc[UR6][R2.64] ;  /* 0x0000000602e28981 */ /* 0x0000e4000c1e1100 */
[----:B0-----:R-:W-:-:S02]  /*3fef0*/  @!P0 IMAD.MOV.U32 R2, RZ, RZ, R13 ;  /* 0x000000ffff028224 */ /* 0x001fc400078e000d */
[----:B------:R-:W-:-:S05]  /*3ff00*/  @!P0 IMAD.MOV.U32 R3, RZ, RZ, R14 ;  /* 0x000000ffff038224 */ /* 0x000fca00078e000e */
[----:B------:R0:W3:Y:S01]  /*3ff10*/  @!P0 LDG.E.U8 R225, desc[UR6][R2.64] ;  /* 0x0000000602e18981 */ /* 0x0000e2000c1e1100 */
[----:B------:R-:W-:Y:S01]  /*3ff20*/  PRMT R223, RZ, 0x7610, R223 ;  /* 0x00007610ffdf7816 */ /* 0x000fe200000000df */
[----:B0-----:R-:W-:Y:S02]  /*3ff30*/  @!P0 IMAD.MOV.U32 R2, RZ, RZ, R11 ;  /* 0x000000ffff028224 */ /* 0x001fe400078e000b */
[----:B------:R-:W-:-:S05]  /*3ff40*/  @!P0 IMAD.MOV.U32 R3, RZ, RZ, R12 ;  /* 0x000000ffff038224 */ /* 0x000fca00078e000c */
[----:B------:R2:W3:Y:S01]  /*3ff50*/  @!P0 LDG.E.U8 R224, desc[UR6][R2.64] ;  /* 0x0000000602e08981 */ /* 0x0004e2000c1e1100 */
[----:B------:R-:W-:Y:S01]  /*3ff60*/  PRMT R222, RZ, 0x7610, R222 ;  /* 0x00007610ffde7816 */ /* 0x000fe200000000de */
[----:B--2---:R-:W-:Y:S02]  /*3ff70*/  @!P0 IMAD.MOV.U32 R2, RZ, RZ, R9 ;  /* 0x000000ffff028224 */ /* 0x004fe400078e0009 */
[----:B----4-:R-:W-:Y:S01]  /*3ff80*/  @!P0 IMAD.MOV.U32 R3, RZ, RZ, R10 ;  /* 0x000000ffff038224 */ /* 0x010fe200078e000a */
[----:B------:R-:W-:Y:S01]  /*3ff90*/  PRMT R221, RZ, 0x7610, R221 ;  /* 0x00007610ffdd7816 */ /* 0x000fe200000000dd */
[----:B------:R-:W2:Y:S04]  /*3ffa0*/  LDL R10, [R1+0xb24] ;  /* 0x000b2400010a7983 */ /* 0x000ea80000100800 */
[----:B------:R0:W4:Y:S04]  /*3ffb0*/  @!P0 LDG.E.U8 R223, desc[UR6][R2.64] ;  /* 0x0000000602df8981 */ /* 0x000128000c1e1100 */
[----:B------:R-:W4:Y:S01]  /*3ffc0*/  LDL R9, [R1+0xb28] ;  /* 0x000b280001097983 */ /* 0x000f220000100800 */
[----:B0-----:R-:W-:-:S02]  /*3ffd0*/  @!P0 IMAD.MOV.U32 R2, RZ, RZ, R6 ;  /* 0x000000ffff028224 */ /* 0x001fc400078e0006 */
        /* <DEDUP_REMOVED lines=31> */
[----:B------:R-:W3:Y:S01]  /*401d0*/  LDL R15, [R1+0xae4] ;  /* 0x000ae400010f7983 */ /* 0x000ee20000100800 */
[----:B------:R-:W-:-:S02]  /*401e0*/  PRMT R6, R11, 0x5410, R6 ;  /* 0x000054100b067816 */ /* 0x000fc40000000006 */
[----:B------:R-:W-:Y:S01]  /*401f0*/  PRMT R7, R7, 0x5410, R2 ;  /* 0x0000541007077816 */ /* 0x000fe20000000002 */
[----:B------:R-:W3:Y:S04]  /*40200*/  LDL R14, [R1+0xae8] ;  /* 0x000ae800010e7983 */ /* 0x000ee80000100800 */
[----:B------:R0:W-:Y:S01]  /*40210*/  STS.128 [R36+UR4+0x10000], R4 ;  /* 0x0100000424007988 */ /* 0x0001e20008000c04 */
[----:B------:R-:W-:Y:S01]  /*40220*/  PRMT R220, RZ, 0x7610, R220 ;  /* 0x00007610ffdc7816 */ /* 0x000fe200000000dc */
[----:B------:R-:W-:Y:S01]  /*40230*/  @!P0 IMAD.MOV.U32 R3, RZ, RZ, R39 ;  /* 0x000000ffff038224 */ /* 0x000fe200078e0027 */
[----:B------:R-:W-:Y:S01]  /*40240*/  PRMT R219, RZ, 0x7610, R219 ;  /* 0x00007610ffdb7816 */ /* 0x000fe200000000db */
[----:B------:R-:W3:Y:S04]  /*40250*/  LDL R13, [R1+0xa64] ;  /* 0x000a6400010d7983 */ /* 0x000ee80000100800 */
[----:B------:R-:W3:Y:S04]  /*40260*/  LDL R12, [R1+0xa68] ;  /* 0x000a6800010c7983 */ /* 0x000ee80000100800 */
[----:B------:R-:W3:Y:S04]  /*40270*/  LDL R11, [R1+0xa24] ;  /* 0x000a2400010b7983 */ /* 0x000ee80000100800 */
[----:B0-----:R-:W3:Y:S04]  /*40280*/  LDL R5, [R1+0xaa4] ;  /* 0x000aa40001057983 */ /* 0x001ee80000100800 */
[----:B------:R-:W3:Y:S01]  /*40290*/  LDL R4, [R1+0xaa8] ;  /* 0x000aa80001047983 */ /* 0x000ee20000100800 */
[----:B------:R-:W-:Y:S01]  /*402a0*/  @!P0 IMAD.MOV.U32 R2, RZ, RZ, R38 ;  /* 0x000000ffff028224 */ /* 0x000fe200078e0026 */
[----:B------:R-:W-:-:S02]  /*402b0*/  PRMT R218, RZ, 0x7610, R218 ;  /* 0x00007610ffda7816 */ /* 0x000fc400000000da */
[----:B------:R-:W3:Y:S04]  /*402c0*/  LDL R7, [R1+0x9e8] ;  /* 0x0009e80001077983 */ /* 0x000ee80000100800 */
[----:B------:R0:W3:Y:S02]  /*402d0*/  @!P0 LDG.E.U8 R220, desc[UR6][R2.64] ;  /* 0x0000000602dc8981 */ /* 0x0000e4000c1e1100 */
[----:B0-----:R-:W-:Y:S02]  /*402e0*/  @!P0 IMAD.MOV.U32 R2, RZ, RZ, R26 ;  /* 0x000000ffff028224 */ /* 0x001fe400078e001a */
[----:B------:R-:W-:-:S05]  /*402f0*/  @!P0 IMAD.MOV.U32 R3, RZ, RZ, R28 ;  /* 0x000000ffff038224 */ /* 0x000fca00078e001c */
[----:B------:R2:W3:Y:S02]  /*40300*/  @!P0 LDG.E.U8 R219, desc[UR6][R2.64] ;  /* 0x0000000602db8981 */ /* 0x0004e4000c1e1100 */
[----:B--2---:R-:W-:Y:S02]  /*40310*/  @!P0 IMAD.MOV.U32 R3, RZ, RZ, R10 ;  /* 0x000000ffff038224 */ /* 0x004fe400078e000a */
[----:B------:R-:W2:Y:S01]  /*40320*/  LDL R10, [R1+0xa28] ;  /* 0x000a2800010a7983 */ /* 0x000ea20000100800 */
[----:B----4-:R-:W-:-:S03]  /*40330*/  @!P0 IMAD.MOV.U32 R2, RZ, RZ, R9 ;  /* 0x000000ffff028224 */ /* 0x010fc600078e0009 */
[----:B------:R-:W4:Y:S01]  /*40340*/  LDL R9, [R1+0x9e4] ;  /* 0x0009e40001097983 */ /* 0x000f220000100800 */
[----:B------:R-:W-:-:S03]  /*40350*/  PRMT R217, RZ, 0x7610, R217 ;  /* 0x00007610ffd97816 */ /* 0x000fc600000000d9 */
[----:B------:R3:W4:Y:S04]  /*40360*/  @!P0 LDG.E.U8 R218, desc[UR6][R2.64] ;  /* 0x0000000602da8981 */ /* 0x000728000c1e1100 */
[----:B------:R-:W4:Y:S04]  /*40370*/  LDL.LU R28, [R1+0x9a4] ;  /* 0x0009a400011c7983 */ /* 0x000f280000300800 */
[----:B------:R-:W4:Y:S01]  /*40380*/  LDL R6, [R1+0x9a8] ;  /* 0x0009a80001067983 */ /* 0x000f220000100800 */
[----:B---3--:R-:W-:Y:S02]  /*40390*/  @!P0 IMAD.MOV.U32 R3, RZ, RZ, R15 ;  /* 0x000000ffff038224 */ /* 0x008fe400078e000f */
[----:B------:R-:W-:-:S05]  /*403a0*/  @!P0 IMAD.MOV.U32 R2, RZ, RZ, R14 ;  /* 0x000000ffff028224 */ /* 0x000fca00078e000e */
[----:B------:R0:W3:Y:S02]  /*403b0*/  @!P0 LDG.E.U8 R217, desc[UR6][R2.64] ;  /* 0x0000000602d98981 */ /* 0x0000e4000c1e1100 */
[----:B0-----:R-:W-:Y:S02]  /*403c0*/  @!P0 IMAD.MOV.U32 R3, RZ, RZ, R5 ;  /* 0x000000ffff038224 */ /* 0x001fe400078e0005 */
[----:B------:R-:W3:Y:S01]  /*403d0*/  LDL R5, [R1+0x1120] ;  /* 0x0011200001057983 */ /* 0x000ee20000100800 */
[----:B------:R-:W-:-:S03]  /*403e0*/  @!P0 IMAD.MOV.U32 R2, RZ, RZ, R4 ;  /* 0x000000ffff028224 */ /* 0x000fc600078e0004 */
[----:B------:R-:W3:Y:S01]  /*403f0*/  LDL R4, [R1+0x1d24] ;  /* 0x001d240001047983 */ /* 0x000ee20000100800 */
[----:B------:R-:W-:Y:S02]  /*40400*/  PRMT R216, RZ, 0x7610, R216 ;  /* 0x00007610ffd87816 */ /* 0x000fe400000000d8 */
[----:B------:R-:W-:Y:S01]  /*40410*/  PRMT R215, RZ, 0x7610, R215 ;  /* 0x00007610ffd77816 */ /* 0x000fe200000000d7 */
[----:B------:R-:W3:Y:S04]  /*40420*/  LDL.LU R14, [R1+0x670] ;  /* 0x00067000010e7983 */ /* 0x000ee80000300800 */
[----:B------:R0:W3:Y:S01]  /*40430*/  @!P0 LDG.E.U8 R216, desc[UR6][R2.64] ;  /* 0x0000000602d88981 */ /* 0x0000e2000c1e1100 */
[----:B------:R-:W-:Y:S01]  /*40440*/  PRMT R214, RZ, 0x7610, R214 ;  /* 0x00007610ffd67816 */ /* 0x000fe200000000d6 */
[----:B0-----:R-:W-:-:S02]  /*40450*/  @!P0 IMAD.MOV.U32 R2, RZ, RZ, R12 ;  /* 0x000000ffff028224 */ /* 0x001fc400078e000c */
[----:B------:R-:W-:-:S05]  /*40460*/  @!P0 IMAD.MOV.U32 R3, RZ, RZ, R13 ;  /* 0x000000ffff038224 */ /* 0x000fca00078e000d */
[----:B------:R2:W3:Y:S01]  /*40470*/  @!P0 LDG.E.U8 R215, desc[UR6][R2.64] ;  /* 0x0000000602d78981 */ /* 0x0004e2000c1e1100 */
[----:B------:R-:W-:Y:S01]  /*40480*/  PRMT R213, RZ, 0x7610, R213 ;  /* 0x00007610ffd57816 */ /* 0x000fe200000000d5 */
[----:B--2---:R-:W-:Y:S02]  /*40490*/  @!P0 IMAD.MOV.U32 R2, RZ, RZ, R10 ;  /* 0x000000ffff028224 */ /* 0x004fe400078e000a */
[----:B------:R-:W-:-:S05]  /*404a0*/  @!P0 IMAD.MOV.U32 R3, RZ, RZ, R11 ;  /* 0x000000ffff038224 */ /* 0x000fca00078e000b */
[----:B------:R0:W2:Y:S01]  /*404b0*/  @!P0 LDG.E.U8 R214, desc[UR6][R2.64] ;  /* 0x0000000602d68981 */ /* 0x0000a2000c1e1100 */
[----:B------:R-:W-:Y:S01]  /*404c0*/  PRMT R212, RZ, 0x7610, R212 ;  /* 0x00007610ffd47816 */ /* 0x000fe200000000d4 */
[----:B0-----:R-:W-:Y:S02]  /*404d0*/  @!P0 IMAD.MOV.U32 R2, RZ, RZ, R7 ;  /* 0x000000ffff028224 */ /* 0x001fe400078e0007 */
[----:B----4-:R-:W-:Y:S01]  /*404e0*/  @!P0 IMAD.MOV.U32 R3, RZ, RZ, R9 ;  /* 0x000000ffff038224 */ /* 0x010fe200078e0009 */
[----:B------:R-:W-:Y:S01]  /*404f0*/  PRMT R211, RZ, 0x7610, R211 ;  /* 0x00007610ffd37816 */ /* 0x000fe200000000d3 */
[----:B------:R-:W4:Y:S04]  /*40500*/  LDL.LU R9, [R1+0x668] ;  /* 0x0006680001097983 */ /* 0x000f280000300800 */
[----:B------:R0:W2:Y:S04]  /*40510*/  @!P0 LDG.E.U8 R213, desc[UR6][R2.64] ;  /* 0x0000000602d58981 */ /* 0x0000a8000c1e1100 */
[----:B------:R-:W4:Y:S04]  /*40520*/  LDL.LU R10, [R1+0x968] ;  /* 0x00096800010a7983 */ /* 0x000f280000300800 */
[----:B------:R-:W2:Y:S01]  /*40530*/  LDL R39, [R1+0x1cf8] ;  /* 0x001cf80001277983 */ /* 0x000ea20000100800 */
[----:B0-----:R-:W-:-:S02]  /*40540*/  @!P0 IMAD.MOV.U32 R2, RZ, RZ, R6 ;  /* 0x000000ffff028224 */ /* 0x001fc400078e0006 */
[----:B------:R-:W-:Y:S01]  /*40550*/  @!P0 IMAD.MOV.U32 R3, RZ, RZ, R28 ;  /* 0x000000ffff038224 */ /* 0x000fe200078e001c */
[----:B------:R-:W4:Y:S04]  /*40560*/  LDL R15, [R1+0x1cb8] ;  /* 0x001cb800010f7983 */ /* 0x000f280000100800 */
[----:B------:R3:W4:Y:S04]  /*40570*/  @!P0 LDG.E.U8 R212, desc[UR6][R2.64] ;  /* 0x0000000602d48981 */ /* 0x000728000c1e1100 */
[----:B------:R-:W4:Y:S04]  /*40580*/  LDL R13, [R1+0x1c74] ;  /* 0x001c7400010d7983 */ /* 0x000f280000100800 */
[----:B------:R-:W4:Y:S04]  /*40590*/  LDL R12, [R1+0x1c78] ;  /* 0x001c7800010c7983 */ /* 0x000f280000100800 */
[----:B------:R-:W4:Y:S04]  /*405a0*/  LDL R11, [R1+0x964] ;  /* 0x00096400010b7983 */ /* 0x000f280000100800 */
[----:B------:R-:W4:Y:S04]  /*405b0*/  LDL R7, [R1+0x1c34] ;  /* 0x001c340001077983 */ /* 0x000f280000100800 */
[----:B------:R-:W4:Y:S01]  /*405c0*/  LDL R6, [R1+0x1c38] ;  /* 0x001c380001067983 */ /* 0x000f220000100800 */
[----:B---3--:R-:W-:-:S03]  /*405d0*/  @!P0 IMAD.MOV.U32 R3, RZ, RZ, R5 ;  /* 0x000000ffff038224 */ /* 0x008fc600078e0005 */
[----:B------:R-:W3:Y:S01]  /*405e0*/  LDL R5, [R1+0x1bf4] ;  /* 0x001bf40001057983 */ /* 0x000ee20000100800 */
[----:B------:R-:W-:-:S03]  /*405f0*/  @!P0 IMAD.MOV.U32 R2, RZ, RZ, R4 ;  /* 0x000000ffff028224 */ /* 0x000fc600078e0004 */
[----:B------:R-:W3:Y:S04]  /*40600*/  LDL R4, [R1+0x1bf8] ;  /* 0x001bf80001047983 */ /* 0x000ee80000100800 */
[----:B------:R-:W3:Y:S04]  /*40610*/  LDL.LU R38, [R1+0x660] ;  /* 0x0006600001267983 */ /* 0x000ee80000300800 */
[----:B------:R-:W3:Y:S04]  /*40620*/  LDL.LU R41, [R1+0x664] ;  /* 0x0006640001297983 */ /* 0x000ee80000300800 */
[----:B------:R-:W3:Y:S04]  /*40630*/  LDL.LU R26, [R1+0x654] ;  /* 0x00065400011a7983 */ /* 0x000ee80000300800 */
[----:B------:R-:W3:Y:S04]  /*40640*/  LDL.LU R36, [R1+0x658] ;  /* 0x0006580001247983 */ /* 0x000ee80000300800 */
[----:B------:R2:W3:Y:S04]  /*40650*/  @!P0 LDG.E.U8 R211, desc[UR6][R2.64] ;  /* 0x0000000602d38981 */ /* 0x0004e8000c1e1100 */
[----:B------:R-:W4:Y:S01]  /*40660*/  LDL R3, [R1+0x1cf4] ;  /* 0x001cf40001037983 */ /* 0x000f220000100800 */
[----:B------:R-:W-:Y:S01]  /*40670*/  PRMT R210, RZ, 0x7610, R210 ;  /* 0x00007610ffd27816 */ /* 0x000fe200000000d2 */
[----:B--2---:R-:W-:-:S02]  /*40680*/  @!P0 IMAD.MOV.U32 R2, RZ, RZ, R39 ;  /* 0x000000ffff028224 */ /* 0x004fc400078e0027 */
[----:B------:R-:W2:Y:S04]  /*40690*/  LDL.LU R39, [R1+0x648] ;  /* 0x0006480001277983 */ /* 0x000ea80000300800 */
[----:B----4-:R0:W4:Y:S04]  /*406a0*/  @!P0 LDG.E.U8 R210, desc[UR6][R2.64] ;  /* 0x0000000602d28981 */ /* 0x010128000c1e1100 */
[----:B------:R-:W3:Y:S01]  /*406b0*/  LDL R3, [R1+0x1cb4] ;  /* 0x001cb40001037983 */ /* 0x000ee20000100800 */
[----:B------:R-:W-:Y:S01]  /*406c0*/  PRMT R209, RZ, 0x7610, R209 ;  /* 0x00007610ffd17816 */ /* 0x000fe200000000d1 */
[----:B0-----:R-:W-:Y:S01]  /*406d0*/  @!P0 IMAD.MOV.U32 R2, RZ, RZ, R15 ;  /* 0x000000ffff028224 */ /* 0x001fe200078e000f */
[----:B------:R-:W-:-:S02]  /*406e0*/  PRMT R208, RZ, 0x7610, R208 ;  /* 0x00007610ffd07816 */ /* 0x000fc400000000d0 */
[----:B------:R-:W-:Y:S02]  /*406f0*/  PRMT R207, RZ, 0x7610, R207 ;  /* 0x00007610ffcf7816 */ /* 0x000fe400000000cf */
[----:B------:R-:W-:Y:S02]  /*40700*/  PRMT R206, RZ, 0x7610, R206 ;  /* 0x00007610ffce7816 */ /* 0x000fe400000000ce */
[----:B------:R-:W-:Y:S01]  /*40710*/  PRMT R205, RZ, 0x7610, R205 ;  /* 0x00007610ffcd7816 */ /* 0x000fe200000000cd */
[----:B---3--:R0:W3:Y:S02]  /*40720*/  @!P0 LDG.E.U8 R209, desc[UR6][R2.64] ;  /* 0x0000000602d18981 */ /* 0x0080e4000c1e1100 */
[----:B0-----:R-:W-:Y:S02]  /*40730*/  @!P0 IMAD.MOV.U32 R2, RZ, RZ, R12 ;  /* 0x000000ffff028224 */ /* 0x001fe400078e000c */
[----:B------:R-:W-:-:S05]  /*40740*/  @!P0 IMAD.MOV.U32 R3, RZ, RZ, R13 ;  /* 0x000000ffff038224 */ /* 0x000fca00078e000d */
[----:B------:R0:W3:Y:S02]  /*40750*/  @!P0 LDG.E.U8 R208, desc[UR6][R2.64] ;  /* 0x0000000602d08981 */ /* 0x0000e4000c1e1100 */
[----:B0-----:R-:W-:Y:S02]  /*40760*/  @!P0 IMAD.MOV.U32 R2, RZ, RZ, R10 ;  /* 0x000000ffff028224 */ /* 0x001fe400078e000a */
[----:B------:R-:W-:-:S05]  /*40770*/  @!P0 IMAD.MOV.U32 R3, RZ, RZ, R11 ;  /* 0x000000ffff038224 */ /* 0x000fca00078e000b */
[----:B------:R0:W4:Y:S02]  /*40780*/  @!P0 LDG.E.U8 R207, desc[UR6][R2.64] ;  /* 0x0000000602cf8981 */ /* 0x000124000c1e1100 */
[----:B0-----:R-:W-:Y:S02]  /*40790*/  @!P0 IMAD.MOV.U32 R2, RZ, RZ, R6 ;  /* 0x000000ffff028224 */ /* 0x001fe400078e0006 */
[----:B------:R-:W-:-:S05]  /*407a0*/  @!P0 IMAD.MOV.U32 R3, RZ, RZ, R7 ;  /* 0x000000ffff038224 */ /* 0x000fca00078e0007 */
[----:B------:R0:W3:Y:S02]  /*407b0*/  @!P0 LDG.E.U8 R206, desc[UR6][R2.64] ;  /* 0x0000000602ce8981 */ /* 0x0000e4000c1e1100 */
[----:B0-----:R-:W-:Y:S02]  /*407c0*/  @!P0 IMAD.MOV.U32 R2, RZ, RZ, R4 ;  /* 0x000000ffff028224 */ /* 0x001fe400078e0004 */
[----:B------:R-:W-:Y:S01]  /*407d0*/  @!P0 IMAD.MOV.U32 R3, RZ, RZ, R5 ;  /* 0x000000ffff038224 */ /* 0x000fe200078e0005 */
[----:B------:R-:W-:Y:S02]  /*407e0*/  LOP3.LUT R4, R9, 0xffff, RZ, 0xc0, !PT ;  /* 0x0000ffff09047812 */ /* 0x000fe400078ec0ff */
[----:B------:R-:W4:Y:S04]  /*407f0*/  LDL R9, [R1+0x1bb8] ;  /* 0x001bb80001097983 */ /* 0x000f280000100800 */
[----:B------:R0:W3:Y:S02]  /*40800*/  @!P0 LDG.E.U8 R205, desc[UR6][R2.64] ;  /* 0x0000000602cd8981 */ /* 0x0000e4000c1e1100 */
[----:B0-----:R-:W-:-:S02]  /*40810*/  LOP3.LUT R3, R25, 0xffff, RZ, 0xc0, !PT ;  /* 0x0000ffff19037812 */ /* 0x001fc400078ec0ff */
[----:B------:R-:W3:Y:S01]  /*40820*/  LDL R25, [R1+0x1bb4] ;  /* 0x001bb40001197983 */ /* 0x000ee20000100800 */
[----:B------:R-:W-:-:S03]  /*40830*/  LOP3.LUT R2, R0, 0xffff, RZ, 0xc0, !PT ;  /* 0x0000ffff00027812 */ /* 0x000fc600078ec0ff */
[----:B------:R-:W3:Y:S01]  /*40840*/  LDL R0, [R1+0x1d40] ;  /* 0x001d400001007983 */ /* 0x000ee20000100800 */
[----:B------:R-:W-:Y:S02]  /*40850*/  LOP3.LUT R5, R14, 0xffff, RZ, 0xc0, !PT ;  /* 0x0000ffff0e057812 */ /* 0x000fe400078ec0ff */
[----:B------:R-:W-:Y:S02]  /*40860*/  PRMT R14, R3, 0x3340, R2 ;  /* 0x00003340030e7816 */ /* 0x000fe40000000002 */
[----:B------:R-:W-:Y:S02]  /*40870*/  PRMT R15, R5, 0x3340, R4 ;  /* 0x00003340050f7816 */ /* 0x000fe40000000004 */
[----:B------:R-:W-:Y:S02]  /*40880*/  LOP3.LUT R5, R38, 0xffff, RZ, 0xc0, !PT ;  /* 0x0000ffff26057812 */ /* 0x000fe400078ec0ff */
[----:B------:R-:W-:Y:S01]  /*40890*/  LOP3.LUT R4, R41, 0xffff, RZ, 0xc0, !PT ;  /* 0x0000ffff29047812 */ /* 0x000fe200078ec0ff */
[----:B------:R-:W3:Y:S01]  /*408a0*/  LDL R38, [R1+0x1af8] ;  /* 0x001af80001267983 */ /* 0x000ee20000100800 */
[----:B------:R-:W-:-:S02]  /*408b0*/  LOP3.LUT R3, R26, 0xffff, RZ, 0xc0, !PT ;  /* 0x0000ffff1a037812 */ /* 0x000fc400078ec0ff */
[----:B------:R-:W-:Y:S01]  /*408c0*/  LOP3.LUT R2, R36, 0xffff, RZ, 0xc0, !PT ;  /* 0x0000ffff24027812 */ /* 0x000fe200078ec0ff */
[----:B------:R-:W3:Y:S01]  /*408d0*/  LDL R41, [R1+0x1b38] ;  /* 0x001b380001297983 */ /* 0x000ee20000100800 */
[----:B------:R-:W-:Y:S02]  /*408e0*/  PRMT R13, R5, 0x3340, R4 ;  /* 0x00003340050d7816 */ /* 0x000fe40000000004 */
[----:B------:R-:W-:Y:S01]  /*408f0*/  PRMT R12, R3, 0x3340, R2 ;  /* 0x00003340030c7816 */ /* 0x000fe20000000002 */
[----:B------:R-:W3:Y:S01]  /*40900*/  LDL R36, [R1+0x1ab4] ;  /* 0x001ab40001247983 */ /* 0x000ee20000100800 */
[----:B--2---:R-:W-:Y:S02]  /*40910*/  LOP3.LUT R5, R39, 0xffff, RZ, 0xc0, !PT ;  /* 0x0000ffff27057812 */ /* 0x004fe400078ec0ff */
[----:B------:R-:W-:Y:S01]  /*40920*/  LOP3.LUT R4, R189, 0xffff, RZ, 0xc0, !PT ;  /* 0x0000ffffbd047812 */ /* 0x000fe200078ec0ff */
[----:B------:R-:W2:Y:S01]  /*40930*/  LDL R39, [R1+0x1af4] ;  /* 0x001af40001277983 */ /* 0x000ea20000100800 */
[----:B------:R-:W-:-:S02]  /*40940*/  LOP3.LUT R3, R151, 0xffff, RZ, 0xc0, !PT ;  /* 0x0000ffff97037812 */ /* 0x000fc400078ec0ff */
[----:B------:R-:W-:Y:S01]  /*40950*/  LOP3.LUT R2, R140, 0xffff, RZ, 0xc0, !PT ;  /* 0x0000ffff8c027812 */ /* 0x000fe200078ec0ff */
[----:B------:R-:W2:Y:S01]  /*40960*/  LDL R189, [R1+0x1b34] ;  /* 0x001b340001bd7983 */ /* 0x000ea20000100800 */
[----:B------:R-:W-:Y:S02]  /*40970*/  PRMT R11, R5, 0x3340, R4 ;  /* 0x00003340050b7816 */ /* 0x000fe40000000004 */
[----:B------:R-:W-:Y:S01]  /*40980*/  PRMT R6, R3, 0x3340, R2 ;  /* 0x0000334003067816 */ /* 0x000fe20000000002 */
[----:B------:R-:W2:Y:S01]  /*40990*/  LDL R26, [R1+0x1ab8] ;  /* 0x001ab800011a7983 */ /* 0x000ea20000100800 */
[----:B------:R-:W-:Y:S02]  /*409a0*/  LOP3.LUT R5, R135, 0xffff, RZ, 0xc0, !PT ;  /* 0x0000ffff87057812 */ /* 0x000fe400078ec0ff */
[----:B------:R-:W-:Y:S02]  /*409b0*/  LOP3.LUT R4, R202, 0xffff, RZ, 0xc0, !PT ;  /* 0x0000ffffca047812 */ /* 0x000fe400078ec0ff */
[----:B------:R-:W-:-:S02]  /*409c0*/  LOP3.LUT R3, R203, 0xffff, RZ, 0xc0, !PT ;  /* 0x0000ffffcb037812 */ /* 0x000fc400078ec0ff */
[----:B------:R-:W-:Y:S02]  /*409d0*/  LOP3.LUT R2, R204, 0xffff, RZ, 0xc0, !PT ;  /* 0x0000ffffcc027812 */ /* 0x000fe400078ec0ff */
[----:B------:R-:W-:Y:S02]  /*409e0*/  PRMT R7, R5, 0x3340, R4 ;  /* 0x0000334005077816 */ /* 0x000fe40000000004 */
[----:B------:R-:W-:Y:S02]  /*409f0*/  PRMT R2, R3, 0x3340, R2 ;  /* 0x0000334003027816 */ /* 0x000fe40000000002 */
[----:B------:R-:W-:Y:S02]  /*40a00*/  PRMT R204, RZ, 0x7610, R204 ;  /* 0x00007610ffcc7816 */ /* 0x000fe400000000cc */
[----:B------:R-:W-:Y:S02]  /*40a10*/  PRMT R7, R7, 0x5410, R2 ;  /* 0x0000541007077816 */ /* 0x000fe40000000002 */
[----:B------:R-:W-:-:S02]  /*40a20*/  PRMT R4, R15, 0x5410, R14 ;  /* 0x000054100f047816 */ /* 0x000fc4000000000e */
[----:B------:R-:W-:Y:S02]  /*40a30*/  PRMT R5, R13, 0x5410, R12 ;  /* 0x000054100d057816 */ /* 0x000fe4000000000c */
[----:B------:R-:W-:Y:S01]  /*40a40*/  PRMT R6, R11, 0x5410, R6 ;  /* 0x000054100b067816 */ /* 0x000fe20000000006 */
[----:B----4-:R-:W-:Y:S02]  /*40a50*/  @!P0 IMAD.MOV.U32 R2, RZ, RZ, R9 ;  /* 0x000000ffff028224 */ /* 0x010fe400078e0009 */
[----:B------:R-:W4:Y:S01]  /*40a60*/  LDL R9, [R1+0x1a78] ;  /* 0x001a780001097983 */ /* 0x000f220000100800 */
[----:B---3--:R-:W-:-:S03]  /*40a70*/  @!P0 IMAD.MOV.U32 R3, RZ, RZ, R25 ;  /* 0x000000ffff038224 */ /* 0x008fc600078e0019 */
[----:B------:R-:W3:Y:S04]  /*40a80*/  LDL R25, [R1+0x1a74] ;  /* 0x001a740001197983 */ /* 0x000ee80000100800 */
[----:B------:R0:W3:Y:S04]  /*40a90*/  @!P0 LDG.E.U8 R204, desc[UR6][R2.64] ;  /* 0x0000000602cc8981 */ /* 0x0000e8000c1e1100 */
[----:B------:R-:W0:Y:S04]  /*40aa0*/  LDL R2, [R1+0x1b74] ;  /* 0x001b740001027983 */ /* 0x000e280000100800 */
[----:B------:R-:W0:Y:S04]  /*40ab0*/  LDL R3, [R1+0x1b78] ;  /* 0x001b780001037983 */ /* 0x000e280000100800 */
[----:B------:R-:W3:Y:S04]  /*40ac0*/  LDL.LU R135, [R1+0x1834] ;  /* 0x0018340001877983 */ /* 0x000ee80000300800 */
[----:B------:R-:W3:Y:S04]  /*40ad0*/  LDL.LU R140, [R1+0x17f8] ;  /* 0x0017f800018c7983 */ /* 0x000ee80000300800 */
[----:B------:R1:W-:Y:S04]  /*40ae0*/  STS.128 [R0+UR4+0x10000], R4 ;  /* 0x0100000400007988 */ /* 0x0003e80008000c04 */
[----:B------:R-:W3:Y:S04]  /*40af0*/  LDL.LU R151, [R1+0x17f4] ;  /* 0x0017f40001977983 */ /* 0x000ee80000300800 */
[----:B-1----:R-:W3:Y:S04]  /*40b00*/  LDL.LU R0, [R1+0x9a0] ;  /* 0x0009a00001007983 */ /* 0x002ee80000300800 */
[----:B------:R-:W3:Y:S04]  /*40b10*/  LDL R4, [R1+0x1a38] ;  /* 0x001a380001047983 */ /* 0x000ee80000100800 */
[----:B------:R-:W3:Y:S04]  /*40b20*/  LDL R7, [R1+0x1a34] ;  /* 0x001a340001077983 */ /* 0x000ee80000100800 */
[----:B------:R-:W3:Y:S01]  /*40b30*/  LDL R6, [R1+0x19f4] ;  /* 0x0019f40001067983 */ /* 0x000ee20000100800 */
[----:B------:R-:W-:-:S02]  /*40b40*/  PRMT R203, RZ, 0x7610, R203 ;  /* 0x00007610ffcb7816 */ /* 0x000fc400000000cb */
[----:B------:R-:W-:Y:S01]  /*40b50*/  PRMT R202, RZ, 0x7610, R202 ;  /* 0x00007610ffca7816 */ /* 0x000fe200000000ca */
[----:B------:R-:W3:Y:S01]  /*40b60*/  LDL R5, [R1+0x19f8] ;  /* 0x0019f80001057983 */ /* 0x000ee20000100800 */
[----:B------:R-:W-:Y:S02]  /*40b70*/  PRMT R201, RZ, 0x7610, R201 ;  /* 0x00007610ffc97816 */ /* 0x000fe400000000c9 */
[----:B------:R-:W-:Y:S02]  /*40b80*/  PRMT R200, RZ, 0x7610, R200 ;  /* 0x00007610ffc87816 */ /* 0x000fe400000000c8 */
[----:B------:R-:W-:Y:S02]  /*40b90*/  PRMT R199, RZ, 0x7610, R199 ;  /* 0x00007610ffc77816 */ /* 0x000fe400000000c7 */
[----:B------:R-:W-:Y:S02]  /*40ba0*/  PRMT R198, RZ, 0x7610, R198 ;  /* 0x00007610ffc67816 */ /* 0x000fe400000000c6 */
[----:B0-----:R-:W-:-:S04]  /*40bb0*/  @!P0 LOP3.LUT R3, R3, R2, RZ, 0x3c, !PT ;  /* 0x0000000203038212 */ /* 0x001fc800078e3cff */
[----:B------:R-:W-:-:S04]  /*40bc0*/  @!P0 LOP3.LUT R2, R3, R2, RZ, 0x3c, !PT ;  /* 0x0000000203028212 */ /* 0x000fc800078e3cff */
[----:B------:R-:W-:-:S05]  /*40bd0*/  @!P0 LOP3.LUT R3, R3, R2, RZ, 0x3c, !PT ;  /* 0x0000000203038212 */ /* 0x000fca00078e3cff */
[----:B------:R0:W3:Y:S02]  /*40be0*/  @!P0 LDG.E.U8 R203, desc[UR6][R2.64] ;  /* 0x0000000602cb8981 */ /* 0x0000e4000c1e1100 */
[----:B0-----:R-:W-:Y:S02]  /*40bf0*/  @!P0 IMAD.MOV.U32 R2, RZ, RZ, R41 ;  /* 0x000000ffff028224 */ /* 0x001fe400078e0029 */
[----:B--2---:R-:W-:Y:S01]  /*40c00*/  @!P0 IMAD.MOV.U32 R3, RZ, RZ, R189 ;  /* 0x000000ffff038224 */ /* 0x004fe200078e00bd */
[----:B------:R-:W2:Y:S04]  /*40c10*/  LDL R41, [R1+0x19b8] ;  /* 0x0019b80001297983 */ /* 0x000ea80000100800 */
[----:B------:R0:W2:Y:S04]  /*40c20*/  @!P0 LDG.E.U8 R202, desc[UR6][R2.64] ;  /* 0x0000000602ca8981 */ /* 0x0000a8000c1e1100 */
[----:B------:R-:W2:Y:S01]  /*40c30*/  LDL R189, [R1+0x19b4] ;  /* 0x0019b40001bd7983 */ /* 0x000ea20000100800 */
[----:B0-----:R-:W-:-:S02]  /*40c40*/  @!P0 IMAD.MOV.U32 R2, RZ, RZ, R38 ;  /* 0x000000ffff028224 */ /* 0x001fc400078e0026 */
[----:B------:R-:W-:Y:S01]  /*40c50*/  @!P0 IMAD.MOV.U32 R3, RZ, RZ, R39 ;  /* 0x000000ffff038224 */ /* 0x000fe200078e0027 */
        /* <DEDUP_REMOVED lines=8> */
[----:B----4-:R-:W-:-:S02]  /*40ce0*/  @!P0 IMAD.MOV.U32 R2, RZ, RZ, R9 ;  /* 0x000000ffff028224 */ /* 0x010fc400078e0009 */
[----:B---3--:R-:W-:Y:S01]  /*40cf0*/  @!P0 IMAD.MOV.U32 R3, RZ, RZ, R25 ;  /* 0x000000ffff038224 */ /* 0x008fe200078e0019 */
[----:B------:R-:W3:Y:S04]  /*40d00*/  LDL R9, [R1+0x18b4] ;  /* 0x0018b40001097983 */ /* 0x000ee80000100800 */
[----:B------:R0:W4:Y:S04]  /*40d10*/  @!P0 LDG.E.U8 R199, desc[UR6][R2.64] ;  /* 0x0000000602c78981 */ /* 0x000128000c1e1100 */
[----:B------:R-:W3:Y:S01]  /*40d20*/  LDL R25, [R1+0x18f8] ;  /* 0x0018f80001197983 */ /* 0x000ee20000100800 */
[----:B0-----:R-:W-:-:S03]  /*40d30*/  @!P0 IMAD.MOV.U32 R2, RZ, RZ, R4 ;  /* 0x000000ffff028224 */ /* 0x001fc600078e0004 */
[----:B------:R-:W4:Y:S01]  /*40d40*/  LDL R4, [R1+0x1938] ;  /* 0x0019380001047983 */ /* 0x000f220000100800 */
[----:B------:R-:W-:-:S03]  /*40d50*/  @!P0 IMAD.MOV.U32 R3, RZ, RZ, R7 ;  /* 0x000000ffff038224 */ /* 0x000fc600078e0007 */
        /* <DEDUP_REMOVED lines=9> */
[----:B------:R-:W-:-:S02]  /*40df0*/  PRMT R195, RZ, 0x7610, R195 ;  /* 0x00007610ffc37816 */ /* 0x000fc400000000c3 */
[----:B------:R-:W-:Y:S02]  /*40e00*/  PRMT R194, RZ, 0x7610, R194 ;  /* 0x00007610ffc27816 */ /* 0x000fe400000000c2 */
[----:B------:R-:W-:Y:S02]  /*40e10*/  PRMT R193, RZ, 0x7610, R193 ;  /* 0x00007610ffc17816 */ /* 0x000fe400000000c1 */
[----:B------:R-:W-:Y:S01]  /*40e20*/  PRMT R192, RZ, 0x7610, R192 ;  /* 0x00007610ffc07816 */ /* 0x000fe200000000c0 */
[----:B--2---:R-:W-:Y:S02]  /*40e30*/  @!P0 IMAD.MOV.U32 R2, RZ, RZ, R41 ;  /* 0x000000ffff028224 */ /* 0x004fe400078e0029 */
[----:B------:R-:W-:-:S05]  /*40e40*/  @!P0 IMAD.MOV.U32 R3, RZ, RZ, R189 ;  /* 0x000000ffff038224 */ /* 0x000fca00078e00bd */
[----:B------:R0:W2:Y:S02]  /*40e50*/  @!P0 LDG.E.U8 R196, desc[UR6][R2.64] ;  /* 0x0000000602c48981 */ /* 0x0000a4000c1e1100 */
[----:B0-----:R-:W-:Y:S02]  /*40e60*/  @!P0 IMAD.MOV.U32 R2, RZ, RZ, R38 ;  /* 0x000000ffff028224 */ /* 0x001fe400078e0026 */
[----:B------:R-:W-:Y:S01]  /*40e70*/  @!P0 IMAD.MOV.U32 R3, RZ, RZ, R39 ;  /* 0x000000ffff038224 */ /* 0x000fe200078e0027 */
[----:B------:R-:W2:Y:S04]  /*40e80*/  LDL R38, [R1+0x17b8] ;  /* 0x0017b80001267983 */ /* 0x000ea80000100800 */
[----:B------:R0:W2:Y:S04]  /*40e90*/  @!P0 LDG.E.U8 R195, desc[UR6][R2.64] ;  /* 0x0000000602c38981 */ /* 0x0000a8000c1e1100 */
[----:B------:R-:W2:Y:S01]  /*40ea0*/  LDL R39, [R1+0x17b4] ;  /* 0x0017b40001277983 */ /* 0x000ea20000100800 */
[----:B0-----:R-:W-:Y:S01]  /*40eb0*/  @!P0 IMAD.MOV.U32 R3, RZ, RZ, R36 ;  /* 0x000000ffff038224 */ /* 0x001fe200078e0024 */
[----:B------:R-:W-:-:S02]  /*40ec0*/  PRMT R191, RZ, 0x7610, R191 ;  /* 0x00007610ffbf7816 */ /* 0x000fc400000000bf */
[----:B------:R-:W2:Y:S01]  /*40ed0*/  LDL R36, [R1+0x16f4] ;  /* 0x0016f40001247983 */ /* 0x000ea20000100800 */
[----:B----4-:R-:W-:-:S03]  /*40ee0*/  @!P0 IMAD.MOV.U32 R2, RZ, RZ, R4 ;  /* 0x000000ffff028224 */ /* 0x010fc600078e0004 */
[----:B------:R-:W4:Y:S04]  /*40ef0*/  LDL R4, [R1+0x1838] ;  /* 0x0018380001047983 */ /* 0x000f280000100800 */
[----:B------:R3:W2:Y:S02]  /*40f00*/  @!P0 LDG.E.U8 R194, desc[UR6][R2.64] ;  /* 0x0000000602c28981 */ /* 0x0006a4000c1e1100 */
[----:B---3--:R-:W-:Y:S02]  /*40f10*/  @!P0 IMAD.MOV.U32 R2, RZ, RZ, R25 ;  /* 0x000000ffff028224 */ /* 0x008fe400078e0019 */
[----:B------:R-:W-:Y:S01]  /*40f20*/  @!P0 IMAD.MOV.U32 R3, RZ, RZ, R26 ;  /* 0x000000ffff038224 */ /* 0x000fe200078e001a */
[----:B------:R-:W3:Y:S04]  /*40f30*/  LDL R25, [R1+0x1734] ;  /* 0x0017340001197983 */ /* 0x000ee80000100800 */
[----:B------:R0:W3:Y:S01]  /*40f40*/  @!P0 LDG.E.U8 R193, desc[UR6][R2.64] ;  /* 0x0000000602c18981 */ /* 0x0000e2000c1e1100 */
[----:B------:R-:W-:-:S03]  /*40f50*/  PRMT R190, RZ, 0x7610, R190 ;  /* 0x00007610ffbe7816 */ /* 0x000fc600000000be */
        /* <DEDUP_REMOVED lines=8> */
[----:B------:R-:W-:Y:S01]  /*40fe0*/  @!P0 IMAD.MOV.U32 R2, RZ, RZ, R5 ;  /* 0x000000ffff028224 */ /* 0x000fe200078e0005 */
[----:B------:R-:W-:-:S02]  /*40ff0*/  PRMT R188, RZ, 0x7610, R188 ;  /* 0x00007610ffbc7816 */ /* 0x000fc400000000bc */
[----:B------:R-:W3:Y:S04]  /*41000*/  LDL R5, [R1+0x16b4] ;  /* 0x0016b40001057983 */ /* 0x000ee80000100800 */
[----:B------:R0:W3:Y:S02]  /*41010*/  @!P0 LDG.E.U8 R191, desc[UR6][R2.64] ;  /* 0x0000000602bf8981 */ /* 0x0000e4000c1e1100 */
[----:B0-----:R-:W-:Y:S01]  /*41020*/  @!P0 IMAD.MOV.U32 R3, RZ, RZ, R135 ;  /* 0x000000ffff038224 */ /* 0x001fe200078e0087 */
[----:B------:R-:W-:Y:S01]  /*41030*/  PRMT R187, RZ, 0x7610, R187 ;  /* 0x00007610ffbb7816 */ /* 0x000fe200000000bb */
[----:B----4-:R-:W-:Y:S02]  /*41040*/  @!P0 IMAD.MOV.U32 R2, RZ, RZ, R4 ;  /* 0x000000ffff028224 */ /* 0x010fe400078e0004 */
[----:B------:R-:W4:Y:S04]  /*41050*/  LDL R4, [R1+0x16b8] ;  /* 0x0016b80001047983 */ /* 0x000f280000100800 */
[----:B------:R0:W4:Y:S02]  /*41060*/  @!P0 LDG.E.U8 R190, desc[UR6][R2.64] ;  /* 0x0000000602be8981 */ /* 0x000124000c1e1100 */
[----:B0-----:R-:W-:-:S02]  /*41070*/  @!P0 IMAD.MOV.U32 R2, RZ, RZ, R140 ;  /* 0x000000ffff028224 */ /* 0x001fc400078e008c */
[----:B------:R-:W-:-:S05]  /*41080*/  @!P0 IMAD.MOV.U32 R3, RZ, RZ, R151 ;  /* 0x000000ffff038224 */ /* 0x000fca00078e0097 */
[----:B------:R2:W4:Y:S02]  /*41090*/  @!P0 LDG.E.U8 R188, desc[UR6][R2.64] ;  /* 0x0000000602bc8981 */ /* 0x000524000c1e1100 */
[----:B--2---:R-:W-:Y:S02]  /*410a0*/  @!P0 IMAD.MOV.U32 R2, RZ, RZ, R38 ;  /* 0x000000ffff028224 */ /* 0x004fe400078e0026 */
[----:B------:R-:W-:Y:S01]  /*410b0*/  @!P0 IMAD.MOV.U32 R3, RZ, RZ, R39 ;  /* 0x000000ffff038224 */ /* 0x000fe200078e0027 */
[----:B------:R-:W-:Y:S01]  /*410c0*/  PRMT R186, RZ, 0x7610, R186 ;  /* 0x00007610ffba7816 */ /* 0x000fe200000000ba */
[----:B------:R-:W2:Y:S04]  /*410d0*/  LDL R39, [R1+0x15f4] ;  /* 0x0015f40001277983 */ /* 0x000ea80000100800 */
[----:B------:R3:W2:Y:S01]  /*410e0*/  @!P0 LDG.E.U8 R187, desc[UR6][R2.64] ;  /* 0x0000000602bb8981 */ /* 0x0006a2000c1e1100 */
[----:B------:R-:W-:-:S02]  /*410f0*/  PRMT R185, RZ, 0x7610, R185 ;  /* 0x00007610ffb97816 */ /* 0x000fc400000000b9 */
[----:B------:R-:W-:Y:S01]  /*41100*/  PRMT R184, RZ, 0x7610, R184 ;  /* 0x00007610ffb87816 */ /* 0x000fe200000000b8 */
[----:B------:R-:W2:Y:S01]  /*41110*/  LDL R38, [R1+0x15f8] ;  /* 0x0015f80001267983 */ /* 0x000ea20000100800 */
[----:B---3--:R-:W-:-:S03]  /*41120*/  @!P0 IMAD.MOV.U32 R3, RZ, RZ, R7 ;  /* 0x000000ffff038224 */ /* 0x008fc600078e0007 */
[----:B------:R-:W3:Y:S01]  /*41130*/  LDL R7, [R1+0x1674] ;  /* 0x0016740001077983 */ /* 0x000ee20000100800 */
[----:B------:R-:W-:-:S03]  /*41140*/  @!P0 IMAD.MOV.U32 R2, RZ, RZ, R6 ;  /* 0x000000ffff028224 */ /* 0x000fc600078e0006 */
        /* <DEDUP_REMOVED lines=8> */
[----:B------:R-:W-:Y:S01]  /*411d0*/  @!P0 IMAD.MOV.U32 R3, RZ, RZ, R36 ;  /* 0x000000ffff038224 */ /* 0x000fe200078e0024 */
[----:B------:R-:W-:Y:S01]  /*411e0*/  PRMT R183, RZ, 0x7610, R183 ;  /* 0x00007610ffb77816 */ /* 0x000fe200000000b7 */
[----:B------:R-:W2:Y:S04]  /*411f0*/  LDL R36, [R1+0x1534] ;  /* 0x0015340001247983 */ /* 0x000ea80000100800 */
[----:B------:R0:W2:Y:S01]  /*41200*/  @!P0 LDG.E.U8 R184, desc[UR6][R2.64] ;  /* 0x0000000602b88981 */ /* 0x0000a2000c1e1100 */
[----:B------:R-:W-:-:S03]  /*41210*/  PRMT R182, RZ, 0x7610, R182 ;  /* 0x00007610ffb67816 */ /* 0x000fc600000000b6 */
[----:B------:R-:W2:Y:S01]  /*41220*/  LDL R26, [R1+0x1538] ;  /* 0x00153800011a7983 */ /* 0x000ea20000100800 */
[----:B0-----:R-:W-:-:S03]  /*41230*/  @!P0 IMAD.MOV.U32 R3, RZ, RZ, R5 ;  /* 0x000000ffff038224 */ /* 0x001fc600078e0005 */
[----:B------:R-:W2:Y:S01]  /*41240*/  LDL R5, [R1+0x15b4] ;  /* 0x0015b40001057983 */ /* 0x000ea20000100800 */
[----:B----4-:R-:W-:-:S03]  /*41250*/  @!P0 IMAD.MOV.U32 R2, RZ, RZ, R4 ;  /* 0x000000ffff028224 */ /* 0x010fc600078e0004 */
[----:B------:R-:W4:Y:S04]  /*41260*/  LDL R4, [R1+0x15b8] ;  /* 0x0015b80001047983 */ /* 0x000f280000100800 */
[----:B------:R3:W4:Y:S02]  /*41270*/  @!P0 LDG.E.U8 R183, desc[UR6][R2.64] ;  /* 0x0000000602b78981 */ /* 0x000724000c1e1100 */
[----:B---3--:R-:W-:Y:S02]  /*41280*/  @!P0 IMAD.MOV.U32 R3, RZ, RZ, R7 ;  /* 0x000000ffff038224 */ /* 0x008fe400078e0007 */
[----:B------:R-:W3:Y:S01]  /*41290*/  LDL R7, [R1+0x1574] ;  /* 0x0015740001077983 */ /* 0x000ee20000100800 */
[----:B--2---:R-:W-:-:S03]  /*412a0*/  @!P0 IMAD.MOV.U32 R2, RZ, RZ, R6 ;  /* 0x000000ffff028224 */ /* 0x004fc600078e0006 */
[----:B------:R-:W2:Y:S01]  /*412b0*/  LDL R6, [R1+0x1578] ;  /* 0x0015780001067983 */ /* 0x000ea20000100800 */
[----:B------:R-:W-:-:S03]  /*412c0*/  PRMT R181, RZ, 0x7610, R181 ;  /* 0x00007610ffb57816 */ /* 0x000fc600000000b5 */
[----:B------:R0:W2:Y:S01]  /*412d0*/  @!P0 LDG.E.U8 R182, desc[UR6][R2.64] ;  /* 0x0000000602b68981 */ /* 0x0000a2000c1e1100 */
[----:B------:R-:W-:Y:S01]  /*412e0*/  PRMT R180, RZ, 0x7610, R180 ;  /* 0x00007610ffb47816 */ /* 0x000fe200000000b4 */
[----:B0-----:R-:W-:Y:S02]  /*412f0*/  @!P0 IMAD.MOV.U32 R2, RZ, RZ, R9 ;  /* 0x000000ffff028224 */ /* 0x001fe400078e0009 */
[----:B------:R-:W2:Y:S01]  /*41300*/  LDL R9, [R1+0x14f8] ;  /* 0x0014f80001097983 */ /* 0x000ea20000100800 */
[----:B------:R-:W-:-:S03]  /*41310*/  @!P0 IMAD.MOV.U32 R3, RZ, RZ, R25 ;  /* 0x000000ffff038224 */ /* 0x000fc600078e0019 */
[----:B------:R-:W2:Y:S04]  /*41320*/  LDL R25, [R1+0x14f4] ;  /* 0x0014f40001197983 */ /* 0x000ea80000100800 */
[----:B------:R0:W2:Y:S02]  /*41330*/  @!P0 LDG.E.U8 R181, desc[UR6][R2.64] ;  /* 0x0000000602b58981 */ /* 0x0000a4000c1e1100 */
[----:B0-----:R-:W-:Y:S02]  /*41340*/  @!P0 IMAD.MOV.U32 R2, RZ, RZ, R38 ;  /* 0x000000ffff028224 */ /* 0x001fe400078e0026 */
[----:B------:R-:W-:Y:S01]  /*41350*/  @!P0 IMAD.MOV.U32 R3, RZ, RZ, R39 ;  /* 0x000000ffff038224 */ /* 0x000fe200078e0027 */
[----:B------:R-:W-:Y:S01]  /*41360*/  PRMT R179, RZ, 0x7610, R179 ;  /* 0x00007610ffb37816 */ /* 0x000fe200000000b3 */
[----:B------:R-:W2:Y:S04]  /*41370*/  LDL R39, [R1+0x1434] ;  /* 0x0014340001277983 */ /* 0x000ea80000100800 */
[----:B------:R0:W2:Y:S01]  /*41380*/  @!P0 LDG.E.U8 R180, desc[UR6][R2.64] ;  /* 0x0000000602b48981 */ /* 0x0000a2000c1e1100 */
[----:B------:R-:W-:-:S02]  /*41390*/  PRMT R178, RZ, 0x7610, R178 ;  /* 0x00007610ffb27816 */ /* 0x000fc400000000b2 */
[----:B------:R-:W-:Y:S01]  /*413a0*/  PRMT R177, RZ, 0x7610, R177 ;  /* 0x00007610ffb17816 */ /* 0x000fe200000000b1 */
        /* <DEDUP_REMOVED lines=18> */
[----:B0-----:R-:W-:Y:S02]  /*414d0*/  @!P0 IMAD.MOV.U32 R2, RZ, RZ, R9 ;  /* 0x000000ffff028224 */ /* 0x001fe400078e0009 */
[----:B------:R-:W-:Y:S01]  /*414e0*/  @!P0 IMAD.MOV.U32 R3, RZ, RZ, R25 ;  /* 0x000000ffff038224 */ /* 0x000fe200078e0019 */
[----:B------:R-:W2:Y:S04]  /*414f0*/  LDL R9, [R1+0x13f8] ;  /* 0x0013f80001097983 */ /* 0x000ea80000100800 */
[----:B------:R-:W2:Y:S04]  /*41500*/  LDL R25, [R1+0x13f4] ;  /* 0x0013f40001197983 */ /* 0x000ea80000100800 */
[----:B------:R0:W2:Y:S02]  /*41510*/  @!P0 LDG.E.U8 R176, desc[UR6][R2.64] ;  /* 0x0000000602b08981 */ /* 0x0000a4000c1e1100 */
[----:B0-----:R-:W-:-:S02]  /*41520*/  @!P0 IMAD.MOV.U32 R3, RZ, RZ, R5 ;  /* 0x000000ffff038224 */ /* 0x001fc400078e0005 */
        /* <DEDUP_REMOVED lines=8> */
[----:B------:R-:W-:Y:S02]  /*415b0*/  PRMT R174, RZ, 0x7610, R174 ;  /* 0x00007610ffae7816 */ /* 0x000fe400000000ae */
[----:B------:R-:W-:-:S04]  /*415c0*/  PRMT R173, RZ, 0x7610, R173 ;  /* 0x00007610ffad7816 */ /* 0x000fc800000000ad */
        /* <DEDUP_REMOVED lines=19> */
[----:B0-----:R-:W-:Y:S02]  /*41700*/  @!P0 IMAD.MOV.U32 R2, RZ, RZ, R26 ;  /* 0x000000ffff028224 */ /* 0x001fe400078e001a */
[----:B------:R-:W-:Y:S01]  /*41710*/  @!P0 IMAD.MOV.U32 R3, RZ, RZ, R36 ;  /* 0x000000ffff038224 */ /* 0x000fe200078e0024 */
[----:B------:R-:W-:Y:S01]  /*41720*/  PRMT R169, RZ, 0x7610, R169 ;  /* 0x00007610ffa97816 */ /* 0x000fe200000000a9 */
[----:B------:R-:W4:Y:S04]  /*41730*/  LDL R36, [R1+0x11b4] ;  /* 0x0011b40001247983 */ /* 0x000f280000100800 */
[----:B------:R3:W4:Y:S01]  /*41740*/  @!P0 LDG.E.U8 R170, desc[UR6][R2.64] ;  /* 0x0000000602aa8981 */ /* 0x000722000c1e1100 */
[----:B------:R-:W-:-:S03]  /*41750*/  PRMT R168, RZ, 0x7610, R168 ;  /* 0x00007610ffa87816 */ /* 0x000fc600000000a8 */
[----:B------:R-:W4:Y:S01]  /*41760*/  LDL R26, [R1+0x11b8] ;  /* 0x0011b800011a7983 */ /* 0x000f220000100800 */
[----:B---3--:R-:W-:-:S03]  /*41770*/  @!P0 IMAD.MOV.U32 R3, RZ, RZ, R7 ;  /* 0x000000ffff038224 */ /* 0x008fc600078e0007 */
[----:B------:R-:W3:Y:S01]  /*41780*/  LDL R7, [R1+0x1234] ;  /* 0x0012340001077983 */ /* 0x000ee20000100800 */
[----:B--2---:R-:W-:-:S03]  /*41790*/  @!P0 IMAD.MOV.U32 R2, RZ, RZ, R6 ;  /* 0x000000ffff028224 */ /* 0x004fc600078e0006 */
[----:B------:R-:W2:Y:S04]  /*417a0*/  LDL R6, [R1+0x1238] ;  /* 0x0012380001067983 */ /* 0x000ea80000100800 */
[----:B------:R0:W2:Y:S01]  /*417b0*/  @!P0 LDG.E.U8 R169, desc[UR6][R2.64] ;  /* 0x0000000602a98981 */ /* 0x0000a2000c1e1100 */
[----:B------:R-:W-:Y:S02]  /*417c0*/  PRMT R167, RZ, 0x7610, R167 ;  /* 0x00007610ffa77816 */ /* 0x000fe400000000a7 */
[----:B------:R-:W-:Y:S01]  /*417d0*/  PRMT R166, RZ, 0x7610, R166 ;  /* 0x00007610ffa67816 */ /* 0x000fe200000000a6 */
[----:B0-----:R-:W-:Y:S02]  /*417e0*/  @!P0 IMAD.MOV.U32 R2, RZ, RZ, R9 ;  /* 0x000000ffff028224 */ /* 0x001fe400078e0009 */
[----:B------:R-:W2:Y:S01]  /*417f0*/  LDL R9, [R1+0x11f8] ;  /* 0x0011f80001097983 */ /* 0x000ea20000100800 */
[----:B------:R-:W-:-:S03]  /*41800*/  @!P0 IMAD.MOV.U32 R3, RZ, RZ, R25 ;  /* 0x000000ffff038224 */ /* 0x000fc600078e0019 */
[----:B------:R-:W2:Y:S04]  /*41810*/  LDL R25, [R1+0x11f4] ;  /* 0x0011f40001197983 */ /* 0x000ea80000100800 */
[----:B------:R0:W2:Y:S02]  /*41820*/  @!P0 LDG.E.U8 R168, desc[UR6][R2.64] ;  /* 0x0000000602a88981 */ /* 0x0000a4000c1e1100 */
[----:B0-----:R-:W-:Y:S02]  /*41830*/  @!P0 IMAD.MOV.U32 R3, RZ, RZ, R5 ;  /* 0x000000ffff038224 */ /* 0x001fe400078e0005 */
        /* <DEDUP_REMOVED lines=9> */
[----:B------:R-:W-:-:S02]  /*418d0*/  PRMT R164, RZ, 0x7610, R164 ;  /* 0x00007610ffa47816 */ /* 0x000fc400000000a4 */
[----:B------:R-:W-:Y:S01]  /*418e0*/  PRMT R163, RZ, 0x7610, R163 ;  /* 0x00007610ffa37816 */ /* 0x000fe200000000a3 */
[----:B------:R-:W4:Y:S01]  /*418f0*/  LDL R38, [R1+0xca0] ;  /* 0x000ca00001267983 */ /* 0x000f220000100800 */
[----:B---3--:R-:W-:-:S03]  /*41900*/  @!P0 IMAD.MOV.U32 R3, RZ, RZ, R7 ;  /* 0x000000ffff038224 */ /* 0x008fc600078e0007 */
[----:B------:R-:W3:Y:S01]  /*41910*/  LDL R7, [R1+0x1134] ;  /* 0x0011340001077983 */ /* 0x000ee20000100800 */
[----:B--2---:R-:W-:-:S03]  /*41920*/  @!P0 IMAD.MOV.U32 R2, RZ, RZ, R6 ;  /* 0x000000ffff028224 */ /* 0x004fc600078e0006 */
[----:B------:R-:W2:Y:S04]  /*41930*/  LDL R6, [R1+0x1138] ;  /* 0x0011380001067983 */ /* 0x000ea80000100800 */
        /* <DEDUP_REMOVED lines=11> */
[----:B------:R0:W2:Y:S04]  /*419f0*/  @!P0 LDG.E.U8 R163, desc[UR6][R2.64] ;  /* 0x0000000602a38981 */ /* 0x0000a8000c1e1100 */
        /* <DEDUP_REMOVED lines=59> */
[----:B------:R0:W2:Y:S01]  /*41db0*/  @!P0 LDG.E.U8 R153, desc[UR6][R2.64] ;  /* 0x0000000602998981 */ /* 0x0000a2000c1e1100 */
[----:B------:R-:W-:Y:S01]  /*41dc0*/  PRMT R23, RZ, 0x7610, R23 ;  /* 0x00007610ff177816 */ /* 0x000fe20000000017 */
[----:B0-----:R-:W-:Y:S01]  /*41dd0*/  @!P0 IMAD.MOV.U32 R3, RZ, RZ, R39 ;  /* 0x000000ffff038224 */ /* 0x001fe200078e0027 */
[----:B------:R-:W-:Y:S02]  /*41de0*/  PRMT R22, RZ, 0x7610, R22 ;  /* 0x00007610ff167816 */ /* 0x000fe40000000016 */
[----:B------:R-:W-:Y:S01]  /*41df0*/  PRMT R21, RZ, 0x7610, R21 ;  /* 0x00007610ff157816 */ /* 0x000fe20000000015 */
[----:B------:R-:W-:Y:S02]  /*41e00*/  @!P0 IMAD.MOV.U32 R2, RZ, RZ, R25 ;  /* 0x000000ffff028224 */ /* 0x000fe400078e0019 */
[----:B------:R-:W2:Y:S04]  /*41e10*/  LDL.LU R25, [R1+0x99c] ;  /* 0x00099c0001197983 */ /* 0x000ea80000300800 */
[----:B------:R0:W2:Y:S04]  /*41e20*/  @!P0 LDG.E.U8 R152, desc[UR6][R2.64] ;  /* 0x0000000602988981 */ /* 0x0000a8000c1e1100 */
[----:B------:R-:W2:Y:S04]  /*41e30*/  LDL R41, [R1+0x1cec] ;  /* 0x001cec0001297983 */ /* 0x000ea80000100800 */
[----:B------:R-:W2:Y:S01]  /*41e40*/  LDL R39, [R1+0x1cac] ;  /* 0x001cac0001277983 */ /* 0x000ea20000100800 */
[----:B0-----:R-:W-:-:S02]  /*41e50*/  @!P0 IMAD.MOV.U32 R2, RZ, RZ, R36 ;  /* 0x000000ffff028224 */ /* 0x001fc400078e0024 */
[----:B------:R-:W-:-:S05]  /*41e60*/  @!P0 IMAD.MOV.U32 R3, RZ, RZ, R38 ;  /* 0x000000ffff038224 */ /* 0x000fca00078e0026 */
[----:B------:R0:W2:Y:S02]  /*41e70*/  @!P0 LDG.E.U8 R23, desc[UR6][R2.64] ;  /* 0x0000000602178981 */ /* 0x0000a4000c1e1100 */
[----:B0-----:R-:W-:Y:S02]  /*41e80*/  @!P0 IMAD.MOV.U32 R3, RZ, RZ, R5 ;  /* 0x000000ffff038224 */ /* 0x001fe400078e0005 */
[----:B------:R-:W2:Y:S01]  /*41e90*/  LDL R5, [R1+0x111c] ;  /* 0x00111c0001057983 */ /* 0x000ea20000100800 */
[----:B----4-:R-:W-:-:S03]  /*41ea0*/  @!P0 IMAD.MOV.U32 R2, RZ, RZ, R4 ;  /* 0x000000ffff028224 */ /* 0x010fc600078e0004 */
[----:B------:R-:W4:Y:S04]  /*41eb0*/  LDL R4, [R1+0x1d20] ;  /* 0x001d200001047983 */ /* 0x000f280000100800 */
[----:B------:R0:W4:Y:S02]  /*41ec0*/  @!P0 LDG.E.U8 R22, desc[UR6][R2.64] ;  /* 0x0000000602168981 */ /* 0x000124000c1e1100 */
[----:B0-----:R-:W-:Y:S02]  /*41ed0*/  @!P0 IMAD.MOV.U32 R2, RZ, RZ, R9 ;  /* 0x000000ffff028224 */ /* 0x001fe400078e0009 */
[----:B------:R-:W-:Y:S02]  /*41ee0*/  @!P0 IMAD.MOV.U32 R3, RZ, RZ, R26 ;  /* 0x000000ffff038224 */ /* 0x000fe400078e001a */
[----:B------:R-:W4:Y:S04]  /*41ef0*/  LDL R26, [R1+0x1cb0] ;  /* 0x001cb000011a7983 */ /* 0x000f280000100800 */
[----:B------:R3:W4:Y:S02]  /*41f00*/  @!P0 LDG.E.U8 R21, desc[UR6][R2.64] ;  /* 0x0000000602158981 */ /* 0x000724000c1e1100 */
[----:B---3--:R-:W-:-:S02]  /*41f10*/  @!P0 IMAD.MOV.U32 R3, RZ, RZ, R7 ;  /* 0x000000ffff038224 */ /* 0x008fc400078e0007 */
[----:B------:R-:W3:Y:S01]  /*41f20*/  LDL R7, [R1+0x1cf0] ;  /* 0x001cf00001077983 */ /* 0x000ee20000100800 */
[----:B--2---:R-:W-:-:S03]  /*41f30*/  @!P0 IMAD.MOV.U32 R2, RZ, RZ, R6 ;  /* 0x000000ffff028224 */ /* 0x004fc600078e0006 */
[----:B------:R-:W2:Y:S04]  /*41f40*/  LDL.LU R189, [R1+0x960] ;  /* 0x0009600001bd7983 */ /* 0x000ea80000300800 */
[----:B------:R0:W-:Y:S04]  /*41f50*/  STL [R1+0x1d5c], R0 ;  /* 0x001d5c0001007387 */ /* 0x0001e80000100800 */
[----:B------:R-:W2:Y:S04]  /*41f60*/  LDL R36, [R1+0x1c6c] ;  /* 0x001c6c0001247983 */ /* 0x000ea80000100800 */
[----:B------:R-:W2:Y:S01]  /*41f70*/  LDL R6, [R1+0x1c70] ;  /* 0x001c700001067983 */ /* 0x000ea20000100800 */
[----:B------:R-:W-:-:S02]  /*41f80*/  PRMT R20, RZ, 0x7610, R20 ;  /* 0x00007610ff147816 */ /* 0x000fc40000000014 */
[----:B------:R-:W-:-:S04]  /*41f90*/  PRMT R19, RZ, 0x7610, R19 ;  /* 0x00007610ff137816 */ /* 0x000fc80000000013 */
[----:B------:R1:W2:Y:S01]  /*41fa0*/  @!P0 LDG.E.U8 R20, desc[UR6][R2.64] ;  /* 0x0000000602148981 */ /* 0x0002a2000c1e1100 */
[----:B------:R-:W-:Y:S01]  /*41fb0*/  PRMT R18, RZ, 0x7610, R18 ;  /* 0x00007610ff127816 */ /* 0x000fe20000000012 */
[----:B-1----:R-:W-:Y:S02]  /*41fc0*/  @!P0 IMAD.MOV.U32 R2, RZ, RZ, R0 ;  /* 0x000000ffff028224 */ /* 0x002fe400078e0000 */
[----:B------:R-:W-:-:S05]  /*41fd0*/  @!P0 IMAD.MOV.U32 R3, RZ, RZ, R25 ;  /* 0x000000ffff038224 */ /* 0x000fca00078e0019 */
[----:B------:R1:W2:Y:S01]  /*41fe0*/  @!P0 LDG.E.U8 R19, desc[UR6][R2.64] ;  /* 0x0000000602138981 */ /* 0x0002a2000c1e1100 */
[----:B------:R-:W-:Y:S02]  /*41ff0*/  PRMT R17, RZ, 0x7610, R17 ;  /* 0x00007610ff117816 */ /* 0x000fe40000000011 */
[----:B------:R-:W-:Y:S02]  /*42000*/  PRMT R16, RZ, 0x7610, R16 ;  /* 0x00007610ff107816 */ /* 0x000fe40000000010 */
[----:B------:R-:W-:Y:S01]  /*42010*/  PRMT R15, RZ, 0x7610, R15 ;  /* 0x00007610ff0f7816 */ /* 0x000fe2000000000f */
[----:B-1----:R-:W-:Y:S02]  /*42020*/  @!P0 IMAD.MOV.U32 R3, RZ, RZ, R5 ;  /* 0x000000ffff038224 */ /* 0x002fe400078e0005 */
[----:B------:R-:W2:Y:S01]  /*42030*/  LDL.LU R5, [R1+0x860] ;  /* 0x0008600001057983 */ /* 0x000ea20000300800 */
[----:B----4-:R-:W-:-:S03]  /*42040*/  @!P0 IMAD.MOV.U32 R2, RZ, RZ, R4 ;  /* 0x000000ffff028224 */ /* 0x010fc600078e0004 */
[----:B------:R-:W4:Y:S04]  /*42050*/  LDL.LU R4, [R1+0x864] ;  /* 0x0008640001047983 */ /* 0x000f280000300800 */
[----:B------:R1:W4:Y:S04]  /*42060*/  @!P0 LDG.E.U8 R18, desc[UR6][R2.64] ;  /* 0x0000000602128981 */ /* 0x000328000c1e1100 */
[----:B------:R-:W4:Y:S04]  /*42070*/  LDL.LU R9, [R1+0x854] ;  /* 0x0008540001097983 */ /* 0x000f280000300800 */
[----:B------:R-:W4:Y:S01]  /*42080*/  LDL.LU R38, [R1+0x858] ;  /* 0x0008580001267983 */ /* 0x000f220000300800 */
[----:B-1----:R-:W-:-:S03]  /*42090*/  @!P0 IMAD.MOV.U32 R3, RZ, RZ, R41 ;  /* 0x000000ffff038224 */ /* 0x002fc600078e0029 */
[----:B0-----:R-:W4:Y:S01]  /*420a0*/  LDL R0, [R1+0x1bb0] ;  /* 0x001bb00001007983 */ /* 0x001f220000100800 */
[----:B---3--:R-:W-:-:S03]  /*420b0*/  @!P0 IMAD.MOV.U32 R2, RZ, RZ, R7 ;  /* 0x000000ffff028224 */ /* 0x008fc600078e0007 */
[----:B------:R-:W3:Y:S04]  /*420c0*/  LDL R7, [R1+0x1c30] ;  /* 0x001c300001077983 */ /* 0x000ee80000100800 */
[----:B------:R0:W4:Y:S04]  /*420d0*/  @!P0 LDG.E.U8 R17, desc[UR6][R2.64] ;  /* 0x0000000602118981 */ /* 0x000128000c1e1100 */
[----:B------:R-:W4:Y:S01]  /*420e0*/  LDL.LU R41, [R1+0x850] ;  /* 0x0008500001297983 */ /* 0x000f220000300800 */
[----:B0-----:R-:W-:Y:S02]  /*420f0*/  @!P0 IMAD.MOV.U32 R2, RZ, RZ, R26 ;  /* 0x000000ffff028224 */ /* 0x001fe400078e001a */
[----:B------:R-:W-:Y:S01]  /*42100*/  @!P0 IMAD.MOV.U32 R3, RZ, RZ, R39 ;  /* 0x000000ffff038224 */ /* 0x000fe200078e0027 */
[----:B------:R-:W4:Y:S04]  /*42110*/  LDL.LU R26, [R1+0x840] ;  /* 0x00084000011a7983 */ /* 0x000f280000300800 */
[----:B------:R2:W4:Y:S04]  /*42120*/  @!P0 LDG.E.U8 R16, desc[UR6][R2.64] ;  /* 0x0000000602108981 */ /* 0x000528000c1e1100 */
[----:B------:R-:W4:Y:S01]  /*42130*/  LDL.LU R39, [R1+0x848] ;  /* 0x0008480001277983 */ /* 0x000f220000300800 */
[----:B--2---:R-:W-:-:S02]  /*42140*/  @!P0 IMAD.MOV.U32 R2, RZ, RZ, R6 ;  /* 0x000000ffff028224 */ /* 0x004fc400078e0006 */
[----:B------:R-:W-:Y:S01]  /*42150*/  @!P0 IMAD.MOV.U32 R3, RZ, RZ, R36 ;  /* 0x000000ffff038224 */ /* 0x000fe200078e0024 */
[----:B------:R-:W2:Y:S04]  /*42160*/  LDL.LU R6, [R1+0x838] ;  /* 0x0008380001067983 */ /* 0x000ea80000300800 */
[----:B------:R-:W2:Y:S04]  /*42170*/  LDL.LU R36, [R1+0x83c] ;  /* 0x00083c0001247983 */ /* 0x000ea80000300800 */
[----:B------:R0:W2:Y:S04]  /*42180*/  @!P0 LDG.E.U8 R15, desc[UR6][R2.64] ;  /* 0x00000006020f8981 */ /* 0x0000a8000c1e1100 */
[----:B------:R-:W3:Y:S01]  /*42190*/  LDL R3, [R1+0x95c] ;  /* 0x00095c0001037983 */ /* 0x000ee20000100800 */
[----:B------:R-:W-:Y:S01]  /*421a0*/  PRMT R14, RZ, 0x7610, R14 ;  /* 0x00007610ff0e7816 */ /* 0x000fe2000000000e */
[----:B0-----:R-:W-:Y:S01]  /*421b0*/  @!P0 IMAD.MOV.U32 R2, RZ, RZ, R189 ;  /* 0x000000ffff028224 */ /* 0x001fe200078e00bd */
[----:B------:R-:W-:-:S04]  /*421c0*/  PRMT R13, RZ, 0x7610, R13 ;  /* 0x00007610ff0d7816 */ /* 0x000fc8000000000d */
[----:B---3--:R0:W3:Y:S04]  /*421d0*/  @!P0 LDG.E.U8 R14, desc[UR6][R2.64] ;  /* 0x00000006020e8981 */ /* 0x0080e8000c1e1100 */
[----:B------:R-:W4:Y:S01]  /*421e0*/  LDL R3, [R1+0x1c2c] ;  /* 0x001c2c0001037983 */ /* 0x000f220000100800 */
[----:B0-----:R-:W-:-:S03]  /*421f0*/  @!P0 IMAD.MOV.U32 R2, RZ, RZ, R7 ;  /* 0x000000ffff028224 */ /* 0x001fc600078e0007 */
[----:B------:R-:W3:Y:S04]  /*42200*/  LDL.LU R7, [R1+0x818] ;  /* 0x0008180001077983 */ /* 0x000ee80000300800 */
[----:B----4-:R0:W4:Y:S04]  /*42210*/  @!P0 LDG.E.U8 R13, desc[UR6][R2.64] ;  /* 0x00000006020d8981 */ /* 0x010128000c1e1100 */
[----:B------:R-:W0:Y:S04]  /*42220*/  LDL R2, [R1+0x1bec] ;  /* 0x001bec0001027983 */ /* 0x000e280000100800 */
[----:B------:R-:W0:Y:S01]  /*42230*/  LDL R3, [R1+0x1bf0] ;  /* 0x001bf00001037983 */ /* 0x000e220000100800 */
[----:B------:R-:W-:-:S02]  /*42240*/  PRMT R12, RZ, 0x7610, R12 ;  /* 0x00007610ff0c7816 */ /* 0x000fc4000000000c */
[----:B0-----:R-:W-:-:S04]  /*42250*/  @!P0 LOP3.LUT R3, R3, R2, RZ, 0x3c, !PT ;  /* 0x0000000203038212 */ /* 0x001fc800078e3cff */
[----:B------:R-:W-:-:S04]  /*42260*/  @!P0 LOP3.LUT R2, R3, R2, RZ, 0x3c, !PT ;  /* 0x0000000203028212 */ /* 0x000fc800078e3cff */
[----:B------:R-:W-:-:S05]  /*42270*/  @!P0 LOP3.LUT R3, R3, R2, RZ, 0x3c, !PT ;  /* 0x0000000203038212 */ /* 0x000fca00078e3cff */
[----:B------:R0:W4:Y:S04]  /*42280*/  @!P0 LDG.E.U8 R12, desc[UR6][R2.64] ;  /* 0x00000006020c8981 */ /* 0x000128000c1e1100 */
[----:B------:R-:W2:Y:S01]  /*42290*/  LDL R3, [R1+0x1bac] ;  /* 0x001bac0001037983 */ /* 0x000ea20000100800 */
[----:B------:R-:W-:Y:S01]  /*422a0*/  PRMT R11, RZ, 0x7610, R11 ;  /* 0x00007610ff0b7816 */ /* 0x000fe2000000000b */
[----:B0-----:R-:W-:Y:S01]  /*422b0*/  @!P0 IMAD.MOV.U32 R2, RZ, RZ, R0 ;  /* 0x000000ffff028224 */ /* 0x001fe200078e0000 */
[----:B------:R-:W-:Y:S01]  /*422c0*/  LOP3.LUT R5, R5, 0xffff, RZ, 0xc0, !PT ;  /* 0x0000ffff05057812 */ /* 0x000fe200078ec0ff */
[----:B------:R-:W4:Y:S01]  /*422d0*/  LDL.LU R0, [R1+0x810] ;  /* 0x0008100001007983 */ /* 0x000f220000300800 */
[----:B------:R-:W-:-:S03]  /*422e0*/  LOP3.LUT R4, R4, 0xffff, RZ, 0xc0, !PT ;  /* 0x0000ffff04047812 */ /* 0x000fc600078ec0ff */
[----:B--2---:R0:W2:Y:S02]  /*422f0*/  @!P0 LDG.E.U8 R11, desc[UR6][R2.64] ;  /* 0x00000006020b8981 */ /* 0x0040a4000c1e1100 */
[----:B0-----:R-:W-:Y:S02]  /*42300*/  LOP3.LUT R2, R38, 0xffff, RZ, 0xc0, !PT ;  /* 0x0000ffff26027812 */ /* 0x001fe400078ec0ff */
[----:B------:R-:W-:Y:S02]  /*42310*/  PRMT R38, R5, 0x3340, R4 ;  /* 0x0000334005267816 */ /* 0x000fe40000000004 */
[----:B------:R-:W3:Y:S04]  /*42320*/  LDL.LU R5, [R1+0x85c] ;  /* 0x00085c0001057983 */ /* 0x000ee80000300800 */
[----:B------:R-:W4:Y:S01]  /*42330*/  LDL.LU R4, [R1+0x84c] ;  /* 0x00084c0001047983 */ /* 0x000f220000300800 */
[----:B------:R-:W-:-:S04]  /*42340*/  LOP3.LUT R3, R9, 0xffff, RZ, 0xc0, !PT ;  /* 0x0000ffff09037812 */ /* 0x000fc800078ec0ff */
[----:B------:R-:W-:Y:S02]  /*42350*/  PRMT R9, R3, 0x3340, R2 ;  /* 0x0000334003097816 */ /* 0x000fe40000000002 */
[----:B------:R-:W-:Y:S02]  /*42360*/  LOP3.LUT R2, R26, 0xffff, RZ, 0xc0, !PT ;  /* 0x0000ffff1a027812 */ /* 0x000fe400078ec0ff */
[----:B---3--:R-:W-:Y:S02]  /*42370*/  LOP3.LUT R5, R5, 0xffff, RZ, 0xc0, !PT ;  /* 0x0000ffff05057812 */ /* 0x008fe400078ec0ff */
[----:B----4-:R-:W-:-:S04]  /*42380*/  LOP3.LUT R4, R4, 0xffff, RZ, 0xc0, !PT ;  /* 0x0000ffff04047812 */ /* 0x010fc800078ec0ff */
[----:B------:R-:W-:Y:S02]  /*42390*/  PRMT R26, R5, 0x3340, R4 ;  /* 0x00003340051a7816 */ /* 0x000fe40000000004 */
[----:B------:R-:W3:Y:S01]  /*423a0*/  LDL.LU R4, [R1+0x844] ;  /* 0x0008440001047983 */ /* 0x000ee20000300800 */
[----:B------:R-:W-:-:S04]  /*423b0*/  LOP3.LUT R3, R41, 0xffff, RZ, 0xc0, !PT ;  /* 0x0000ffff29037812 */ /* 0x000fc800078ec0ff */
[----:B------:R-:W-:Y:S02]  /*423c0*/  PRMT R41, R3, 0x3340, R2 ;  /* 0x0000334003297816 */ /* 0x000fe40000000002 */
[----:B------:R-:W-:Y:S02]  /*423d0*/  LOP3.LUT R2, R36, 0xffff, RZ, 0xc0, !PT ;  /* 0x0000ffff24027812 */ /* 0x000fe400078ec0ff */
[----:B------:R-:W-:-:S04]  /*423e0*/  LOP3.LUT R3, R6, 0xffff, RZ, 0xc0, !PT ;  /* 0x0000ffff06037812 */ /* 0x000fc800078ec0ff */
[----:B------:R-:W-:Y:S02]  /*423f0*/  PRMT R6, R3, 0x3340, R2 ;  /* 0x0000334003067816 */ /* 0x000fe40000000002 */
[----:B---3--:R-:W-:Y:S02]  /*42400*/  LOP3.LUT R5, R4, 0xffff, RZ, 0xc0, !PT ;  /* 0x0000ffff04057812 */ /* 0x008fe400078ec0ff */
[----:B------:R-:W-:Y:S02]  /*42410*/  LOP3.LUT R4, R39, 0xffff, RZ, 0xc0, !PT ;  /* 0x0000ffff27047812 */ /* 0x000fe400078ec0ff */
[----:B------:R-:W3:Y:S02]  /*42420*/  LDL R39, [R1+0x1d3c] ;  /* 0x001d3c0001277983 */ /* 0x000ee40000100800 */
[----:B------:R-:W-:Y:S02]  /*42430*/  PRMT R36, R5, 0x3340, R4 ;  /* 0x0000334005247816 */ /* 0x000fe40000000004 */
[----:B------:R-:W4:Y:S04]  /*42440*/  LDL.LU R5, [R1+0x824] ;  /* 0x0008240001057983 */ /* 0x000f280000300800 */
[----:B------:R-:W2:Y:S04]  /*42450*/  LDL.LU R4, [R1+0x82c] ;  /* 0x00082c0001047983 */ /* 0x000ea80000300800 */
[----:B------:R-:W3:Y:S01]  /*42460*/  LDL.LU R2, [R1+0x834] ;  /* 0x0008340001027983 */ /* 0x000ee20000300800 */
[----:B------:R-:W-:-:S02]  /*42470*/  PRMT R6, R36, 0x5410, R6 ;  /* 0x0000541024067816 */ /* 0x000fc40000000006 */
[----:B----4-:R-:W-:Y:S02]  /*42480*/  LOP3.LUT R5, R5, 0xffff, RZ, 0xc0, !PT ;  /* 0x0000ffff05057812 */ /* 0x010fe400078ec0ff */
[----:B--2---:R-:W-:Y:S02]  /*42490*/  LOP3.LUT R4, R4, 0xffff, RZ, 0xc0, !PT ;  /* 0x0000ffff04047812 */ /* 0x004fe400078ec0ff */
[----:B---3--:R-:W-:Y:S02]  /*424a0*/  LOP3.LUT R3, R2, 0xffff, RZ, 0xc0, !PT ;  /* 0x0000ffff02037812 */ /* 0x008fe400078ec0ff */
[----:B------:R-:W-:Y:S02]  /*424b0*/  LOP3.LUT R2, R7, 0xffff, RZ, 0xc0, !PT ;  /* 0x0000ffff07027812 */ /* 0x000fe400078ec0ff */
[----:B------:R-:W-:Y:S02]  /*424c0*/  PRMT R7, R5, 0x3340, R4 ;  /* 0x0000334005077816 */ /* 0x000fe40000000004 */
[----:B------:R-:W-:-:S02]  /*424d0*/  PRMT R2, R3, 0x3340, R2 ;  /* 0x0000334003027816 */ /* 0x000fc40000000002 */
[----:B------:R-:W2:Y:S01]  /*424e0*/  LDL.LU R3, [R1+0x81c] ;  /* 0x00081c0001037983 */ /* 0x000ea20000300800 */
[----:B------:R-:W-:Y:S02]  /*424f0*/  PRMT R4, R38, 0x5410, R9 ;  /* 0x0000541026047816 */ /* 0x000fe40000000009 */
[----:B------:R-:W-:Y:S01]  /*42500*/  PRMT R5, R26, 0x5410, R41 ;  /* 0x000054101a057816 */ /* 0x000fe20000000029 */
[----:B------:R-:W3:Y:S01]  /*42510*/  LDL.LU R9, [R1+0x254c] ;  /* 0x00254c0001097983 */ /* 0x000ee20000300800 */
[----:B------:R-:W-:-:S03]  /*42520*/  PRMT R7, R7, 0x5410, R2 ;  /* 0x0000541007077816 */ /* 0x000fc60000000002 */
[----:B------:R-:W4:Y:S04]  /*42530*/  LDL.LU R38, [R1+0x2548] ;  /* 0x0025480001267983 */ /* 0x000f280000300800 */
[----:B------:R-:W3:Y:S04]  /*42540*/  LDL.LU R41, [R1+0x2544] ;  /* 0x0025440001297983 */ /* 0x000ee80000300800 */
[----:B------:R-:W4:Y:S04]  /*42550*/  LDL.LU R26, [R1+0x2540] ;  /* 0x00254000011a7983 */ /* 0x000f280000300800 */
[----:B------:R-:W3:Y:S04]  /*42560*/  LDL.LU R36, [R1+0x253c] ;  /* 0x00253c0001247983 */ /* 0x000ee80000300800 */
[----:B------:R-:W4:Y:S04]  /*42570*/  LDL.LU R2, [R1+0x830] ;  /* 0x0008300001027983 */ /* 0x000f280000300800 */
[----:B------:R0:W-:Y:S04]  /*42580*/  STS.128 [R39+UR4+0x10000], R4 ;  /* 0x0100000427007988 */ /* 0x0001e80008000c04 */
[----:B0-----:R-:W3:Y:S01]  /*42590*/  LDL.LU R39, [R1+0x2538] ;  /* 0x0025380001277983 */ /* 0x001ee20000300800 */
[----:B--2---:R-:W-:-:S02]  /*425a0*/  LOP3.LUT R4, R3, 0xffff, RZ, 0xc0, !PT ;  /* 0x0000ffff03047812 */ /* 0x004fc400078ec0ff */
[----:B----4-:R-:W-:Y:S02]  /*425b0*/  LOP3.LUT R5, R2, 0xffff, RZ, 0xc0, !PT ;  /* 0x0000ffff02057812 */ /* 0x010fe400078ec0ff */
[----:B---3--:R-:W-:Y:S02]  /*425c0*/  LOP3.LUT R3, R39, 0xffff, RZ, 0xc0, !PT ;  /* 0x0000ffff27037812 */ /* 0x008fe400078ec0ff */
[----:B------:R-:W-:Y:S02]  /*425d0*/  PRMT R39, R5, 0x3340, R4 ;  /* 0x0000334005277816 */ /* 0x000fe40000000004 */
[----:B------:R-:W-:Y:S02]  /*425e0*/  LOP3.LUT R4, R26, 0xffff, RZ, 0xc0, !PT ;  /* 0x0000ffff1a047812 */ /* 0x000fe400078ec0ff */
[----:B------:R-:W-:Y:S01]  /*425f0*/  LOP3.LUT R5, R0, 0xffff, RZ, 0xc0, !PT ;  /* 0x0000ffff00057812 */ /* 0x000fe200078ec0ff */
[----:B------:R-:W2:Y:S04]  /*42600*/  LDL.LU R26, [R1+0x2534] ;  /* 0x00253400011a7983 */ /* 0x000ea80000300800 */
[----:B------:R-:W3:Y:S01]  /*42610*/  LDL R0, [R1+0x1d38] ;  /* 0x001d380001007983 */ /* 0x000ee20000100800 */
[----:B------:R-:W-:-:S04]  /*42620*/  LOP3.LUT R2, R36, 0xffff, RZ, 0xc0, !PT ;  /* 0x0000ffff24027812 */ /* 0x000fc800078ec0ff */
[----:B------:R-:W-:Y:S02]  /*42630*/  PRMT R36, R3, 0x3340, R2 ;  /* 0x0000334003247816 */ /* 0x000fe40000000002 */
[----:B------:R-:W-:Y:S02]  /*42640*/  LOP3.LUT R3, R41, 0xffff, RZ, 0xc0, !PT ;  /* 0x0000ffff29037812 */ /* 0x000fe400078ec0ff */
[----:B------:R-:W-:Y:S02]  /*42650*/  LOP3.LUT R2, R38, 0xffff, RZ, 0xc0, !PT ;  /* 0x0000ffff26027812 */ /* 0x000fe400078ec0ff */
[----:B------:R-:W-:Y:S02]  /*42660*/  PRMT R41, R5, 0x3340, R4 ;  /* 0x0000334005297816 */ /* 0x000fe40000000004 */
[----:B------:R-:W-:Y:S02]  /*42670*/  PRMT R38, R3, 0x3340, R2 ;  /* 0x0000334003267816 */ /* 0x000fe40000000002 */
[----:B------:R-:W-:-:S02]  /*42680*/  LOP3.LUT R5, R9, 0xffff, RZ, 0xc0, !PT ;  /* 0x0000ffff09057812 */ /* 0x000fc400078ec0ff */
[----:B------:R-:W-:Y:S01]  /*42690*/  LOP3.LUT R4, R33, 0xffff, RZ, 0xc0, !PT ;  /* 0x0000ffff21047812 */ /* 0x000fe200078ec0ff */
[----:B------:R-:W4:Y:S01]  /*426a0*/  LDL.LU R9, [R1+0x2530] ;  /* 0x0025300001097983 */ /* 0x000f220000300800 */
[----:B------:R-:W-:Y:S02]  /*426b0*/  LOP3.LUT R3, R29, 0xffff, RZ, 0xc0, !PT ;  /* 0x0000ffff1d037812 */ /* 0x000fe400078ec0ff */
[----:B------:R-:W-:Y:S01]  /*426c0*/  LOP3.LUT R2, R40, 0xffff, RZ, 0xc0, !PT ;  /* 0x0000ffff28027812 */ /* 0x000fe200078ec0ff */
[----:B------:R-:W2:Y:S01]  /*426d0*/  LDL.LU R33, [R1+0x252c] ;  /* 0x00252c0001217983 */ /* 0x000ea20000300800 */
[----:B------:R-:W-:Y:S02]  /*426e0*/  PRMT R40, R5, 0x3340, R4 ;  /* 0x0000334005287816 */ /* 0x000fe40000000004 */
[----:B------:R-:W-:Y:S01]  /*426f0*/  PRMT R6, R3, 0x3340, R2 ;  /* 0x0000334003067816 */ /* 0x000fe20000000002 */
[----:B------:R-:W2:Y:S01]  /*42700*/  LDL.LU R29, [R1+0x2528] ;  /* 0x00252800011d7983 */ /* 0x000ea20000300800 */
[----:B------:R-:W-:-:S02]  /*42710*/  LOP3.LUT R5, R32, 0xffff, RZ, 0xc0, !PT ;  /* 0x0000ffff20057812 */ /* 0x000fc400078ec0ff */
[----:B------:R-:W-:Y:S01]  /*42720*/  LOP3.LUT R4, R35, 0xffff, RZ, 0xc0, !PT ;  /* 0x0000ffff23047812 */ /* 0x000fe200078ec0ff */
[----:B------:R-:W2:Y:S01]  /*42730*/  LDL.LU R32, [R1+0x2524] ;  /* 0x0025240001207983 */ /* 0x000ea20000300800 */
[----:B------:R-:W-:Y:S02]  /*42740*/  LOP3.LUT R3, R34, 0xffff, RZ, 0xc0, !PT ;  /* 0x0000ffff22037812 */ /* 0x000fe400078ec0ff */
[----:B------:R-:W-:Y:S01]  /*42750*/  LOP3.LUT R2, R37, 0xffff, RZ, 0xc0, !PT ;  /* 0x0000ffff25027812 */ /* 0x000fe200078ec0ff */
[----:B------:R-:W2:Y:S01]  /*42760*/  LDL.LU R35, [R1+0x2520] ;  /* 0x0025200001237983 */ /* 0x000ea20000300800 */
[----:B------:R-:W-:Y:S02]  /*42770*/  PRMT R7, R5, 0x3340, R4 ;  /* 0x0000334005077816 */ /* 0x000fe40000000004 */
[----:B------:R-:W-:Y:S01]  /*42780*/  PRMT R2, R3, 0x3340, R2 ;  /* 0x0000334003027816 */ /* 0x000fe20000000002 */
[----:B------:R-:W2:Y:S01]  /*42790*/  LDL.LU R34, [R1+0x251c] ;  /* 0x00251c0001227983 */ /* 0x000ea20000300800 */
[----:B------:R-:W-:-:S02]  /*427a0*/  PRMT R4, R39, 0x5410, R36 ;  /* 0x0000541027047816 */ /* 0x000fc40000000024 */
[----:B------:R-:W-:Y:S01]  /*427b0*/  PRMT R5, R41, 0x5410, R38 ;  /* 0x0000541029057816 */ /* 0x000fe20000000026 */
[----:B------:R-:W2:Y:S01]  /*427c0*/  LDL.LU R37, [R1+0x2518] ;  /* 0x0025180001257983 */ /* 0x000ea20000300800 */
[----:B------:R-:W-:Y:S02]  /*427d0*/  PRMT R6, R40, 0x5410, R6 ;  /* 0x0000541028067816 */ /* 0x000fe40000000006 */
[----:B------:R-:W-:Y:S01]  /*427e0*/  PRMT R7, R7, 0x5410, R2 ;  /* 0x0000541007077816 */ /* 0x000fe20000000002 */
[----:B------:R-:W2:Y:S01]  /*427f0*/  LDL.LU R36, [R1+0x2514] ;  /* 0x0025140001247983 */ /* 0x000ea20000300800 */
[----:B------:R-:W-:Y:S02]  /*42800*/  LOP3.LUT R3, R53, 0xffff, RZ, 0xc0, !PT ;  /* 0x0000ffff35037812 */ /* 0x000fe400078ec0ff */
[----:B------:R-:W-:Y:S01]  /*42810*/  LOP3.LUT R2, R52, 0xffff, RZ, 0xc0, !PT ;  /* 0x0000ffff34027812 */ /* 0x000fe200078ec0ff */
[----:B------:R-:W2:Y:S03]  /*42820*/  LDL.LU R39, [R1+0x2510] ;  /* 0x0025100001277983 */ /* 0x000ea60000300800 */
[----:B------:R-:W-:Y:S01]  /*42830*/  PRMT R53, R3, 0x3340, R2 ;  /* 0x0000334003357816 */ /* 0x000fe20000000002 */
[----:B------:R-:W2:Y:S01]  /*42840*/  LDL.LU R38, [R1+0x250c] ;  /* 0x00250c0001267983 */ /* 0x000ea20000300800 */
[----:B------:R-:W-:-:S02]  /*42850*/  LOP3.LUT R3, R55, 0xffff, RZ, 0xc0, !PT ;  /* 0x0000ffff37037812 */ /* 0x000fc400078ec0ff */
[----:B------:R-:W-:Y:S01]  /*42860*/  LOP3.LUT R2, R54, 0xffff, RZ, 0xc0, !PT ;  /* 0x0000ffff36027812 */ /* 0x000fe200078ec0ff */
[----:B------:R-:W2:Y:S03]  /*42870*/  LDL.LU R41, [R1+0x2508] ;  /* 0x0025080001297983 */ /* 0x000ea60000300800 */
[----:B------:R-:W-:Y:S01]  /*42880*/  PRMT R55, R3, 0x3340, R2 ;  /* 0x0000334003377816 */ /* 0x000fe20000000002 */
[----:B------:R-:W2:Y:S01]  /*42890*/  LDL.LU R40, [R1+0x2504] ;  /* 0x0025040001287983 */ /* 0x000ea20000300800 */
[----:B------:R-:W-:Y:S02]  /*428a0*/  LOP3.LUT R3, R24, 0xffff, RZ, 0xc0, !PT ;  /* 0x0000ffff18037812 */ /* 0x000fe400078ec0ff */
[----:B------:R-:W-:Y:S01]  /*428b0*/  LOP3.LUT R2, R124, 0xffff, RZ, 0xc0, !PT ;  /* 0x0000ffff7c027812 */ /* 0x000fe200078ec0ff */
[----:B---3--:R0:W-:Y:S02]  /*428c0*/  STS.128 [R0+UR4+0x10000], R4 ;  /* 0x0100000400007988 */ /* 0x0081e40008000c04 */
[----:B0-----:R-:W-:-:S02]  /*428d0*/  LOP3.LUT R5, R43, 0xffff, RZ, 0xc0, !PT ;  /* 0x0000ffff2b057812 */ /* 0x001fc400078ec0ff */
[----:B------:R-:W-:Y:S01]  /*428e0*/  LOP3.LUT R4, R42, 0xffff, RZ, 0xc0, !PT ;  /* 0x0000ffff2a047812 */ /* 0x000fe200078ec0ff */
[----:B------:R-:W3:Y:S03]  /*428f0*/  LDL.LU R43, [R1+0x2500] ;  /* 0x00250000012b7983 */ /* 0x000ee60000300800 */
[----:B------:R-:W-:Y:S01]  /*42900*/  PRMT R52, R5, 0x3340, R4 ;  /* 0x0000334005347816 */ /* 0x000fe20000000004 */
[----:B------:R-:W3:Y:S01]  /*42910*/  LDL.LU R42, [R1+0x24fc] ;  /* 0x0024fc00012a7983 */ /* 0x000ee20000300800 */
[----:B------:R-:W-:Y:S02]  /*42920*/  LOP3.LUT R5, R45, 0xffff, RZ, 0xc0, !PT ;  /* 0x0000ffff2d057812 */ /* 0x000fe400078ec0ff */
[----:B------:R-:W-:Y:S01]  /*42930*/  LOP3.LUT R4, R44, 0xffff, RZ, 0xc0, !PT ;  /* 0x0000ffff2c047812 */ /* 0x000fe200078ec0ff */
[----:B------:R-:W3:Y:S03]  /*42940*/  LDL.LU R45, [R1+0x24f8] ;  /* 0x0024f800012d7983 */ /* 0x000ee60000300800 */
[----:B------:R-:W-:Y:S01]  /*42950*/  PRMT R54, R5, 0x3340, R4 ;  /* 0x0000334005367816 */ /* 0x000fe20000000004 */
[----:B------:R-:W3:Y:S01]  /*42960*/  LDL.LU R44, [R1+0x24f4] ;  /* 0x0024f400012c7983 */ /* 0x000ee20000300800 */
[----:B------:R-:W-:-:S02]  /*42970*/  LOP3.LUT R5, R47, 0xffff, RZ, 0xc0, !PT ;  /* 0x0000ffff2f057812 */ /* 0x000fc400078ec0ff */
[----:B------:R-:W-:Y:S01]  /*42980*/  LOP3.LUT R4, R46, 0xffff, RZ, 0xc0, !PT ;  /* 0x0000ffff2e047812 */ /* 0x000fe200078ec0ff */
[----:B------:R-:W3:Y:S01]  /*42990*/  LDL.LU R47, [R1+0x24f0] ;  /* 0x0024f000012f7983 */ /* 0x000ee20000300800 */
[----:B------:R-:W-:Y:S02]  /*429a0*/  PRMT R6, R3, 0x3340, R2 ;  /* 0x0000334003067816 */ /* 0x000fe40000000002 */
[----:B------:R-:W-:Y:S01]  /*429b0*/  PRMT R124, R5, 0x3340, R4 ;  /* 0x00003340057c7816 */ /* 0x000fe20000000004 */
[----:B------:R-:W3:Y:S01]  /*429c0*/  LDL.LU R46, [R1+0x24ec] ;  /* 0x0024ec00012e7983 */ /* 0x000ee20000300800 */
[----:B------:R-:W-:Y:S02]  /*429d0*/  LOP3.LUT R3, R51, 0xffff, RZ, 0xc0, !PT ;  /* 0x0000ffff33037812 */ /* 0x000fe400078ec0ff */
[----:B------:R-:W-:Y:S01]  /*429e0*/  LOP3.LUT R5, R49, 0xffff, RZ, 0xc0, !PT ;  /* 0x0000ffff31057812 */ /* 0x000fe200078ec0ff */
[----:B------:R-:W2:Y:S01]  /*429f0*/  LDL R0, [R1+0x1d34] ;  /* 0x001d340001007983 */ /* 0x000ea20000100800 */
[----:B------:R-:W-:-:S02]  /*42a00*/  LOP3.LUT R2, R50, 0xffff, RZ, 0xc0, !PT ;  /* 0x0000ffff32027812 */ /* 0x000fc400078ec0ff */
[----:B------:R-:W-:Y:S01]  /*42a10*/  LOP3.LUT R4, R48, 0xffff, RZ, 0xc0, !PT ;  /* 0x0000ffff30047812 */ /* 0x000fe200078ec0ff */
[----:B------:R-:W3:Y:S01]  /*42a20*/  LDL.LU R24, [R1+0x938] ;  /* 0x0009380001187983 */ /* 0x000ee20000300800 */
[----:B------:R-:W-:-:S03]  /*42a30*/  PRMT R2, R3, 0x3340, R2 ;  /* 0x0000334003027816 */ /* 0x000fc60000000002 */
[----:B------:R-:W2:Y:S04]  /*42a40*/  LDL.LU R49, [R1+0x24e8] ;  /* 0x0024e80001317983 */ /* 0x000ea80000300800 */
[----:B------:R-:W2:Y:S04]  /*42a50*/  LDL.LU R48, [R1+0x24e4] ;  /* 0x0024e40001307983 */ /* 0x000ea80000300800 */
[----:B------:R-:W2:Y:S04]  /*42a60*/  LDL.LU R51, [R1+0x24e0] ;  /* 0x0024e00001337983 */ /* 0x000ea80000300800 */
[----:B------:R-:W2:Y:S04]  /*42a70*/  LDL.LU R50, [R1+0x24dc] ;  /* 0x0024dc0001327983 */ /* 0x000ea80000300800 */
[----:B------:R-:W2:Y:S01]  /*42a80*/  LDL R3, [R1+0x934] ;  /* 0x0009340001037983 */ /* 0x000ea20000100800 */
[----:B------:R-:W-:-:S02]  /*42a90*/  PRMT R7, R5, 0x3340, R4 ;  /* 0x0000334005077816 */ /* 0x000fc40000000004 */
[----:B----4-:R-:W-:Y:S02]  /*42aa0*/  PRMT R9, RZ, 0x7610, R9 ;  /* 0x00007610ff097816 */ /* 0x010fe40000000009 */
[----:B------:R-:W-:Y:S02]  /*42ab0*/  PRMT R7, R7, 0x5410, R2 ;  /* 0x0000541007077816 */ /* 0x000fe40000000002 */
[----:B------:R-:W-:Y:S02]  /*42ac0*/  PRMT R6, R124, 0x5410, R6 ;  /* 0x000054107c067816 */ /* 0x000fe40000000006 */
[----:B------:R-:W0:Y:S01]  /*42ad0*/  S2R R124, SR_TID.X ;  /* 0x00000000007c7919 */ /* 0x000e220000002100 */
[----:B------:R-:W-:Y:S02]  /*42ae0*/  PRMT R4, R52, 0x5410, R53 ;  /* 0x0000541034047816 */ /* 0x000fe40000000035 */
[----:B------:R-:W-:Y:S01]  /*42af0*/  PRMT R5, R54, 0x5410, R55 ;  /* 0x0000541036057816 */ /* 0x000fe20000000037 */
[----:B------:R-:W4:Y:S04]  /*42b00*/  LDL.LU R53, [R1+0x24d8] ;  /* 0x0024d80001357983 */ /* 0x000f280000300800 */
[----:B------:R-:W4:Y:S04]  /*42b10*/  LDL.LU R52, [R1+0x24d4] ;  /* 0x0024d40001347983 */ /* 0x000f280000300800 */
[----:B------:R-:W4:Y:S04]  /*42b20*/  LDL.LU R55, [R1+0x24d0] ;  /* 0x0024d00001377983 */ /* 0x000f280000300800 */
[----:B------:R-:W4:Y:S01]  /*42b30*/  LDL.LU R54, [R1+0x24cc] ;  /* 0x0024cc0001367983 */ /* 0x000f220000300800 */
[----:B---3--:R-:W-:-:S05]  /*42b40*/  @!P0 IMAD.MOV.U32 R2, RZ, RZ, R24 ;  /* 0x000000ffff028224 */ /* 0x008fca00078e0018 */
[----:B--2---:R1:W2:Y:S04]  /*42b50*/  @!P0 LDG.E.U8 R9, desc[UR6][R2.64] ;  /* 0x0000000602098981 */ /* 0x0042a8000c1e1100 */
[----:B------:R0:W-:Y:S02]  /*42b60*/  STS.128 [R0+UR4+0x10000], R4 ;  /* 0x0100000400007988 */ /* 0x0001e40008000c04 */
[----:B0-----:R-:W-:-:S05]  /*42b70*/  LOP3.LUT R0, R124, 0x7f, RZ, 0xc0, !PT ;  /* 0x0000007f7c007812 */ /* 0x001fca00078ec0ff */
[----:B------:R0:W-:Y:S04]  /*42b80*/  STS.U8 [R0+UR4], R57 ;  /* 0x0000003900007988 */ /* 0x0001e80008000004 */
[----:B------:R3:W-:Y:S04]  /*42b90*/  STS.U8 [R0+UR4+0x400], R56 ;  /* 0x0004003800007988 */ /* 0x0007e80008000004 */
        /* <DEDUP_REMOVED lines=49> */
[----:B------:R4:W-:Y:S01]  /*42eb0*/  STS.U8 [R0+UR4+0xcc00], R106 ;  /* 0x00cc006a00007988 */ /* 0x0009e20008000004 */
[----:B------:R-:W-:-:S03]  /*42ec0*/  LOP3.LUT R124, R124, 0x7f, RZ, 0xc0, !PT ;  /* 0x0000007f7c7c7812 */ /* 0x000fc600078ec0ff */
[----:B------:R4:W-:Y:S04]  /*42ed0*/  STS.U8 [R0+UR4+0xd000], R109 ;  /* 0x00d0006d00007988 */ /* 0x0009e80008000004 */
[----:B------:R4:W-:Y:S04]  /*42ee0*/  STS.U8 [R0+UR4+0xd400], R108 ;  /* 0x00d4006c00007988 */ /* 0x0009e80008000004 */
[----:B------:R4:W-:Y:S04]  /*42ef0*/  STS.U8 [R0+UR4+0xd800], R111 ;  /* 0x00d8006f00007988 */ /* 0x0009e80008000004 */
[----:B------:R4:W-:Y:S01]  /*42f00*/  STS.U8 [R0+UR4+0xdc00], R110 ;  /* 0x00dc006e00007988 */ /* 0x0009e20008000004 */
[----:B-1----:R-:W-:-:S03]  /*42f10*/  LOP3.LUT R3, R124, 0x10, RZ, 0x3c, !PT ;  /* 0x000000107c037812 */ /* 0x002fc600078e3cff */
        /* <DEDUP_REMOVED lines=12> */
[----:B------:R-:W-:Y:S04]  /*42fe0*/  STS.U8 [R3+UR4+0x1080], R150 ;  /* 0x0010809603007988 */ /* 0x000fe80008000004 */
        /* <DEDUP_REMOVED lines=49> */
[----:B--2---:R-:W-:Y:S04]  /*43300*/  STL [R1+0x21dc], R9 ;  /* 0x0021dc0901007387 */ /* 0x004fe80000100800 */
[----:B------:R-:W-:Y:S04]  /*43310*/  STS.U8 [R3+UR4+0xd880], R220 ;  /* 0x00d880dc03007988 */ /* 0x000fe80008000004 */
[----:B0-----:R-:W2:Y:S04]  /*43320*/  LDL.LU R57, [R1+0x24c8] ;  /* 0x0024c80001397983 */ /* 0x001ea80000300800 */
[----:B------:R-:W-:Y:S01]  /*43330*/  STS.U8 [R3+UR4+0xdc80], R219 ;  /* 0x00dc80db03007988 */ /* 0x000fe20008000004 */
[----:B------:R-:W-:-:S03]  /*43340*/  LOP3.LUT R2, R124, 0x20, RZ, 0x3c, !PT ;  /* 0x000000207c027812 */ /* 0x000fc600078e3cff */
[----:B---3--:R-:W3:Y:S04]  /*43350*/  LDL.LU R56, [R1+0x24c4] ;  /* 0x0024c40001387983 */ /* 0x008ee80000300800 */
[----:B------:R-:W-:Y:S04]  /*43360*/  STS.U8 [R3+UR4+0xe080], R218 ;  /* 0x00e080da03007988 */ /* 0x000fe80008000004 */
[----:B----4-:R-:W4:Y:S04]  /*43370*/  LDL.LU R59, [R1+0x24c0] ;  /* 0x0024c000013b7983 */ /* 0x010f280000300800 */
[----:B------:R-:W-:Y:S04]  /*43380*/  STS.U8 [R3+UR4+0xe480], R217 ;  /* 0x00e480d903007988 */ /* 0x000fe80008000004 */
[----:B------:R-:W2:Y:S04]  /*43390*/  LDL.LU R58, [R1+0x24bc] ;  /* 0x0024bc00013a7983 */ /* 0x000ea80000300800 */
[----:B------:R-:W-:Y:S04]  /*433a0*/  STS.U8 [R3+UR4+0xe880], R216 ;  /* 0x00e880d803007988 */ /* 0x000fe80008000004 */
[----:B------:R-:W3:Y:S04]  /*433b0*/  LDL.LU R61, [R1+0x24b8] ;  /* 0x0024b800013d7983 */ /* 0x000ee80000300800 */
[----:B------:R-:W-:Y:S04]  /*433c0*/  STS.U8 [R3+UR4+0xec80], R215 ;  /* 0x00ec80d703007988 */ /* 0x000fe80008000004 */
[----:B------:R-:W4:Y:S04]  /*433d0*/  LDL.LU R60, [R1+0x24b4] ;  /* 0x0024b400013c7983 */ /* 0x000f280000300800 */
[----:B------:R-:W-:Y:S04]  /*433e0*/  STS.U8 [R3+UR4+0xf080], R214 ;  /* 0x00f080d603007988 */ /* 0x000fe80008000004 */
[----:B------:R-:W2:Y:S04]  /*433f0*/  LDL.LU R63, [R1+0x24b0] ;  /* 0x0024b000013f7983 */ /* 0x000ea80000300800 */
[----:B------:R-:W-:Y:S04]  /*43400*/  STS.U8 [R3+UR4+0xf480], R213 ;  /* 0x00f480d503007988 */ /* 0x000fe80008000004 */
[----:B------:R-:W3:Y:S04]  /*43410*/  LDL.LU R62, [R1+0x24ac] ;  /* 0x0024ac00013e7983 */ /* 0x000ee80000300800 */
[----:B------:R-:W-:Y:S04]  /*43420*/  STS.U8 [R3+UR4+0xf880], R212 ;  /* 0x00f880d403007988 */ /* 0x000fe80008000004 */
[----:B------:R-:W4:Y:S04]  /*43430*/  LDL.LU R65, [R1+0x24a8] ;  /* 0x0024a80001417983 */ /* 0x000f280000300800 */
[----:B------:R0:W-:Y:S04]  /*43440*/  STS.U8 [R3+UR4+0xfc80], R207 ;  /* 0x00fc80cf03007988 */ /* 0x0001e80008000004 */
        /* <DEDUP_REMOVED lines=94> */
[----:B-1----:R-:W4:Y:S04]  /*43a30*/  LDL.LU R113, [R1+0x23e8] ;  /* 0x0023e80001717983 */ /* 0x002f280000300800 */
        /* <DEDUP_REMOVED lines=23> */
[----:B------:R-:W-:Y:S04]  /*43bb0*/  STS.U8 [R2+UR4+0xed00], R22 ;  /* 0x00ed001602007988 */ /* 0x000fe80008000004 */
[----:B------:R-:W-:Y:S04]  /*43bc0*/  STS.U8 [R2+UR4+0xf100], R21 ;  /* 0x00f1001502007988 */ /* 0x000fe80008000004 */
[----:B------:R-:W-:Y:S04]  /*43bd0*/  STS.U8 [R2+UR4+0xf500], R20 ;  /* 0x00f5001402007988 */ /* 0x000fe80008000004 */
[----:B------:R-:W-:Y:S04]  /*43be0*/  STS.U8 [R2+UR4+0xf900], R19 ;  /* 0x00f9001302007988 */ /* 0x000fe80008000004 */
[----:B------:R1:W-:Y:S04]  /*43bf0*/  STS.U8 [R2+UR4+0xfd00], R14 ;  /* 0x00fd000e02007988 */ /* 0x0003e80008000004 */
[----:B0-----:R-:W4:Y:S04]  /*43c00*/  LDL R3, [R1+0x1118] ;  /* 0x0011180001037983 */ /* 0x001f280000100800 */
[----:B-1----:R-:W4:Y:S04]  /*43c10*/  LDL R2, [R1+0x1d1c] ;  /* 0x001d1c0001027983 */ /* 0x002f280000100800 */
[----:B------:R-:W2:Y:S04]  /*43c20*/  LDL.LU R125, [R1+0x185c] ;  /* 0x00185c00017d7983 */ /* 0x000ea80000300800 */
[----:B------:R-:W2:Y:S04]  /*43c30*/  LDL.LU R126, [R1+0x1830] ;  /* 0x00183000017e7983 */ /* 0x000ea80000300800 */
[----:B------:R-:W2:Y:S04]  /*43c40*/  LDL.LU R127, [R1+0x1854] ;  /* 0x00185400017f7983 */ /* 0x000ea80000300800 */
[----:B------:R-:W2:Y:S01]  /*43c50*/  LDL.LU R128, [R1+0x1828] ;  /* 0x0018280001807983 */ /* 0x000ea20000300800 */
[----:B------:R-:W-:-:S03]  /*43c60*/  LOP3.LUT R124, R0, 0x30, RZ, 0x3c, !PT ;  /* 0x00000030007c7812 */ /* 0x000fc600078e3cff */
        /* <DEDUP_REMOVED lines=8> */
[----:B------:R-:W2:Y:S01]  /*43cf0*/  LDL.LU R143, [R1+0x1814] ;  /* 0x00181400018f7983 */ /* 0x000ea20000300800 */
[----:B---3--:R-:W-:-:S03]  /*43d00*/  PRMT R122, RZ, 0x7610, R122 ;  /* 0x00007610ff7a7816 */ /* 0x008fc6000000007a */
[----:B------:R-:W-:Y:S04]  /*43d10*/  STS.U8 [R124+UR4+0x180], R18 ;  /* 0x000180127c007988 */ /* 0x000fe80008000004 */
[----:B------:R-:W3:Y:S04]  /*43d20*/  LDL.LU R144, [R1+0x17e8] ;  /* 0x0017e80001907983 */ /* 0x000ee80000300800 */
[----:B----4-:R-:W4:Y:S04]  /*43d30*/  @!P0 LDG.E.U8 R122, desc[UR6][R2.64] ;  /* 0x00000006027a8981 */ /* 0x010f28000c1e1100 */
[----:B------:R-:W-:Y:S04]  /*43d40*/  STS.U8 [R124+UR4+0x580], R17 ;  /* 0x000580117c007988 */ /* 0x000fe80008000004 */
[----:B------:R-:W3:Y:S04]  /*43d50*/  LDL.LU R145, [R1+0x180c] ;  /* 0x00180c0001917983 */ /* 0x000ee80000300800 */
        /* <DEDUP_REMOVED lines=8> */
[----:B------:R0:W-:Y:S04]  /*43de0*/  STS.U8 [R124+UR4+0x1980], R11 ;  /* 0x0019800b7c007988 */ /* 0x0001e80008000004 */
[----:B0-----:R-:W2:Y:S04]  /*43df0*/  LDL.LU R124, [R1+0x23b8] ;  /* 0x0023b800017c7983 */ /* 0x001ea80000300800 */
[----:B----4-:R0:W-:Y:S04]  /*43e00*/  STL [R1+0x924], R122 ;  /* 0x0009247a01007387 */ /* 0x0101e80000100800 */
[----:B0-----:R-:W4:Y:S04]  /*43e10*/  LDL.LU R122, [R1+0x23b4] ;  /* 0x0023b400017a7983 */ /* 0x001f280000300800 */
[----:B------:R-:W3:Y:S04]  /*43e20*/  LDL R2, [R1+0x1114] ;  /* 0x0011140001027983 */ /* 0x000ee80000100800 */
[----:B------:R-:W3:Y:S01]  /*43e30*/  LDL R3, [R1+0x1d18] ;  /* 0x001d180001037983 */ /* 0x000ee20000100800 */
[----:B--2---:R-:W-:-:S02]  /*43e40*/  PRMT R124, RZ, 0x7610, R124 ;  /* 0x00007610ff7c7816 */ /* 0x004fc4000000007c */
[----:B---3--:R-:W-:-:S04]  /*43e50*/  @!P0 LOP3.LUT R3, R3, R2, RZ, 0x3c, !PT ;  /* 0x0000000203038212 */ /* 0x008fc800078e3cff */
[----:B------:R-:W-:-:S04]  /*43e60*/  @!P0 LOP3.LUT R2, R3, R2, RZ, 0x3c, !PT ;  /* 0x0000000203028212 */ /* 0x000fc800078e3cff */
[----:B------:R-:W-:-:S05]  /*43e70*/  @!P0 LOP3.LUT R3, R3, R2, RZ, 0x3c, !PT ;  /* 0x0000000203038212 */ /* 0x000fca00078e3cff */
[----:B------:R-:W2:Y:S04]  /*43e80*/  @!P0 LDG.E.U8 R124, desc[UR6][R2.64] ;  /* 0x00000006027c8981 */ /* 0x000ea8000c1e1100 */
[----:B--2---:R0:W-:Y:S04]  /*43e90*/  STL [R1+0x920], R124 ;  /* 0x0009207c01007387 */ /* 0x0041e80000100800 */
[----:B0-----:R-:W2:Y:S04]  /*43ea0*/  LDL.LU R124, [R1+0x23b0] ;  /* 0x0023b000017c7983 */ /* 0x001ea80000300800 */
[----:B------:R-:W3:Y:S04]  /*43eb0*/  LDL R2, [R1+0x1110] ;  /* 0x0011100001027983 */ /* 0x000ee80000100800 */
[----:B------:R-:W3:Y:S01]  /*43ec0*/  LDL R3, [R1+0x1d14] ;  /* 0x001d140001037983 */ /* 0x000ee20000100800 */
[----:B----4-:R-:W-:-:S02]  /*43ed0*/  PRMT R122, RZ, 0x7610, R122 ;  /* 0x00007610ff7a7816 */ /* 0x010fc4000000007a */
[----:B---3--:R-:W-:-:S04]  /*43ee0*/  @!P0 LOP3.LUT R3, R3, R2, RZ, 0x3c, !PT ;  /* 0x0000000203038212 */ /* 0x008fc800078e3cff */
[----:B------:R-:W-:-:S04]  /*43ef0*/  @!P0 LOP3.LUT R2, R3, R2, RZ, 0x3c, !PT ;  /* 0x0000000203028212 */ /* 0x000fc800078e3cff */
[----:B------:R-:W-:-:S05]  /*43f00*/  @!P0 LOP3.LUT R3, R3, R2, RZ, 0x3c, !PT ;  /* 0x0000000203038212 */ /* 0x000fca00078e3cff */
[----:B------:R-:W3:Y:S04]  /*43f10*/  @!P0 LDG.E.U8 R122, desc[UR6][R2.64] ;  /* 0x00000006027a8981 */ /* 0x000ee8000c1e1100 */
[----:B---3--:R0:W-:Y:S04]  /*43f20*/  STL [R1+0x91c], R122 ;  /* 0x00091c7a01007387 */ /* 0x0081e80000100800 */
[----:B0-----:R-:W3:Y:S04]  /*43f30*/  LDL.LU R122, [R1+0x23ac] ;  /* 0x0023ac00017a7983 */ /* 0x001ee80000300800 */
[----:B------:R-:W4:Y:S04]  /*43f40*/  LDL R2, [R1+0x1d0c] ;  /* 0x001d0c0001027983 */ /* 0x000f280000100800 */
[----:B------:R-:W4:Y:S01]  /*43f50*/  LDL R3, [R1+0x1d10] ;  /* 0x001d100001037983 */ /* 0x000f220000100800 */
[----:B--2---:R-:W-:-:S02]  /*43f60*/  PRMT R124, RZ, 0x7610, R124 ;  /* 0x00007610ff7c7816 */ /* 0x004fc4000000007c */
[----:B----4-:R-:W-:-:S04]  /*43f70*/  @!P0 LOP3.LUT R3, R3, R2, RZ, 0x3c, !PT ;  /* 0x0000000203038212 */ /* 0x010fc800078e3cff */
[----:B------:R-:W-:-:S04]  /*43f80*/  @!P0 LOP3.LUT R2, R3, R2, RZ, 0x3c, !PT ;  /* 0x0000000203028212 */ /* 0x000fc800078e3cff */
[----:B------:R-:W-:-:S05]  /*43f90*/  @!P0 LOP3.LUT R3, R3, R2, RZ, 0x3c, !PT ;  /* 0x0000000203038212 */ /* 0x000fca00078e3cff */
[----:B------:R-:W2:Y:S04]  /*43fa0*/  @!P0 LDG.E.U8 R124, desc[UR6][R2.64] ;  /* 0x00000006027c8981 */ /* 0x000ea8000c1e1100 */
[----:B--2---:R0:W-:Y:S04]  /*43fb0*/  STL [R1+0x918], R124 ;  /* 0x0009187c01007387 */ /* 0x0041e80000100800 */
[----:B0-----:R-:W2:Y:S04]  /*43fc0*/  LDL.LU R124, [R1+0x23a8] ;  /* 0x0023a800017c7983 */ /* 0x001ea80000300800 */
[----:B------:R-:W4:Y:S04]  /*43fd0*/  LDL R2, [R1+0x1ce4] ;  /* 0x001ce40001027983 */ /* 0x000f280000100800 */
[----:B------:R-:W4:Y:S01]  /*43fe0*/  LDL R3, [R1+0x1ce8] ;  /* 0x001ce80001037983 */ /* 0x000f220000100800 */
[----:B---3--:R-:W-:-:S02]  /*43ff0*/  PRMT R122, RZ, 0x7610, R122 ;  /* 0x00007610ff7a7816 */ /* 0x008fc4000000007a */
[----:B----4-:R-:W-:-:S04]  /*44000*/  @!P0 LOP3.LUT R3, R3, R2, RZ, 0x3c, !PT ;  /* 0x0000000203038212 */ /* 0x010fc800078e3cff */
        /* <DEDUP_REMOVED lines=61> */
[----:B------:R-:W-:-:S02]  /*443e0*/  PRMT R123, RZ, 0x7610, R123 ;  /* 0x00007610ff7b7816 */ /* 0x000fc4000000007b */
[----:B----4-:R-:W-:-:S04]  /*443f0*/  @!P0 LOP3.LUT R3, R3, R2, RZ, 0x3c, !PT ;  /* 0x0000000203038212 */ /* 0x010fc800078e3cff */
[----:B------:R-:W-:-:S04]  /*44400*/  @!P0 LOP3.LUT R2, R3, R2, RZ, 0x3c, !PT ;  /* 0x0000000203028212 */ /* 0x000fc800078e3cff */
[----:B------:R-:W-:-:S05]  /*44410*/  @!P0 LOP3.LUT R3, R3, R2, RZ, 0x3c, !PT ;  /* 0x0000000203038212 */ /* 0x000fca00078e3cff */
[----:B------:R-:W4:Y:S04]  /*44420*/  @!P0 LDG.E.U8 R123, desc[UR6][R2.64] ;  /* 0x00000006027b8981 */ /* 0x000f28000c1e1100 */
[----:B----4-:R0:W-:Y:S04]  /*44430*/  STL [R1+0x8f8], R123 ;  /* 0x0008f87b01007387 */ /* 0x0101e80000100800 */
        /* <DEDUP_REMOVED lines=9> */
[----:B0-----:R-:W4:Y:S04]  /*444d0*/  LDL.LU R120, [R1+0x2384] ;  /* 0x0023840001787983 */ /* 0x001f280000300800 */
[----:B------:R-:W2:Y:S04]  /*444e0*/  LDL R2, [R1+0x1c5c] ;  /* 0x001c5c0001027983 */ /* 0x000ea80000100800 */
[----:B------:R-:W2:Y:S01]  /*444f0*/  LDL R3, [R1+0x1c60] ;  /* 0x001c600001037983 */ /* 0x000ea20000100800 */
[----:B------:R-:W-:-:S02]  /*44500*/  PRMT R121, RZ, 0x7610, R121 ;  /* 0x00007610ff797816 */ /* 0x000fc40000000079 */
[----:B--2---:R-:W-:-:S04]  /*44510*/  @!P0 LOP3.LUT R3, R3, R2, RZ, 0x3c, !PT ;  /* 0x0000000203038212 */ /* 0x004fc800078e3cff */
[----:B------:R-:W-:-:S04]  /*44520*/  @!P0 LOP3.LUT R2, R3, R2, RZ, 0x3c, !PT ;  /* 0x0000000203028212 */ /* 0x000fc800078e3cff */
[----:B------:R-:W-:-:S05]  /*44530*/  @!P0 LOP3.LUT R3, R3, R2, RZ, 0x3c, !PT ;  /* 0x0000000203038212 */ /* 0x000fca00078e3cff */
[----:B------:R-:W2:Y:S04]  /*44540*/  @!P0 LDG.E.U8 R121, desc[UR6][R2.64] ;  /* 0x0000000602798981 */ /* 0x000ea8000c1e1100 */
[----:B--2---:R0:W-:Y:S04]  /*44550*/  STL [R1+0x8f0], R121 ;  /* 0x0008f07901007387 */ /* 0x0041e80000100800 */
        /* <DEDUP_REMOVED lines=9> */
[----:B0-----:R-:W2:Y:S04]  /*445f0*/  LDL.LU R118, [R1+0x237c] ;  /* 0x00237c0001767983 */ /* 0x001ea80000300800 */
[----:B------:R-:W3:Y:S04]  /*44600*/  LDL R2, [R1+0x1c4c] ;  /* 0x001c4c0001027983 */ /* 0x000ee80000100800 */
[----:B------:R-:W3:Y:S01]  /*44610*/  LDL R3, [R1+0x1c50] ;  /* 0x001c500001037983 */ /* 0x000ee20000100800 */
[----:B------:R-:W-:-:S02]  /*44620*/  PRMT R119, RZ, 0x7610, R119 ;  /* 0x00007610ff777816 */ /* 0x000fc40000000077 */
[----:B---3--:R-:W-:-:S04]  /*44630*/  @!P0 LOP3.LUT R3, R3, R2, RZ, 0x3c, !PT ;  /* 0x0000000203038212 */ /* 0x008fc800078e3cff */
[----:B------:R-:W-:-:S04]  /*44640*/  @!P0 LOP3.LUT R2, R3, R2, RZ, 0x3c, !PT ;  /* 0x0000000203028212 */ /* 0x000fc800078e3cff */
[----:B------:R-:W-:-:S05]  /*44650*/  @!P0 LOP3.LUT R3, R3, R2, RZ, 0x3c, !PT ;  /* 0x0000000203038212 */ /* 0x000fca00078e3cff */
[----:B------:R-:W3:Y:S04]  /*44660*/  @!P0 LDG.E.U8 R119, desc[UR6][R2.64] ;  /* 0x0000000602778981 */ /* 0x000ee8000c1e1100 */
[----:B---3--:R0:W-:Y:S04]  /*44670*/  STL [R1+0x8e8], R119 ;  /* 0x0008e87701007387 */ /* 0x0081e80000100800 */
        /* <DEDUP_REMOVED lines=169> */
[----:B------:R0:W3:Y:S04]  /*45110*/  @!P0 LDG.E.U8 R29, desc[UR6][R2.64] ;  /* 0x00000006021d8981 */ /* 0x0000e8000c1e1100 */
[----:B------:R-:W0:Y:S04]  /*45120*/  LDL R2, [R1+0x1b1c] ;  /* 0x001b1c0001027983 */ /* 0x000e280000100800 */
[----:B------:R-:W0:Y:S01]  /*45130*/  LDL R3, [R1+0x1b20] ;  /* 0x001b200001037983 */ /* 0x000e220000100800 */
[----:B------:R-:W-:Y:S02]  /*45140*/  PRMT R98, RZ, 0x7610, R98 ;  /* 0x00007610ff627816 */ /* 0x000fe40000000062 */
[----:B0-----:R-:W-:-:S04]  /*45150*/  @!P0 LOP3.LUT R3, R3, R2, RZ, 0x3c, !PT ;  /* 0x0000000203038212 */ /* 0x001fc800078e3cff */
[----:B------:R-:W-:-:S04]  /*45160*/  @!P0 LOP3.LUT R2, R3, R2, RZ, 0x3c, !PT ;  /* 0x0000000203028212 */ /* 0x000fc800078e3cff */
[----:B------:R-:W-:-:S05]  /*45170*/  @!P0 LOP3.LUT R3, R3, R2, RZ, 0x3c, !PT ;  /* 0x0000000203038212 */ /* 0x000fca00078e3cff */
[----:B------:R-:W4:Y:S04]  /*45180*/  @!P0 LDG.E.U8 R98, desc[UR6][R2.64] ;  /* 0x0000000602628981 */ /* 0x000f28000c1e1100 */
[----:B---3--:R0:W-:Y:S04]  /*45190*/  STL [R1+0x89c], R29 ;  /* 0x00089c1d01007387 */ /* 0x0081e80000100800 */
[----:B0-----:R-:W3:Y:S04]  /*451a0*/  LDL.LU R29, [R1+0x1ae0] ;  /* 0x001ae000011d7983 */ /* 0x001ee80000300800 */
        /* <DEDUP_REMOVED lines=35> */
[----:B------:R-:W3:Y:S01]  /*453e0*/  @!P0 LDG.E.U8 R94, desc[UR6][R2.64] ;  /* 0x00000006025e8981 */ /* 0x000ee2000c1e1100 */
[----:B------:R-:W-:-:S03]  /*453f0*/  PRMT R95, RZ, 0x7610, R95 ;  /* 0x00007610ff5f7816 */ /* 0x000fc6000000005f */
[----:B---3--:R0:W-:Y:S04]  /*45400*/  STL [R1+0x888], R94 ;  /* 0x0008885e01007387 */ /* 0x0081e80000100800 */
[----:B0-----:R-:W3:Y:S04]  /*45410*/  LDL.LU R94, [R1+0x231c] ;  /* 0x00231c00015e7983 */ /* 0x001ee80000300800 */
[----:B------:R-:W4:Y:S01]  /*45420*/  LDL R3, [R1+0x1adc] ;  /* 0x001adc0001037983 */ /* 0x000f220000100800 */
[----:B------:R-:W-:-:S05]  /*45430*/  @!P0 IMAD.MOV.U32 R2, RZ, RZ, R29 ;  /* 0x000000ffff028224 */ /* 0x000fca00078e001d */
[----:B----4-:R-:W4:Y:S04]  /*45440*/  @!P0 LDG.E.U8 R95, desc[UR6][R2.64] ;  /* 0x00000006025f8981 */ /* 0x010f28000c1e1100 */
        /* <DEDUP_REMOVED lines=443> */
[----:B------:R-:W2:Y:S01]  /*47000*/  LDL R3, [R1+0x1860] ;  /* 0x0018600001037983 */ /* 0x000ea20000100800 */
[----:B------:R-:W-:Y:S01]  /*47010*/  PRMT R45, RZ, 0x7610, R45 ;  /* 0x00007610ff2d7816 */ /* 0x000fe2000000002d */
[----:B--2---:R-:W-:-:S02]  /*47020*/  @!P0 IMAD.MOV.U32 R2, RZ, RZ, R3 ;  /* 0x000000ffff028224 */ /* 0x004fc400078e0003 */
[----:B------:R-:W-:-:S05]  /*47030*/  @!P0 IMAD.MOV.U32 R3, RZ, RZ, R125 ;  /* 0x000000ffff038224 */ /* 0x000fca00078e007d */
[----:B------:R-:W2:Y:S04]  /*47040*/  @!P0 LDG.E.U8 R45, desc[UR6][R2.64] ;  /* 0x00000006022d8981 */ /* 0x000ea8000c1e1100 */
[----:B--2---:R0:W-:Y:S04]  /*47050*/  STL [R1+0x7bc], R45 ;  /* 0x0007bc2d01007387 */ /* 0x0041e80000100800 */
[----:B0-----:R-:W4:Y:S04]  /*47060*/  LDL.LU R45, [R1+0x2250] ;  /* 0x00225000012d7983 */ /* 0x001f280000300800 */
[----:B------:R-:W2:Y:S01]  /*47070*/  LDL R3, [R1+0x1858] ;  /* 0x0018580001037983 */ /* 0x000ea20000100800 */
[----:B------:R-:W-:Y:S01]  /*47080*/  PRMT R42, RZ, 0x7610, R42 ;  /* 0x00007610ff2a7816 */ /* 0x000fe2000000002a */
[----:B--2---:R-:W-:-:S02]  /*47090*/  @!P0 IMAD.MOV.U32 R2, RZ, RZ, R3 ;  /* 0x000000ffff028224 */ /* 0x004fc400078e0003 */
[----:B------:R-:W-:-:S05]  /*470a0*/  @!P0 IMAD.MOV.U32 R3, RZ, RZ, R127 ;  /* 0x000000ffff038224 */ /* 0x000fca00078e007f */
[----:B------:R-:W2:Y:S04]  /*470b0*/  @!P0 LDG.E.U8 R42, desc[UR6][R2.64] ;  /* 0x00000006022a8981 */ /* 0x000ea8000c1e1100 */
[----:B--2---:R0:W-:Y:S04]  /*470c0*/  STL [R1+0x7b8], R42 ;  /* 0x0007b82a01007387 */ /* 0x0041e80000100800 */
[----:B0-----:R-:W2:Y:S04]  /*470d0*/  LDL.LU R42, [R1+0x224c] ;  /* 0x00224c00012a7983 */ /* 0x001ea80000300800 */
[----:B------:R-:W3:Y:S01]  /*470e0*/  LDL R3, [R1+0x1850] ;  /* 0x0018500001037983 */ /* 0x000ee20000100800 */
[----:B------:R-:W-:-:S02]  /*470f0*/  PRMT R43, RZ, 0x7610, R43 ;  /* 0x00007610ff2b7816 */ /* 0x000fc4000000002b */
[----:B------:R-:W-:Y:S02]  /*47100*/  PRMT R40, RZ, 0x7610, R40 ;  /* 0x00007610ff287816 */ /* 0x000fe40000000028 */
[----:B------:R-:W-:Y:S02]  /*47110*/  PRMT R41, RZ, 0x7610, R41 ;  /* 0x00007610ff297816 */ /* 0x000fe40000000029 */
[----:B------:R-:W-:Y:S02]  /*47120*/  PRMT R38, RZ, 0x7610, R38 ;  /* 0x00007610ff267816 */ /* 0x000fe40000000026 */
[----:B------:R-:W-:Y:S02]  /*47130*/  PRMT R39, RZ, 0x7610, R39 ;  /* 0x00007610ff277816 */ /* 0x000fe40000000027 */
[----:B------:R-:W-:Y:S01]  /*47140*/  PRMT R36, RZ, 0x7610, R36 ;  /* 0x00007610ff247816 */ /* 0x000fe20000000024 */
[----:B---3--:R-:W-:Y:S02]  /*47150*/  @!P0 IMAD.MOV.U32 R2, RZ, RZ, R3 ;  /* 0x000000ffff028224 */ /* 0x008fe400078e0003 */
[----:B------:R-:W-:-:S05]  /*47160*/  @!P0 IMAD.MOV.U32 R3, RZ, RZ, R129 ;  /* 0x000000ffff038224 */ /* 0x000fca00078e0081 */
[----:B------:R0:W3:Y:S02]  /*47170*/  @!P0 LDG.E.U8 R43, desc[UR6][R2.64] ;  /* 0x00000006022b8981 */ /* 0x0000e4000c1e1100 */
[----:B0-----:R-:W-:Y:S02]  /*47180*/  @!P0 IMAD.MOV.U32 R2, RZ, RZ, R126 ;  /* 0x000000ffff028224 */ /* 0x001fe400078e007e */
[----:B------:R-:W-:-:S05]  /*47190*/  @!P0 IMAD.MOV.U32 R3, RZ, RZ, R137 ;  /* 0x000000ffff038224 */ /* 0x000fca00078e0089 */
[----:B------:R0:W4:Y:S02]  /*471a0*/  @!P0 LDG.E.U8 R40, desc[UR6][R2.64] ;  /* 0x0000000602288981 */ /* 0x000124000c1e1100 */
[----:B0-----:R-:W-:Y:S02]  /*471b0*/  @!P0 IMAD.MOV.U32 R2, RZ, RZ, R128 ;  /* 0x000000ffff028224 */ /* 0x001fe400078e0080 */
[----:B------:R-:W-:-:S05]  /*471c0*/  @!P0 IMAD.MOV.U32 R3, RZ, RZ, R139 ;  /* 0x000000ffff038224 */ /* 0x000fca00078e008b */
[----:B------:R0:W2:Y:S02]  /*471d0*/  @!P0 LDG.E.U8 R41, desc[UR6][R2.64] ;  /* 0x0000000602298981 */ /* 0x0000a4000c1e1100 */
        /* <DEDUP_REMOVED lines=8> */
[----:B------:R-:W2:Y:S04]  /*47260*/  @!P0 LDG.E.U8 R36, desc[UR6][R2.64] ;  /* 0x0000000602248981 */ /* 0x000ea8000c1e1100 */
[----:B---3--:R0:W-:Y:S04]  /*47270*/  STL [R1+0x7b4], R43 ;  /* 0x0007b42b01007387 */ /* 0x0081e80000100800 */
[----:B0-----:R-:W3:Y:S04]  /*47280*/  LDL.LU R43, [R1+0x2248] ;  /* 0x00224800012b7983 */ /* 0x001ee80000300800 */
[----:B----4-:R0:W-:Y:S04]  /*47290*/  STL [R1+0x7b0], R40 ;  /* 0x0007b02801007387 */ /* 0x0101e80000100800 */
[----:B0-----:R-:W4:Y:S04]  /*472a0*/  LDL.LU R40, [R1+0x2244] ;  /* 0x0022440001287983 */ /* 0x001f280000300800 */
[----:B--2---:R0:W-:Y:S04]  /*472b0*/  STL [R1+0x7ac], R41 ;  /* 0x0007ac2901007387 */ /* 0x0041e80000100800 */
[----:B0-----:R-:W4:Y:S04]  /*472c0*/  LDL.LU R41, [R1+0x2240] ;  /* 0x0022400001297983 */ /* 0x001f280000300800 */
[----:B------:R0:W-:Y:S04]  /*472d0*/  STL [R1+0x7a8], R38 ;  /* 0x0007a82601007387 */ /* 0x0001e80000100800 */
[----:B0-----:R-:W2:Y:S04]  /*472e0*/  LDL.LU R38, [R1+0x223c] ;  /* 0x00223c0001267983 */ /* 0x001ea80000300800 */
[----:B------:R0:W-:Y:S04]  /*472f0*/  STL [R1+0x7a4], R39 ;  /* 0x0007a42701007387 */ /* 0x0001e80000100800 */
[----:B0-----:R-:W2:Y:S04]  /*47300*/  LDL.LU R39, [R1+0x2238] ;  /* 0x0022380001277983 */ /* 0x001ea80000300800 */
[----:B------:R0:W-:Y:S04]  /*47310*/  STL [R1+0x7a0], R36 ;  /* 0x0007a02401007387 */ /* 0x0001e80000100800 */
[----:B0-----:R-:W2:Y:S04]  /*47320*/  LDL.LU R36, [R1+0x2234] ;  /* 0x0022340001247983 */ /* 0x001ea80000300800 */
[----:B------:R-:W3:Y:S01]  /*47330*/  LDL R3, [R1+0x17ec] ;  /* 0x0017ec0001037983 */ /* 0x000ee20000100800 */
[----:B------:R-:W-:Y:S01]  /*47340*/  PRMT R37, RZ, 0x7610, R37 ;  /* 0x00007610ff257816 */ /* 0x000fe20000000025 */
[----:B------:R-:W-:-:S05]  /*47350*/  @!P0 IMAD.MOV.U32 R2, RZ, RZ, R142 ;  /* 0x000000ffff028224 */ /* 0x000fca00078e008e */
[----:B---3--:R-:W3:Y:S01]  /*47360*/  @!P0 LDG.E.U8 R37, desc[UR6][R2.64] ;  /* 0x0000000602258981 */ /* 0x008ee2000c1e1100 */
[----:B------:R-:W-:-:S03]  /*47370*/  PRMT R34, RZ, 0x7610, R34 ;  /* 0x00007610ff227816 */ /* 0x000fc60000000022 */
[----:B---3--:R0:W-:Y:S04]  /*47380*/  STL [R1+0x79c], R37 ;  /* 0x00079c2501007387 */ /* 0x0081e80000100800 */
[----:B0-----:R-:W3:Y:S04]  /*47390*/  LDL.LU R37, [R1+0x2230] ;  /* 0x0022300001257983 */ /* 0x001ee80000300800 */
[----:B------:R-:W4:Y:S01]  /*473a0*/  LDL R3, [R1+0x17e4] ;  /* 0x0017e40001037983 */ /* 0x000f220000100800 */
[----:B------:R-:W-:-:S05]  /*473b0*/  @!P0 IMAD.MOV.U32 R2, RZ, RZ, R144 ;  /* 0x000000ffff028224 */ /* 0x000fca00078e0090 */
[----:B----4-:R-:W4:Y:S01]  /*473c0*/  @!P0 LDG.E.U8 R34, desc[UR6][R2.64] ;  /* 0x0000000602228981 */ /* 0x010f22000c1e1100 */
[----:B------:R-:W-:-:S03]  /*473d0*/  PRMT R35, RZ, 0x7610, R35 ;  /* 0x00007610ff237816 */ /* 0x000fc60000000023 */
[----:B----4-:R0:W-:Y:S04]  /*473e0*/  STL [R1+0x798], R34 ;  /* 0x0007982201007387 */ /* 0x0101e80000100800 */
[----:B0-----:R-:W4:Y:S04]  /*473f0*/  LDL.LU R34, [R1+0x222c] ;  /* 0x00222c0001227983 */ /* 0x001f280000300800 */
[----:B------:R-:W2:Y:S01]  /*47400*/  LDL R3, [R1+0x17dc] ;  /* 0x0017dc0001037983 */ /* 0x000ea20000100800 */
[----:B------:R-:W-:-:S05]  /*47410*/  @!P0 IMAD.MOV.U32 R2, RZ, RZ, R146 ;  /* 0x000000ffff028224 */ /* 0x000fca00078e0092 */
[----:B--2---:R-:W2:Y:S01]  /*47420*/  @!P0 LDG.E.U8 R35, desc[UR6][R2.64] ;  /* 0x0000000602238981 */ /* 0x004ea2000c1e1100 */
[----:B------:R-:W-:-:S03]  /*47430*/  PRMT R32, RZ, 0x7610, R32 ;  /* 0x00007610ff207816 */ /* 0x000fc60000000020 */
[----:B--2---:R0:W-:Y:S04]  /*47440*/  STL [R1+0x794], R35 ;  /* 0x0007942301007387 */ /* 0x0041e80000100800 */
[----:B0-----:R-:W4:Y:S04]  /*47450*/  LDL.LU R35, [R1+0x2228] ;  /* 0x0022280001237983 */ /* 0x001f280000300800 */
[----:B------:R-:W2:Y:S01]  /*47460*/  LDL R3, [R1+0x17d4] ;  /* 0x0017d40001037983 */ /* 0x000ea20000100800 */
[----:B------:R-:W-:-:S05]  /*47470*/  @!P0 IMAD.MOV.U32 R2, RZ, RZ, R148 ;  /* 0x000000ffff028224 */ /* 0x000fca00078e0094 */
[----:B--2---:R0:W2:Y:S02]  /*47480*/  @!P0 LDG.E.U8 R32, desc[UR6][R2.64] ;  /* 0x0000000602208981 */ /* 0x0040a4000c1e1100 */
[----:B0-----:R-:W-:Y:S02]  /*47490*/  PRMT R2, RZ, 0x7610, R2 ;  /* 0x00007610ff027816 */ /* 0x001fe40000000002 */
[----:B--2---:R0:W-:Y:S04]  /*474a0*/  STL [R1+0x790], R32 ;  /* 0x0007902001007387 */ /* 0x0041e80000100800 */
[----:B0-----:R-:W2:Y:S04]  /*474b0*/  LDL.LU R32, [R1+0x2224] ;  /* 0x0022240001207983 */ /* 0x001ea80000300800 */
[----:B------:R-:W3:Y:S04]  /*474c0*/  LDL R3, [R1+0x17cc] ;  /* 0x0017cc0001037983 */ /* 0x000ee80000100800 */
[----:B------:R-:W-:Y:S04]  /*474d0*/  STL.S16 [R1+0x788], R2 ;  /* 0x0007880201007387 */ /* 0x000fe80000100600 */
[----:B------:R-:W-:Y:S04]  /*474e0*/  STL.64 [R1+0x1fc8], R150 ;  /* 0x001fc89601007387 */ /* 0x000fe80000100a00 */
[----:B------:R0:W-:Y:S01]  /*474f0*/  STL.64 [R1+0x1fc0], R148 ;  /* 0x001fc09401007387 */ /* 0x0001e20000100a00 */
[----:B------:R-:W-:Y:S01]  /*47500*/  PRMT R9, RZ, 0x7610, R9 ;  /* 0x00007610ff097816 */ /* 0x000fe20000000009 */
[----:B0-----:R-:W-:-:S02]  /*47510*/  IMAD.MOV.U32 R149, RZ, RZ, R33 ;  /* 0x000000ffff957224 */ /* 0x001fc400078e0021 */
[----:B------:R-:W2:Y:S04]  /*47520*/  LDL.LU R33, [R1+0x2220] ;  /* 0x0022200001217983 */ /* 0x000ea80000300800 */
[----:B------:R0:W-:Y:S04]  /*47530*/  STL.64 [R1+0x1fb8], R146 ;  /* 0x001fb89201007387 */ /* 0x0001e80000100a00 */
[----:B------:R1:W-:Y:S04]  /*47540*/  STL.64 [R1+0x1fb0], R144 ;  /* 0x001fb09001007387 */ /* 0x0003e80000100a00 */
[----:B------:R4:W-:Y:S01]  /*47550*/  STL.64 [R1+0x1fa8], R142 ;  /* 0x001fa88e01007387 */ /* 0x0009e20000100a00 */
[----:B------:R-:W-:-:S02]  /*47560*/  @!P0 IMAD.MOV.U32 R2, RZ, RZ, R150 ;  /* 0x000000ffff028224 */ /* 0x000fc400078e0096 */
[----:B------:R-:W-:Y:S02]  /*47570*/  IMAD.MOV.U32 R151, RZ, RZ, R29 ;  /* 0x000000ffff977224 */ /* 0x000fe400078e001d */
[----:B------:R-:W-:Y:S02]  /*47580*/  IMAD.MOV.U32 R150, RZ, RZ, R26 ;  /* 0x000000ffff967224 */ /* 0x000fe400078e001a */
[----:B0-----:R-:W-:Y:S02]  /*47590*/  IMAD.MOV.U32 R146, RZ, RZ, R28 ;  /* 0x000000ffff927224 */ /* 0x001fe400078e001c */
[----:B-1----:R-:W-:Y:S02]  /*475a0*/  IMAD.MOV.U32 R144, RZ, RZ, R31 ;  /* 0x000000ffff907224 */ /* 0x002fe400078e001f */
[----:B----4-:R-:W-:Y:S02]  /*475b0*/  IMAD.MOV.U32 R142, RZ, RZ, R30 ;  /* 0x000000ffff8e7224 */ /* 0x010fe400078e001e */
[----:B------:R-:W4:Y:S04]  /*475c0*/  LDL.LU R30, [R1+0x221c] ;  /* 0x00221c00011e7983 */ /* 0x000f280000300800 */
[----:B------:R-:W4:Y:S04]  /*475d0*/  LDL.LU R31, [R1+0x2218] ;  /* 0x00221800011f7983 */ /* 0x000f280000300800 */
[----:B------:R-:W4:Y:S04]  /*475e0*/  LDL.LU R28, [R1+0x2214] ;  /* 0x00221400011c7983 */ /* 0x000f280000300800 */
[----:B------:R-:W4:Y:S04]  /*475f0*/  LDL.LU R29, [R1+0x2210] ;  /* 0x00221000011d7983 */ /* 0x000f280000300800 */
[----:B------:R-:W4:Y:S01]  /*47600*/  LDL.LU R26, [R1+0x220c] ;  /* 0x00220c00011a7983 */ /* 0x000f220000300800 */
[----:B------:R-:W-:-:S03]  /*47610*/  IMAD.MOV.U32 R147, RZ, RZ, R27 ;  /* 0x000000ffff937224 */ /* 0x000fc600078e001b */
[----:B------:R-:W4:Y:S01]  /*47620*/  LDL.LU R27, [R1+0x2208] ;  /* 0x00220800011b7983 */ /* 0x000f220000300800 */
[----:B------:R-:W-:Y:S02]  /*47630*/  IMAD.MOV.U32 R143, RZ, RZ, R24 ;  /* 0x000000ffff8f7224 */ /* 0x000fe400078e0018 */
[----:B------:R-:W-:Y:S01]  /*47640*/  IMAD.MOV.U32 R145, RZ, RZ, R25 ;  /* 0x000000ffff917224 */ /* 0x000fe200078e0019 */
[----:B------:R-:W4:Y:S04]  /*47650*/  LDL.LU R24, [R1+0x2204] ;  /* 0x0022040001187983 */ /* 0x000f280000300800 */
[----:B------:R-:W4:Y:S04]  /*47660*/  LDL.LU R148, [R1+0x930] ;  /* 0x0009300001947983 */ /* 0x000f280000300800 */
[----:B------:R-:W4:Y:S04]  /*47670*/  LDL.LU R25, [R1+0x2200] ;  /* 0x0022000001197983 */ /* 0x000f280000300800 */
[----:B------:R0:W-:Y:S04]  /*47680*/  STL.64 [R1+0x1fa0], R140 ;  /* 0x001fa08c01007387 */ /* 0x0001e80000100a00 */
[----:B0-----:R-:W4:Y:S04]  /*47690*/  LDL R140, [R1+0x17ac] ;  /* 0x0017ac00018c7983 */ /* 0x001f280000100800 */
[----:B------:R-:W4:Y:S04]  /*476a0*/  LDL R141, [R1+0x17b0] ;  /* 0x0017b000018d7983 */ /* 0x000f280000100800 */
[----:B---3--:R-:W3:Y:S04]  /*476b0*/  @!P0 LDG.E.U8 R9, desc[UR6][R2.64] ;  /* 0x0000000602098981 */ /* 0x008ee8000c1e1100 */
[----:B------:R-:W-:Y:S04]  /*476c0*/  STL.64 [R1+0x1f98], R138 ;  /* 0x001f988a01007387 */ /* 0x000fe80000100a00 */
[----:B------:R0:W-:Y:S04]  /*476d0*/  STL.64 [R1+0x1f90], R136 ;  /* 0x001f908801007387 */ /* 0x0001e80000100a00 */
[----:B0-----:R-:W3:Y:S04]  /*476e0*/  LDL.LU R137, [R1+0x788] ;  /* 0x0007880001897983 */ /* 0x001ee80000300800 */
[----:B------:R-:W-:Y:S04]  /*476f0*/  STL.64 [R1+0x1f88], R134 ;  /* 0x001f888601007387 */ /* 0x000fe80000100a00 */
        /* <DEDUP_REMOVED lines=50> */
[----:B--2---:R-:W-:Y:S04]  /*47a20*/  STL.64 [R1+0x1df0], R32 ;  /* 0x001df02001007387 */ /* 0x004fe80000100a00 */
[----:B----4-:R0:W-:Y:S04]  /*47a30*/  STL.64 [R1+0x1de8], R30 ;  /* 0x001de81e01007387 */ /* 0x0101e80000100a00 */
[----:B------:R1:W-:Y:S04]  /*47a40*/  STL.64 [R1+0x1de0], R28 ;  /* 0x001de01c01007387 */ /* 0x0003e80000100a00 */
[----:B------:R2:W-:Y:S04]  /*47a50*/  STL.64 [R1+0x1dd8], R26 ;  /* 0x001dd81a01007387 */ /* 0x0005e80000100a00 */
[----:B------:R4:W-:Y:S04]  /*47a60*/  STL.64 [R1+0x1dd0], R24 ;  /* 0x001dd01801007387 */ /* 0x0009e80000100a00 */
[----:B---3--:R3:W-:Y:S04]  /*47a70*/  STL [R1+0x21e0], R9 ;  /* 0x0021e00901007387 */ /* 0x0087e80000100800 */
[----:B0-----:R-:W3:Y:S04]  /*47a80*/  LDL R30, [R1+0x17a4] ;  /* 0x0017a400011e7983 */ /* 0x001ee80000100800 */
[----:B-1----:R-:W3:Y:S04]  /*47a90*/  LDL R29, [R1+0x17a8] ;  /* 0x0017a800011d7983 */ /* 0x002ee80000100800 */
[----:B------:R-:W3:Y:S04]  /*47aa0*/  LDL R28, [R1+0x179c] ;  /* 0x00179c00011c7983 */ /* 0x000ee80000100800 */
[----:B--2---:R-:W2:Y:S04]  /*47ab0*/  LDL R27, [R1+0x17a0] ;  /* 0x0017a000011b7983 */ /* 0x004ea80000100800 */
[----:B------:R-:W2:Y:S04]  /*47ac0*/  LDL R26, [R1+0x1794] ;  /* 0x00179400011a7983 */ /* 0x000ea80000100800 */
[----:B----4-:R-:W4:Y:S01]  /*47ad0*/  LDL R25, [R1+0x1798] ;  /* 0x0017980001197983 */ /* 0x010f220000100800 */
[----:B------:R-:W-:-:S02]  /*47ae0*/  @!P0 IMAD.MOV.U32 R2, RZ, RZ, R141 ;  /* 0x000000ffff028224 */ /* 0x000fc400078e008d */
[----:B------:R-:W-:Y:S01]  /*47af0*/  @!P0 IMAD.MOV.U32 R3, RZ, RZ, R140 ;  /* 0x000000ffff038224 */ /* 0x000fe200078e008c */
[----:B------:R-:W-:Y:S02]  /*47b00*/  PRMT R138, RZ, 0x7610, R138 ;  /* 0x00007610ff8a7816 */ /* 0x000fe4000000008a */
[----:B------:R-:W-:Y:S02]  /*47b10*/  PRMT R94, RZ, 0x7610, R94 ;  /* 0x00007610ff5e7816 */ /* 0x000fe4000000005e */
[----:B------:R-:W-:Y:S01]  /*47b20*/  PRMT R76, RZ, 0x7610, R76 ;  /* 0x00007610ff4c7816 */ /* 0x000fe2000000004c */
[----:B------:R-:W4:Y:S04]  /*47b30*/  LDL R24, [R1+0x178c] ;  /* 0x00178c0001187983 */ /* 0x000f280000100800 */
[----:B------:R0:W4:Y:S04]  /*47b40*/  @!P0 LDG.E.U8 R137, desc[UR6][R2.64] ;  /* 0x0000000602898981 */ /* 0x000128000c1e1100 */
[----:B---3--:R-:W3:Y:S01]  /*47b50*/  LDL R9, [R1+0x1790] ;  /* 0x0017900001097983 */ /* 0x008ee20000100800 */
[----:B0-----:R-:W-:-:S02]  /*47b60*/  @!P0 IMAD.MOV.U32 R3, RZ, RZ, R30 ;  /* 0x000000ffff038224 */ /* 0x001fc400078e001e */
[----:B------:R-:W-:-:S05]  /*47b70*/  @!P0 IMAD.MOV.U32 R2, RZ, RZ, R29 ;  /* 0x000000ffff028224 */ /* 0x000fca00078e001d */
[----:B------:R2:W3:Y:S02]  /*47b80*/  @!P0 LDG.E.U8 R138, desc[UR6][R2.64] ;  /* 0x00000006028a8981 */ /* 0x0004e4000c1e1100 */
[----:B--2---:R-:W-:Y:S02]  /*47b90*/  @!P0 IMAD.MOV.U32 R2, RZ, RZ, R27 ;  /* 0x000000ffff028224 */ /* 0x004fe400078e001b */
[----:B------:R-:W-:-:S05]  /*47ba0*/  @!P0 IMAD.MOV.U32 R3, RZ, RZ, R28 ;  /* 0x000000ffff038224 */ /* 0x000fca00078e001c */
[----:B------:R4:W2:Y:S02]  /*47bb0*/  @!P0 LDG.E.U8 R94, desc[UR6][R2.64] ;  /* 0x00000006025e8981 */ /* 0x0008a4000c1e1100 */
[----:B----4-:R-:W-:Y:S02]  /*47bc0*/  @!P0 IMAD.MOV.U32 R2, RZ, RZ, R25 ;  /* 0x000000ffff028224 */ /* 0x010fe400078e0019 */
[----:B------:R-:W-:-:S05]  /*47bd0*/  @!P0 IMAD.MOV.U32 R3, RZ, RZ, R26 ;  /* 0x000000ffff038224 */ /* 0x000fca00078e001a */
[----:B------:R-:W4:Y:S04]  /*47be0*/  @!P0 LDG.E.U8 R76, desc[UR6][R2.64] ;  /* 0x00000006024c8981 */ /* 0x000f28000c1e1100 */
[----:B------:R-:W-:Y:S04]  /*47bf0*/  STL [R1+0x21e4], R137 ;  /* 0x0021e48901007387 */ /* 0x000fe80000100800 */
[----:B---3--:R-:W-:Y:S04]  /*47c00*/  STL [R1+0x21e8], R138 ;  /* 0x0021e88a01007387 */ /* 0x008fe80000100800 */
[----:B--2---:R-:W-:Y:S04]  /*47c10*/  STL [R1+0x21ec], R94 ;  /* 0x0021ec5e01007387 */ /* 0x004fe80000100800 */
[----:B------:R-:W2:Y:S04]  /*47c20*/  LDL R28, [R1+0x176c] ;  /* 0x00176c00011c7983 */ /* 0x000ea80000100800 */
[----:B------:R-:W3:Y:S04]  /*47c30*/  LDL R27, [R1+0x1770] ;  /* 0x00177000011b7983 */ /* 0x000ee80000100800 */
[----:B------:R-:W3:Y:S04]  /*47c40*/  LDL R25, [R1+0x1768] ;  /* 0x0017680001197983 */ /* 0x000ee80000100800 */
[----:B----4-:R-:W-:Y:S04]  /*47c50*/  STL [R1+0x21f0], R76 ;  /* 0x0021f04c01007387 */ /* 0x010fe80000100800 */
[----:B------:R-:W4:Y:S01]  /*47c60*/  LDL R26, [R1+0x1764] ;  /* 0x00176400011a7983 */ /* 0x000f220000100800 */
[----:B------:R-:W-:Y:S01]  /*47c70*/  PRMT R58, RZ, 0x7610, R58 ;  /* 0x00007610ff3a7816 */ /* 0x000fe2000000003a */
[----:B------:R-:W-:-:S02]  /*47c80*/  @!P0 IMAD.MOV.U32 R2, RZ, RZ, R9 ;  /* 0x000000ffff028224 */ /* 0x000fc400078e0009 */
[----:B------:R-:W-:Y:S01]  /*47c90*/  @!P0 IMAD.MOV.U32 R3, RZ, RZ, R24 ;  /* 0x000000ffff038224 */ /* 0x000fe200078e0018 */
[----:B------:R-:W-:Y:S02]  /*47ca0*/  PRMT R130, RZ, 0x7610, R130 ;  /* 0x00007610ff827816 */ /* 0x000fe40000000082 */
[----:B------:R-:W-:Y:S01]  /*47cb0*/  PRMT R112, RZ, 0x7610, R112 ;  /* 0x00007610ff707816 */ /* 0x000fe20000000070 */
[----:B------:R-:W4:Y:S04]  /*47cc0*/  LDL R24, [R1+0x175c] ;  /* 0x00175c0001187983 */ /* 0x000f280000100800 */
[----:B------:R2:W4:Y:S04]  /*47cd0*/  @!P0 LDG.E.U8 R58, desc[UR6][R2.64] ;  /* 0x00000006023a8981 */ /* 0x000528000c1e1100 */
[----:B------:R-:W4:Y:S01]  /*47ce0*/  LDL R9, [R1+0x1760] ;  /* 0x0017600001097983 */ /* 0x000f220000100800 */
[----:B--2---:R-:W-:-:S02]  /*47cf0*/  @!P0 IMAD.MOV.U32 R3, RZ, RZ, R28 ;  /* 0x000000ffff038224 */ /* 0x004fc400078e001c */
[----:B---3--:R-:W-:-:S05]  /*47d00*/  @!P0 IMAD.MOV.U32 R2, RZ, RZ, R27 ;  /* 0x000000ffff028224 */ /* 0x008fca00078e001b */
[----:B------:R0:W2:Y:S02]  /*47d10*/  @!P0 LDG.E.U8 R130, desc[UR6][R2.64] ;  /* 0x0000000602828981 */ /* 0x0000a4000c1e1100 */
[----:B0-----:R-:W-:Y:S02]  /*47d20*/  @!P0 IMAD.MOV.U32 R2, RZ, RZ, R25 ;  /* 0x000000ffff028224 */ /* 0x001fe400078e0019 */
[----:B----4-:R-:W-:-:S05]  /*47d30*/  @!P0 IMAD.MOV.U32 R3, RZ, RZ, R26 ;  /* 0x000000ffff038224 */ /* 0x010fca00078e001a */
[----:B------:R0:W3:Y:S04]  /*47d40*/  @!P0 LDG.E.U8 R112, desc[UR6][R2.64] ;  /* 0x0000000602708981 */ /* 0x0000e8000c1e1100 */
[----:B------:R-:W-:Y:S01]  /*47d50*/  STL [R1+0x21f4], R58 ;  /* 0x0021f43a01007387 */ /* 0x000fe20000100800 */
[----:B0-----:R-:W-:Y:S02]  /*47d60*/  @!P0 IMAD.MOV.U32 R3, RZ, RZ, R24 ;  /* 0x000000ffff038224 */ /* 0x001fe400078e0018 */
[----:B------:R-:W-:Y:S01]  /*47d70*/  @!P0 IMAD.MOV.U32 R2, RZ, RZ, R9 ;  /* 0x000000ffff028224 */ /* 0x000fe200078e0009 */
[----:B--2---:R-:W-:Y:S04]  /*47d80*/  STL [R1+0x21f8], R130 ;  /* 0x0021f88201007387 */ /* 0x004fe80000100800 */
[----:B------:R-:W2:Y:S04]  /*47d90*/  LDL R32, [R1+0x1754] ;  /* 0x0017540001207983 */ /* 0x000ea80000100800 */
[----:B------:R-:W4:Y:S04]  /*47da0*/  LDL R31, [R1+0x1758] ;  /* 0x00175800011f7983 */ /* 0x000f280000100800 */
[----:B---3--:R-:W-:Y:S04]  /*47db0*/  STL [R1+0x21fc], R112 ;  /* 0x0021fc7001007387 */ /* 0x008fe80000100800 */
[----:B------:R-:W3:Y:S04]  /*47dc0*/  LDL R30, [R1+0x174c] ;  /* 0x00174c00011e7983 */ /* 0x000ee80000100800 */
[----:B------:R-:W3:Y:S04]  /*47dd0*/  LDL R29, [R1+0x1750] ;  /* 0x00175000011d7983 */ /* 0x000ee80000100800 */
[----:B------:R-:W3:Y:S04]  /*47de0*/  LDL R28, [R1+0x172c] ;  /* 0x00172c00011c7983 */ /* 0x000ee80000100800 */
[----:B------:R-:W3:Y:S04]  /*47df0*/  LDL R27, [R1+0x1730] ;  /* 0x00173000011b7983 */ /* 0x000ee80000100800 */
[----:B------:R-:W3:Y:S04]  /*47e00*/  LDL R26, [R1+0x1724] ;  /* 0x00172400011a7983 */ /* 0x000ee80000100800 */
[----:B------:R-:W3:Y:S04]  /*47e10*/  LDL R25, [R1+0x1728] ;  /* 0x0017280001197983 */ /* 0x000ee80000100800 */
[----:B------:R-:W3:Y:S04]  /*47e20*/  LDL R24, [R1+0x171c] ;  /* 0x00171c0001187983 */ /* 0x000ee80000100800 */
[----:B------:R-:W3:Y:S01]  /*47e30*/  LDL R9, [R1+0x1720] ;  /* 0x0017200001097983 */ /* 0x000ee20000100800 */
[----:B------:R-:W-:-:S02]  /*47e40*/  PRMT R93, RZ, 0x7610, R93 ;  /* 0x00007610ff5d7816 */ /* 0x000fc4000000005d */
[----:B------:R-:W-:-:S04]  /*47e50*/  PRMT R75, RZ, 0x7610, R75 ;  /* 0x00007610ff4b7816 */ /* 0x000fc8000000004b */
[----:B------:R2:W3:Y:S01]  /*47e60*/  @!P0 LDG.E.U8 R93, desc[UR6][R2.64] ;  /* 0x00000006025d8981 */ /* 0x0004e2000c1e1100 */
[----:B------:R-:W-:Y:S02]  /*47e70*/  PRMT R57, RZ, 0x7610, R57 ;  /* 0x00007610ff397816 */ /* 0x000fe40000000039 */
[----:B------:R-:W-:Y:S02]  /*47e80*/  PRMT R129, RZ, 0x7610, R129 ;  /* 0x00007610ff817816 */ /* 0x000fe40000000081 */
[----:B------:R-:W-:Y:S01]  /*47e90*/  PRMT R111, RZ, 0x7610, R111 ;  /* 0x00007610ff6f7816 */ /* 0x000fe2000000006f */
[----:B--2---:R-:W-:Y:S02]  /*47ea0*/  @!P0 IMAD.MOV.U32 R3, RZ, RZ, R32 ;  /* 0x000000ffff038224 */ /* 0x004fe400078e0020 */
[----:B----4-:R-:W-:Y:S01]  /*47eb0*/  @!P0 IMAD.MOV.U32 R2, RZ, RZ, R31 ;  /* 0x000000ffff028224 */ /* 0x010fe200078e001f */
[----:B------:R-:W-:Y:S01]  /*47ec0*/  PRMT R92, RZ, 0x7610, R92 ;  /* 0x00007610ff5c7816 */ /* 0x000fe2000000005c */
[----:B------:R-:W2:Y:S04]  /*47ed0*/  LDL R32, [R1+0x16dc] ;  /* 0x0016dc0001207983 */ /* 0x000ea80000100800 */
[----:B------:R3:W4:Y:S04]  /*47ee0*/  @!P0 LDG.E.U8 R75, desc[UR6][R2.64] ;  /* 0x00000006024b8981 */ /* 0x000728000c1e1100 */
[----:B------:R-:W2:Y:S01]  /*47ef0*/  LDL R31, [R1+0x16e0] ;  /* 0x0016e000011f7983 */ /* 0x000ea20000100800 */
[----:B---3--:R-:W-:-:S02]  /*47f00*/  @!P0 IMAD.MOV.U32 R3, RZ, RZ, R30 ;  /* 0x000000ffff038224 */ /* 0x008fc400078e001e */
[----:B------:R-:W-:Y:S01]  /*47f10*/  @!P0 IMAD.MOV.U32 R2, RZ, RZ, R29 ;  /* 0x000000ffff028224 */ /* 0x000fe200078e001d */
[----:B------:R-:W3:Y:S04]  /*47f20*/  LDL R30, [R1+0x1714] ;  /* 0x00171400011e7983 */ /* 0x000ee80000100800 */
[----:B------:R-:W4:Y:S04]  /*47f30*/  LDL R29, [R1+0x1718] ;  /* 0x00171800011d7983 */ /* 0x000f280000100800 */
[----:B------:R0:W2:Y:S02]  /*47f40*/  @!P0 LDG.E.U8 R57, desc[UR6][R2.64] ;  /* 0x0000000602398981 */ /* 0x0000a4000c1e1100 */
[----:B0-----:R-:W-:-:S02]  /*47f50*/  @!P0 IMAD.MOV.U32 R2, RZ, RZ, R27 ;  /* 0x000000ffff028224 */ /* 0x001fc400078e001b */
[----:B------:R-:W-:Y:S01]  /*47f60*/  @!P0 IMAD.MOV.U32 R3, RZ, RZ, R28 ;  /* 0x000000ffff038224 */ /* 0x000fe200078e001c */
[----:B------:R-:W2:Y:S04]  /*47f70*/  LDL R27, [R1+0x1710] ;  /* 0x00171000011b7983 */ /* 0x000ea80000100800 */
[----:B------:R-:W2:Y:S04]  /*47f80*/  LDL R28, [R1+0x170c] ;  /* 0x00170c00011c7983 */ /* 0x000ea80000100800 */
[----:B------:R0:W2:Y:S02]  /*47f90*/  @!P0 LDG.E.U8 R129, desc[UR6][R2.64] ;  /* 0x0000000602818981 */ /* 0x0000a4000c1e1100 */
[----:B0-----:R-:W-:-:S02]  /*47fa0*/  @!P0 IMAD.MOV.U32 R3, RZ, RZ, R26 ;  /* 0x000000ffff038224 */ /* 0x001fc400078e001a */
[----:B------:R-:W2:Y:S01]  /*47fb0*/  LDL R26, [R1+0x16ec] ;  /* 0x0016ec00011a7983 */ /* 0x000ea20000100800 */
[----:B------:R-:W-:-:S03]  /*47fc0*/  @!P0 IMAD.MOV.U32 R2, RZ, RZ, R25 ;  /* 0x000000ffff028224 */ /* 0x000fc600078e0019 */
[----:B------:R-:W2:Y:S04]  /*47fd0*/  LDL R25, [R1+0x16f0] ;  /* 0x0016f00001197983 */ /* 0x000ea80000100800 */
[----:B------:R0:W2:Y:S02]  /*47fe0*/  @!P0 LDG.E.U8 R111, desc[UR6][R2.64] ;  /* 0x00000006026f8981 */ /* 0x0000a4000c1e1100 */
[----:B0-----:R-:W-:Y:S02]  /*47ff0*/  @!P0 IMAD.MOV.U32 R3, RZ, RZ, R24 ;  /* 0x000000ffff038224 */ /* 0x001fe400078e0018 */
[----:B------:R-:W2:Y:S01]  /*48000*/  LDL R24, [R1+0x16e4] ;  /* 0x0016e40001187983 */ /* 0x000ea20000100800 */
[----:B------:R-:W-:-:S03]  /*48010*/  @!P0 IMAD.MOV.U32 R2, RZ, RZ, R9 ;  /* 0x000000ffff028224 */ /* 0x000fc600078e0009 */
[----:B------:R-:W2:Y:S01]  /*48020*/  LDL R9, [R1+0x16e8] ;  /* 0x0016e80001097983 */ /* 0x000ea20000100800 */
[----:B------:R-:W-:-:S03]  /*48030*/  PRMT R74, RZ, 0x7610, R74 ;  /* 0x00007610ff4a7816 */ /* 0x000fc6000000004a */
[----:B------:R3:W2:Y:S01]  /*48040*/  @!P0 LDG.E.U8 R92, desc[UR6][R2.64] ;  /* 0x00000006025c8981 */ /* 0x0006a2000c1e1100 */
[----:B------:R-:W-:Y:S02]  /*48050*/  PRMT R56, RZ, 0x7610, R56 ;  /* 0x00007610ff387816 */ /* 0x000fe40000000038 */
[----:B------:R-:W-:Y:S01]  /*48060*/  PRMT R128, RZ, 0x7610, R128 ;  /* 0x00007610ff807816 */ /* 0x000fe20000000080 */
[----:B---3--:R-:W-:Y:S02]  /*48070*/  @!P0 IMAD.MOV.U32 R3, RZ, RZ, R30 ;  /* 0x000000ffff038224 */ /* 0x008fe400078e001e */
[----:B----4-:R-:W-:Y:S01]  /*48080*/  @!P0 IMAD.MOV.U32 R2, RZ, RZ, R29 ;  /* 0x000000ffff028224 */ /* 0x010fe200078e001d */
[----:B------:R-:W3:Y:S04]  /*48090*/  LDL R30, [R1+0x16d4] ;  /* 0x0016d400011e7983 */ /* 0x000ee80000100800 */
[----:B------:R-:W4:Y:S04]  /*480a0*/  LDL R29, [R1+0x16d8] ;  /* 0x0016d800011d7983 */ /* 0x000f280000100800 */
[----:B------:R2:W4:Y:S02]  /*480b0*/  @!P0 LDG.E.U8 R74, desc[UR6][R2.64] ;  /* 0x00000006024a8981 */ /* 0x000524000c1e1100 */
[----:B--2---:R-:W-:-:S02]  /*480c0*/  @!P0 IMAD.MOV.U32 R2, RZ, RZ, R27 ;  /* 0x000000ffff028224 */ /* 0x004fc400078e001b */
        /* <DEDUP_REMOVED lines=13> */
[----:B------:R-:W-:Y:S02]  /*481a0*/  PRMT R110, RZ, 0x7610, R110 ;  /* 0x00007610ff6e7816 */ /* 0x000fe4000000006e */
[----:B------:R-:W-:-:S04]  /*481b0*/  PRMT R91, RZ, 0x7610, R91 ;  /* 0x00007610ff5b7816 */ /* 0x000fc8000000005b */
[----:B------:R0:W2:Y:S01]  /*481c0*/  @!P0 LDG.E.U8 R110, desc[UR6][R2.64] ;  /* 0x00000006026e8981 */ /* 0x0000a2000c1e1100 */
[----:B------:R-:W-:Y:S01]  /*481d0*/  PRMT R73, RZ, 0x7610, R73 ;  /* 0x00007610ff497816 */ /* 0x000fe20000000049 */
[----:B0-----:R-:W-:Y:S02]  /*481e0*/  @!P0 IMAD.MOV.U32 R2, RZ, RZ, R31 ;  /* 0x000000ffff028224 */ /* 0x001fe400078e001f */
[----:B------:R-:W-:Y:S01]  /*481f0*/  @!P0 IMAD.MOV.U32 R3, RZ, RZ, R32 ;  /* 0x000000ffff038224 */ /* 0x000fe200078e0020 */
[----:B------:R-:W-:Y:S02]  /*48200*/  PRMT R55, RZ, 0x7610, R55 ;  /* 0x00007610ff377816 */ /* 0x000fe40000000037 */
[----:B------:R-:W-:Y:S02]  /*48210*/  PRMT R127, RZ, 0x7610, R127 ;  /* 0x00007610ff7f7816 */ /* 0x000fe4000000007f */
[----:B------:R-:W-:Y:S01]  /*48220*/  PRMT R109, RZ, 0x7610, R109 ;  /* 0x00007610ff6d7816 */ /* 0x000fe2000000006d */
[----:B------:R-:W2:Y:S04]  /*48230*/  LDL R32, [R1+0x1664] ;  /* 0x0016640001207983 */ /* 0x000ea80000100800 */
[----:B------:R3:W2:Y:S04]  /*48240*/  @!P0 LDG.E.U8 R91, desc[UR6][R2.64] ;  /* 0x00000006025b8981 */ /* 0x0006a8000c1e1100 */
[----:B------:R-:W2:Y:S01]  /*48250*/  LDL R31, [R1+0x1668] ;  /* 0x00166800011f7983 */ /* 0x000ea20000100800 */
[----:B---3--:R-:W-:-:S02]  /*48260*/  @!P0 IMAD.MOV.U32 R3, RZ, RZ, R30 ;  /* 0x000000ffff038224 */ /* 0x008fc400078e001e */
        /* <DEDUP_REMOVED lines=474> */
[----:B------:R-:W-:Y:S02]  /*4a010*/  PRMT R246, RZ, 0x7610, R246 ;  /* 0x00007610fff67816 */ /* 0x000fe400000000f6 */
[----:B------:R-:W-:Y:S02]  /*4a020*/  PRMT R245, RZ, 0x7610, R245 ;  /* 0x00007610fff57816 */ /* 0x000fe400000000f5 */
[----:B------:R-:W-:Y:S01]  /*4a030*/  PRMT R244, RZ, 0x7610, R244 ;  /* 0x00007610fff47816 */ /* 0x000fe200000000f4 */
[----:B------:R-:W2:Y:S04]  /*4a040*/  LDL.LU R40, [R1+0x1270] ;  /* 0x0012700001287983 */ /* 0x000ea80000300800 */
[----:B------:R0:W2:Y:S02]  /*4a050*/  @!P0 LDG.E.U8 R247, desc[UR6][R2.64] ;  /* 0x0000000602f78981 */ /* 0x0000a4000c1e1100 */
[----:B0-----:R-:W-:-:S02]  /*4a060*/  @!P0 IMAD.MOV.U32 R2, RZ, RZ, R31 ;  /* 0x000000ffff028224 */ /* 0x001fc400078e001f */
[----:B------:R-:W-:Y:S01]  /*4a070*/  @!P0 IMAD.MOV.U32 R3, RZ, RZ, R32 ;  /* 0x000000ffff038224 */ /* 0x000fe200078e0020 */
[----:B------:R-:W-:Y:S02]  /*4a080*/  PRMT R243, RZ, 0x7610, R243 ;  /* 0x00007610fff37816 */ /* 0x000fe400000000f3 */
[----:B------:R-:W-:Y:S01]  /*4a090*/  PRMT R242, RZ, 0x7610, R242 ;  /* 0x00007610fff27816 */ /* 0x000fe200000000f2 */
[----:B------:R-:W2:Y:S04]  /*4a0a0*/  LDL R31, [R1+0x1260] ;  /* 0x00126000011f7983 */ /* 0x000ea80000100800 */
[----:B------:R3:W2:Y:S04]  /*4a0b0*/  @!P0 LDG.E.U8 R246, desc[UR6][R2.64] ;  /* 0x0000000602f68981 */ /* 0x0006a8000c1e1100 */
[----:B------:R-:W2:Y:S01]  /*4a0c0*/  LDL R32, [R1+0x125c] ;  /* 0x00125c0001207983 */ /* 0x000ea20000100800 */
[----:B---3--:R-:W-:-:S02]  /*4a0d0*/  @!P0 IMAD.MOV.U32 R3, RZ, RZ, R30 ;  /* 0x000000ffff038224 */ /* 0x008fc400078e001e */
[----:B----4-:R-:W-:Y:S01]  /*4a0e0*/  @!P0 IMAD.MOV.U32 R2, RZ, RZ, R29 ;  /* 0x000000ffff028224 */ /* 0x010fe200078e001d */
[----:B------:R-:W-:Y:S01]  /*4a0f0*/  PRMT R241, RZ, 0x7610, R241 ;  /* 0x00007610fff17816 */ /* 0x000fe200000000f1 */
[----:B------:R-:W3:Y:S04]  /*4a100*/  LDL R29, [R1+0x1294] ;  /* 0x00129400011d7983 */ /* 0x000ee80000100800 */
[----:B------:R2:W4:Y:S04]  /*4a110*/  @!P0 LDG.E.U8 R245, desc[UR6][R2.64] ;  /* 0x0000000602f58981 */ /* 0x000528000c1e1100 */
[----:B------:R-:W4:Y:S01]  /*4a120*/  LDL R30, [R1+0x1254] ;  /* 0x00125400011e7983 */ /* 0x000f220000100800 */
[----:B--2---:R-:W-:-:S02]  /*4a130*/  @!P0 IMAD.MOV.U32 R2, RZ, RZ, R27 ;  /* 0x000000ffff028224 */ /* 0x004fc400078e001b */
[----:B------:R-:W-:Y:S01]  /*4a140*/  @!P0 IMAD.MOV.U32 R3, RZ, RZ, R28 ;  /* 0x000000ffff038224 */ /* 0x000fe200078e001c */
[----:B------:R-:W2:Y:S04]  /*4a150*/  LDL R27, [R1+0x128c] ;  /* 0x00128c00011b7983 */ /* 0x000ea80000100800 */
[----:B------:R-:W4:Y:S04]  /*4a160*/  LDL R28, [R1+0x1298] ;  /* 0x00129800011c7983 */ /* 0x000f280000100800 */
        /* <DEDUP_REMOVED lines=9> */
[----:B------:R-:W2:Y:S04]  /*4a200*/  LDL R9, [R1+0x1268] ;  /* 0x0012680001097983 */ /* 0x000ea80000100800 */
[----:B------:R3:W2:Y:S01]  /*4a210*/  @!P0 LDG.E.U8 R242, desc[UR6][R2.64] ;  /* 0x0000000602f28981 */ /* 0x0006a2000c1e1100 */
[----:B------:R-:W-:Y:S02]  /*4a220*/  PRMT R240, RZ, 0x7610, R240 ;  /* 0x00007610fff07816 */ /* 0x000fe400000000f0 */
[----:B------:R-:W-:Y:S01]  /*4a230*/  PRMT R239, RZ, 0x7610, R239 ;  /* 0x00007610ffef7816 */ /* 0x000fe200000000ef */
[----:B---3--:R-:W-:Y:S02]  /*4a240*/  @!P0 IMAD.MOV.U32 R3, RZ, RZ, R29 ;  /* 0x000000ffff038224 */ /* 0x008fe400078e001d */
[----:B------:R-:W3:Y:S01]  /*4a250*/  LDL R29, [R1+0x1258] ;  /* 0x00125800011d7983 */ /* 0x000ee20000100800 */
[----:B----4-:R-:W-:-:S03]  /*4a260*/  @!P0 IMAD.MOV.U32 R2, RZ, RZ, R28 ;  /* 0x000000ffff028224 */ /* 0x010fc600078e001c */
[----:B------:R-:W4:Y:S04]  /*4a270*/  LDL R28, [R1+0x124c] ;  /* 0x00124c00011c7983 */ /* 0x000f280000100800 */
[----:B------:R2:W4:Y:S02]  /*4a280*/  @!P0 LDG.E.U8 R241, desc[UR6][R2.64] ;  /* 0x0000000602f18981 */ /* 0x000524000c1e1100 */
[----:B--2---:R-:W-:Y:S02]  /*4a290*/  @!P0 IMAD.MOV.U32 R2, RZ, RZ, R26 ;  /* 0x000000ffff028224 */ /* 0x004fe400078e001a */
[----:B------:R-:W-:Y:S01]  /*4a2a0*/  @!P0 IMAD.MOV.U32 R3, RZ, RZ, R27 ;  /* 0x000000ffff038224 */ /* 0x000fe200078e001b */
[----:B------:R-:W2:Y:S04]  /*4a2b0*/  LDL R26, [R1+0x122c] ;  /* 0x00122c00011a7983 */ /* 0x000ea80000100800 */
[----:B------:R-:W2:Y:S04]  /*4a2c0*/  LDL R27, [R1+0x1250] ;  /* 0x00125000011b7983 */ /* 0x000ea80000100800 */
[----:B------:R0:W2:Y:S02]  /*4a2d0*/  @!P0 LDG.E.U8 R240, desc[UR6][R2.64] ;  /* 0x0000000602f08981 */ /* 0x0000a4000c1e1100 */
[----:B0-----:R-:W-:-:S02]  /*4a2e0*/  @!P0 IMAD.MOV.U32 R2, RZ, RZ, R40 ;  /* 0x000000ffff028224 */ /* 0x001fc400078e0028 */
[----:B------:R-:W-:Y:S02]  /*4a2f0*/  @!P0 IMAD.MOV.U32 R3, RZ, RZ, R25 ;  /* 0x000000ffff038224 */ /* 0x000fe400078e0019 */
        /* <DEDUP_REMOVED lines=18> */
[----:B0-----:R-:W-:-:S03]  /*4a420*/  @!P0 IMAD.MOV.U32 R3, RZ, RZ, R30 ;  /* 0x000000ffff038224 */ /* 0x001fc600078e001e */
[----:B------:R-:W2:Y:S01]  /*4a430*/  LDL R30, [R1+0x121c] ;  /* 0x00121c00011e7983 */ /* 0x000ea20000100800 */
[----:B---3--:R-:W-:-:S03]  /*4a440*/  @!P0 IMAD.MOV.U32 R2, RZ, RZ, R29 ;  /* 0x000000ffff028224 */ /* 0x008fc600078e001d */
[----:B------:R-:W3:Y:S04]  /*4a450*/  LDL R29, [R1+0x1220] ;  /* 0x00122000011d7983 */ /* 0x000ee80000100800 */
[----:B------:R4:W3:Y:S02]  /*4a460*/  @!P0 LDG.E.U8 R236, desc[UR6][R2.64] ;  /* 0x0000000602ec8981 */ /* 0x0008e4000c1e1100 */
[----:B----4-:R-:W-:Y:S02]  /*4a470*/  @!P0 IMAD.MOV.U32 R3, RZ, RZ, R28 ;  /* 0x000000ffff038224 */ /* 0x010fe400078e001c */
        /* <DEDUP_REMOVED lines=11> */
[----:B------:R-:W-:-:S03]  /*4a530*/  @!P0 IMAD.MOV.U32 R2, RZ, RZ, R9 ;  /* 0x000000ffff028224 */ /* 0x000fc600078e0009 */
[----:B------:R-:W2:Y:S01]  /*4a540*/  LDL R9, [R1+0x11f0] ;  /* 0x0011f00001097983 */ /* 0x000ea20000100800 */
[----:B------:R-:W-:-:S03]  /*4a550*/  PRMT R232, RZ, 0x7610, R232 ;  /* 0x00007610ffe87816 */ /* 0x000fc600000000e8 */
[----:B------:R0:W2:Y:S01]  /*4a560*/  @!P0 LDG.E.U8 R233, desc[UR6][R2.64] ;  /* 0x0000000602e98981 */ /* 0x0000a2000c1e1100 */
[----:B------:R-:W-:Y:S02]  /*4a570*/  PRMT R231, RZ, 0x7610, R231 ;  /* 0x00007610ffe77816 */ /* 0x000fe400000000e7 */
[----:B------:R-:W-:Y:S01]  /*4a580*/  PRMT R230, RZ, 0x7610, R230 ;  /* 0x00007610ffe67816 */ /* 0x000fe200000000e6 */
[----:B0-----:R-:W-:Y:S02]  /*4a590*/  @!P0 IMAD.MOV.U32 R3, RZ, RZ, R30 ;  /* 0x000000ffff038224 */ /* 0x001fe400078e001e */
        /* <DEDUP_REMOVED lines=134> */
[----:B------:R-:W-:Y:S02]  /*4ae00*/  PRMT R206, RZ, 0x7610, R206 ;  /* 0x00007610ffce7816 */ /* 0x000fe400000000ce */
[----:B------:R-:W-:Y:S01]  /*4ae10*/  PRMT R205, RZ, 0x7610, R205 ;  /* 0x00007610ffcd7816 */ /* 0x000fe200000000cd */
[----:B------:R0:W2:Y:S04]  /*4ae20*/  @!P0 LDG.E.U8 R210, desc[UR6][R2.64] ;  /* 0x0000000602d28981 */ /* 0x0000a8000c1e1100 */
[----:B------:R-:W2:Y:S04]  /*4ae30*/  LDL R31, [R1+0xc80] ;  /* 0x000c8000011f7983 */ /* 0x000ea80000100800 */
        /* <DEDUP_REMOVED lines=47> */
[----:B------:R-:W-:-:S05]  /*4b130*/  @!P0 IMAD.MOV.U32 R3, RZ, RZ, R32 ;  /* 0x000000ffff038224 */ /* 0x000fca00078e0020 */
[----:B------:R0:W2:Y:S01]  /*4b140*/  @!P0 LDG.E.U8 R201, desc[UR6][R2.64] ;  /* 0x0000000602c98981 */ /* 0x0000a2000c1e1100 */
[----:B------:R-:W-:Y:S01]  /*4b150*/  PRMT R199, RZ, 0x7610, R199 ;  /* 0x00007610ffc77816 */ /* 0x000fe200000000c7 */
[----:B0-----:R-:W-:Y:S02]  /*4b160*/  @!P0 IMAD.MOV.U32 R3, RZ, RZ, R30 ;  /* 0x000000ffff038224 */ /* 0x001fe400078e001e */
[----:B------:R-:W2:Y:S01]  /*4b170*/  LDL R30, [R1+0xc3c] ;  /* 0x000c3c00011e7983 */ /* 0x000ea20000100800 */
[----:B------:R-:W-:Y:S01]  /*4b180*/  PRMT R198, RZ, 0x7610, R198 ;  /* 0x00007610ffc67816 */ /* 0x000fe200000000c6 */
[----:B---3--:R-:W-:Y:S02]  /*4b190*/  @!P0 IMAD.MOV.U32 R2, RZ, RZ, R29 ;  /* 0x000000ffff028224 */ /* 0x008fe400078e001d */
        /* <DEDUP_REMOVED lines=18> */
[----:B------:R0:W2:Y:S02]  /*4b2c0*/  @!P0 LDG.E.U8 R197, desc[UR6][R2.64] ;  /* 0x0000000602c58981 */ /* 0x0000a4000c1e1100 */
[----:B0-----:R-:W-:Y:S01]  /*4b2d0*/  @!P0 IMAD.MOV.U32 R3, RZ, RZ, R30 ;  /* 0x000000ffff038224 */ /* 0x001fe200078e001e */
[----:B------:R-:W-:Y:S02]  /*4b2e0*/  PRMT R195, RZ, 0x7610, R195 ;  /* 0x00007610ffc37816 */ /* 0x000fe400000000c3 */
[----:B------:R-:W-:Y:S01]  /*4b2f0*/  PRMT R194, RZ, 0x7610, R194 ;  /* 0x00007610ffc27816 */ /* 0x000fe200000000c2 */
[----:B---3--:R-:W-:-:S05]  /*4b300*/  @!P0 IMAD.MOV.U32 R2, RZ, RZ, R29 ;  /* 0x000000ffff028224 */ /* 0x008fca00078e001d */
[----:B------:R4:W3:Y:S02]  /*4b310*/  @!P0 LDG.E.U8 R196, desc[UR6][R2.64] ;  /* 0x0000000602c48981 */ /* 0x0008e4000c1e1100 */
[----:B----4-:R-:W-:Y:S02]  /*4b320*/  @!P0 IMAD.MOV.U32 R3, RZ, RZ, R28 ;  /* 0x000000ffff038224 */ /* 0x010fe400078e001c */
[----:B--2---:R-:W-:Y:S02]  /*4b330*/  @!P0 IMAD.MOV.U32 R2, RZ, RZ, R24 ;  /* 0x000000ffff028224 */ /* 0x004fe400078e0018 */
[----:B------:R-:W2:Y:S04]  /*4b340*/  LDL.LU R24, [R1+0xbd4] ;  /* 0x000bd40001187983 */ /* 0x000ea80000300800 */
[----:B------:R-:W4:Y:S04]  /*4b350*/  LDL R31, [R1+0xc08] ;  /* 0x000c0800011f7983 */ /* 0x000f280000100800 */
[----:B------:R-:W3:Y:S04]  /*4b360*/  LDL R32, [R1+0xc04] ;  /* 0x000c040001207983 */ /* 0x000ee80000100800 */
[----:B------:R-:W2:Y:S04]  /*4b370*/  LDL R30, [R1+0xbfc] ;  /* 0x000bfc00011e7983 */ /* 0x000ea80000100800 */
[----:B------:R-:W2:Y:S04]  /*4b380*/  LDL R29, [R1+0xc00] ;  /* 0x000c0000011d7983 */ /* 0x000ea80000100800 */
[----:B------:R0:W2:Y:S04]  /*4b390*/  @!P0 LDG.E.U8 R195, desc[UR6][R2.64] ;  /* 0x0000000602c38981 */ /* 0x0000a8000c1e1100 */
[----:B------:R-:W2:Y:S01]  /*4b3a0*/  LDL R28, [R1+0xbf4] ;  /* 0x000bf400011c7983 */ /* 0x000ea20000100800 */
[----:B------:R-:W-:-:S02]  /*4b3b0*/  PRMT R193, RZ, 0x7610, R193 ;  /* 0x00007610ffc17816 */ /* 0x000fc400000000c1 */
[----:B------:R-:W-:Y:S02]  /*4b3c0*/  PRMT R192, RZ, 0x7610, R192 ;  /* 0x00007610ffc07816 */ /* 0x000fe400000000c0 */
[----:B------:R-:W-:Y:S02]  /*4b3d0*/  PRMT R191, RZ, 0x7610, R191 ;  /* 0x00007610ffbf7816 */ /* 0x000fe400000000bf */
[----:B------:R-:W-:Y:S02]  /*4b3e0*/  PRMT R190, RZ, 0x7610, R190 ;  /* 0x00007610ffbe7816 */ /* 0x000fe400000000be */
[----:B------:R-:W-:Y:S02]  /*4b3f0*/  PRMT R188, RZ, 0x7610, R188 ;  /* 0x00007610ffbc7816 */ /* 0x000fe400000000bc */
[----:B------:R-:W-:Y:S02]  /*4b400*/  PRMT R187, RZ, 0x7610, R187 ;  /* 0x00007610ffbb7816 */ /* 0x000fe400000000bb */
[----:B------:R-:W-:Y:S01]  /*4b410*/  PRMT R186, RZ, 0x7610, R186 ;  /* 0x00007610ffba7816 */ /* 0x000fe200000000ba */
        /* <DEDUP_REMOVED lines=10> */
[----:B------:R4:W2:Y:S02]  /*4b4c0*/  @!P0 LDG.E.U8 R193, desc[UR6][R2.64] ;  /* 0x0000000602c18981 */ /* 0x0008a4000c1e1100 */
[----:B----4-:R-:W-:Y:S02]  /*4b4d0*/  @!P0 IMAD.MOV.U32 R2, RZ, RZ, R31 ;  /* 0x000000ffff028224 */ /* 0x010fe400078e001f */
[----:B---3--:R-:W-:Y:S01]  /*4b4e0*/  @!P0 IMAD.MOV.U32 R3, RZ, RZ, R32 ;  /* 0x000000ffff038224 */ /* 0x008fe200078e0020 */
[----:B------:R-:W3:Y:S04]  /*4b4f0*/  LDL R31, [R1+0xbc4] ;  /* 0x000bc400011f7983 */ /* 0x000ee80000100800 */
[----:B------:R-:W4:Y:S04]  /*4b500*/  LDL R32, [R1+0xa98] ;  /* 0x000a980001207983 */ /* 0x000f280000100800 */
[----:B------:R2:W4:Y:S02]  /*4b510*/  @!P0 LDG.E.U8 R192, desc[UR6][R2.64] ;  /* 0x0000000602c08981 */ /* 0x000524000c1e1100 */
[----:B--2---:R-:W-:-:S02]  /*4b520*/  @!P0 IMAD.MOV.U32 R3, RZ, RZ, R30 ;  /* 0x000000ffff038224 */ /* 0x004fc400078e001e */
[----:B------:R-:W2:Y:S01]  /*4b530*/  LDL R30, [R1+0xbc8] ;  /* 0x000bc800011e7983 */ /* 0x000ea20000100800 */
        /* <DEDUP_REMOVED lines=11> */
[----:B------:R0:W4:Y:S02]  /*4b5f0*/  @!P0 LDG.E.U8 R188, desc[UR6][R2.64] ;  /* 0x0000000602bc8981 */ /* 0x000124000c1e1100 */
[----:B0-----:R-:W-:Y:S02]  /*4b600*/  @!P0 IMAD.MOV.U32 R3, RZ, RZ, R25 ;  /* 0x000000ffff038224 */ /* 0x001fe400078e0019 */
[----:B------:R-:W4:Y:S01]  /*4b610*/  LDL R25, [R1+0xb14] ;  /* 0x000b140001197983 */ /* 0x000f220000100800 */
[----:B------:R-:W-:-:S03]  /*4b620*/  @!P0 IMAD.MOV.U32 R2, RZ, RZ, R9 ;  /* 0x000000ffff028224 */ /* 0x000fc600078e0009 */
[----:B------:R-:W4:Y:S04]  /*4b630*/  LDL R9, [R1+0xb18] ;  /* 0x000b180001097983 */ /* 0x000f280000100800 */
[----:B------:R3:W4:Y:S01]  /*4b640*/  @!P0 LDG.E.U8 R187, desc[UR6][R2.64] ;  /* 0x0000000602bb8981 */ /* 0x000722000c1e1100 */
[----:B------:R-:W-:Y:S02]  /*4b650*/  PRMT R185, RZ, 0x7610, R185 ;  /* 0x00007610ffb97816 */ /* 0x000fe400000000b9 */
[----:B------:R-:W-:Y:S01]  /*4b660*/  PRMT R184, RZ, 0x7610, R184 ;  /* 0x00007610ffb87816 */ /* 0x000fe200000000b8 */
[----:B---3--:R-:W-:Y:S02]  /*4b670*/  @!P0 IMAD.MOV.U32 R3, RZ, RZ, R31 ;  /* 0x000000ffff038224 */ /* 0x008fe400078e001f */
[----:B------:R-:W3:Y:S01]  /*4b680*/  LDL R31, [R1+0xa54] ;  /* 0x000a5400011f7983 */ /* 0x000ee20000100800 */
[----:B--2---:R-:W-:-:S03]  /*4b690*/  @!P0 IMAD.MOV.U32 R2, RZ, RZ, R30 ;  /* 0x000000ffff028224 */ /* 0x004fc600078e001e */
[----:B------:R-:W2:Y:S04]  /*4b6a0*/  LDL R30, [R1+0xad4] ;  /* 0x000ad400011e7983 */ /* 0x000ea80000100800 */
[----:B------:R4:W3:Y:S02]  /*4b6b0*/  @!P0 LDG.E.U8 R186, desc[UR6][R2.64] ;  /* 0x0000000602ba8981 */ /* 0x0008e4000c1e1100 */
[----:B----4-:R-:W-:Y:S02]  /*4b6c0*/  @!P0 IMAD.MOV.U32 R3, RZ, RZ, R29 ;  /* 0x000000ffff038224 */ /* 0x010fe400078e001d */
[----:B------:R-:W4:Y:S01]  /*4b6d0*/  LDL R29, [R1+0xad8] ;  /* 0x000ad800011d7983 */ /* 0x000f220000100800 */
[----:B------:R-:W-:-:S03]  /*4b6e0*/  @!P0 IMAD.MOV.U32 R2, RZ, RZ, R28 ;  /* 0x000000ffff028224 */ /* 0x000fc600078e001c */
[----:B------:R-:W3:Y:S04]  /*4b6f0*/  LDL R28, [R1+0xa58] ;  /* 0x000a5800011c7983 */ /* 0x000ee80000100800 */
[----:B------:R0:W3:Y:S02]  /*4b700*/  @!P0 LDG.E.U8 R185, desc[UR6][R2.64] ;  /* 0x0000000602b98981 */ /* 0x0000e4000c1e1100 */
[----:B0-----:R-:W-:Y:S02]  /*4b710*/  @!P0 IMAD.MOV.U32 R2, RZ, RZ, R26 ;  /* 0x000000ffff028224 */ /* 0x001fe400078e001a */
[----:B------:R-:W-:Y:S01]  /*4b720*/  @!P0 IMAD.MOV.U32 R3, RZ, RZ, R27 ;  /* 0x000000ffff038224 */ /* 0x000fe200078e001b */
[----:B------:R-:W3:Y:S04]  /*4b730*/  LDL R26, [R1+0xa18] ;  /* 0x000a1800011a7983 */ /* 0x000ee80000100800 */
[----:B------:R-:W3:Y:S04]  /*4b740*/  LDL R27, [R1+0xa14] ;  /* 0x000a1400011b7983 */ /* 0x000ee80000100800 */
[----:B------:R0:W3:Y:S02]  /*4b750*/  @!P0 LDG.E.U8 R184, desc[UR6][R2.64] ;  /* 0x0000000602b88981 */ /* 0x0000e4000c1e1100 */
[----:B0-----:R-:W-:-:S02]  /*4b760*/  @!P0 IMAD.MOV.U32 R3, RZ, RZ, R25 ;  /* 0x000000ffff038224 */ /* 0x001fc400078e0019 */
[----:B------:R-:W3:Y:S01]  /*4b770*/  LDL R25, [R1+0x9d4] ;  /* 0x0009d40001197983 */ /* 0x000ee20000100800 */
[----:B------:R-:W-:-:S03]  /*4b780*/  @!P0 IMAD.MOV.U32 R2, RZ, RZ, R9 ;  /* 0x000000ffff028224 */ /* 0x000fc600078e0009 */
[----:B------:R-:W3:Y:S01]  /*4b790*/  LDL R9, [R1+0x9d8] ;  /* 0x0009d80001097983 */ /* 0x000ee20000100800 */
[----:B------:R-:W-:Y:S02]  /*4b7a0*/  PRMT R183, RZ, 0x7610, R183 ;  /* 0x00007610ffb77816 */ /* 0x000fe400000000b7 */
[----:B------:R-:W-:Y:S01]  /*4b7b0*/  PRMT R182, RZ, 0x7610, R182 ;  /* 0x00007610ffb67816 */ /* 0x000fe200000000b6 */
[----:B------:R-:W3:Y:S01]  /*4b7c0*/  LDL.LU R39, [R1+0x954] ;  /* 0x0009540001277983 */ /* 0x000ee20000300800 */
[----:B------:R-:W-:-:S03]  /*4b7d0*/  PRMT R181, RZ, 0x7610, R181 ;  /* 0x00007610ffb57816 */ /* 0x000fc600000000b5 */
[----:B------:R-:W3:Y:S04]  /*4b7e0*/  LDL.LU R37, [R1+0x994] ;  /* 0x0009940001257983 */ /* 0x000ee80000300800 */
[----:B------:R2:W3:Y:S01]  /*4b7f0*/  @!P0 LDG.E.U8 R183, desc[UR6][R2.64] ;  /* 0x0000000602b78981 */ /* 0x0004e2000c1e1100 */
[----:B------:R-:W-:Y:S02]  /*4b800*/  PRMT R180, RZ, 0x7610, R180 ;  /* 0x00007610ffb47816 */ /* 0x000fe400000000b4 */
[----:B------:R-:W-:Y:S01]  /*4b810*/  PRMT R179, RZ, 0x7610, R179 ;  /* 0x00007610ffb37816 */ /* 0x000fe200000000b3 */
[----:B--2---:R-:W-:Y:S02]  /*4b820*/  @!P0 IMAD.MOV.U32 R3, RZ, RZ, R30 ;  /* 0x000000ffff038224 */ /* 0x004fe400078e001e */
[----:B------:R-:W2:Y:S01]  /*4b830*/  LDL.LU R30, [R1+0x998] ;  /* 0x00099800011e7983 */ /* 0x000ea20000300800 */
[----:B----4-:R-:W-:-:S03]  /*4b840*/  @!P0 IMAD.MOV.U32 R2, RZ, RZ, R29 ;  /* 0x000000ffff028224 */ /* 0x010fc600078e001d */
[----:B------:R-:W4:Y:S04]  /*4b850*/  LDL.LU R29, [R1+0x958] ;  /* 0x00095800011d7983 */ /* 0x000f280000300800 */
[----:B------:R0:W4:Y:S01]  /*4b860*/  @!P0 LDG.E.U8 R182, desc[UR6][R2.64] ;  /* 0x0000000602b68981 */ /* 0x000122000c1e1100 */
[----:B------:R-:W-:Y:S02]  /*4b870*/  PRMT R178, RZ, 0x7610, R178 ;  /* 0x00007610ffb27816 */ /* 0x000fe400000000b2 */
[----:B------:R-:W-:Y:S01]  /*4b880*/  PRMT R177, RZ, 0x7610, R177 ;  /* 0x00007610ffb17816 */ /* 0x000fe200000000b1 */
[----:B------:R-:W4:Y:S04]  /*4b890*/  LDL R35, [R1+0xb4c] ;  /* 0x000b4c0001237983 */ /* 0x000f280000100800 */
[----:B------:R-:W4:Y:S01]  /*4b8a0*/  LDL R34, [R1+0xb50] ;  /* 0x000b500001227983 */ /* 0x000f220000100800 */
[----:B0-----:R-:W-:-:S02]  /*4b8b0*/  @!P0 IMAD.MOV.U32 R2, RZ, RZ, R32 ;  /* 0x000000ffff028224 */ /* 0x001fc400078e0020 */
[----:B------:R-:W-:Y:S01]  /*4b8c0*/  @!P0 IMAD.MOV.U32 R3, RZ, RZ, R33 ;  /* 0x000000ffff038224 */ /* 0x000fe200078e0021 */
[----:B------:R-:W-:Y:S01]  /*4b8d0*/  PRMT R176, RZ, 0x7610, R176 ;  /* 0x00007610ffb07816 */ /* 0x000fe200000000b0 */
[----:B------:R-:W4:Y:S04]  /*4b8e0*/  LDL R33, [R1+0xb0c] ;  /* 0x000b0c0001217983 */ /* 0x000f280000100800 */
[----:B------:R3:W4:Y:S04]  /*4b8f0*/  @!P0 LDG.E.U8 R181, desc[UR6][R2.64] ;  /* 0x0000000602b58981 */ /* 0x000728000c1e1100 */
[----:B------:R-:W4:Y:S01]  /*4b900*/  LDL R32, [R1+0xb10] ;  /* 0x000b100001207983 */ /* 0x000f220000100800 */
[----:B---3--:R-:W-:-:S02]  /*4b910*/  @!P0 IMAD.MOV.U32 R2, RZ, RZ, R28 ;  /* 0x000000ffff028224 */ /* 0x008fc400078e001c */
[----:B------:R-:W-:Y:S01]  /*4b920*/  @!P0 IMAD.MOV.U32 R3, RZ, RZ, R31 ;  /* 0x000000ffff038224 */ /* 0x000fe200078e001f */
[----:B------:R-:W-:Y:S01]  /*4b930*/  PRMT R175, RZ, 0x7610, R175 ;  /* 0x00007610ffaf7816 */ /* 0x000fe200000000af */
        /* <DEDUP_REMOVED lines=8> */
[----:B0-----:R-:W-:-:S02]  /*4b9c0*/  @!P0 IMAD.MOV.U32 R3, RZ, RZ, R25 ;  /* 0x000000ffff038224 */ /* 0x001fc400078e0019 */
[----:B------:R-:W3:Y:S01]  /*4b9d0*/  LDL R25, [R1+0xb8c] ;  /* 0x000b8c0001197983 */ /* 0x000ee20000100800 */
[----:B------:R-:W-:-:S03]  /*4b9e0*/  @!P0 IMAD.MOV.U32 R2, RZ, RZ, R9 ;  /* 0x000000ffff028224 */ /* 0x000fc600078e0009 */
[----:B------:R-:W3:Y:S04]  /*4b9f0*/  LDL R9, [R1+0xb90] ;  /* 0x000b900001097983 */ /* 0x000ee80000100800 */
[----:B------:R0:W3:Y:S02]  /*4ba00*/  @!P0 LDG.E.U8 R178, desc[UR6][R2.64] ;  /* 0x0000000602b28981 */ /* 0x0000e4000c1e1100 */
[----:B0-----:R-:W-:Y:S02]  /*4ba10*/  @!P0 IMAD.MOV.U32 R3, RZ, RZ, R37 ;  /* 0x000000ffff038224 */ /* 0x001fe400078e0025 */
[----:B--2---:R-:W-:-:S05]  /*4ba20*/  @!P0 IMAD.MOV.U32 R2, RZ, RZ, R30 ;  /* 0x000000ffff028224 */ /* 0x004fca00078e001e */
[----:B------:R4:W2:Y:S02]  /*4ba30*/  @!P0 LDG.E.U8 R177, desc[UR6][R2.64] ;  /* 0x0000000602b18981 */ /* 0x0008a4000c1e1100 */
[----:B----4-:R-:W-:Y:S02]  /*4ba40*/  @!P0 IMAD.MOV.U32 R2, RZ, RZ, R29 ;  /* 0x000000ffff028224 */ /* 0x010fe400078e001d */
[----:B------:R-:W-:-:S05]  /*4ba50*/  @!P0 IMAD.MOV.U32 R3, RZ, RZ, R39 ;  /* 0x000000ffff038224 */ /* 0x000fca00078e0027 */
[----:B------:R3:W4:Y:S02]  /*4ba60*/  @!P0 LDG.E.U8 R176, desc[UR6][R2.64] ;  /* 0x0000000602b08981 */ /* 0x000724000c1e1100 */
[----:B---3--:R-:W-:Y:S02]  /*4ba70*/  @!P0 IMAD.MOV.U32 R2, RZ, RZ, R26 ;  /* 0x000000ffff028224 */ /* 0x008fe400078e001a */
[----:B------:R-:W-:Y:S01]  /*4ba80*/  @!P0 IMAD.MOV.U32 R3, RZ, RZ, R27 ;  /* 0x000000ffff038224 */ /* 0x000fe200078e001b */
[----:B------:R-:W3:Y:S01]  /*4ba90*/  LDL R26, [R1+0xa8c] ;  /* 0x000a8c00011a7983 */ /* 0x000ee20000100800 */
[----:B------:R-:W-:Y:S02]  /*4baa0*/  PRMT R174, RZ, 0x7610, R174 ;  /* 0x00007610ffae7816 */ /* 0x000fe400000000ae */
[----:B------:R-:W-:Y:S02]  /*4bab0*/  PRMT R173, RZ, 0x7610, R173 ;  /* 0x00007610ffad7816 */ /* 0x000fe400000000ad */
[----:B------:R-:W-:Y:S01]  /*4bac0*/  PRMT R172, RZ, 0x7610, R172 ;  /* 0x00007610ffac7816 */ /* 0x000fe200000000ac */
[----:B------:R0:W4:Y:S01]  /*4bad0*/  @!P0 LDG.E.U8 R175, desc[UR6][R2.64] ;  /* 0x0000000602af8981 */ /* 0x000122000c1e1100 */
[----:B------:R-:W-:-:S03]  /*4bae0*/  PRMT R171, RZ, 0x7610, R171 ;  /* 0x00007610ffab7816 */ /* 0x000fc600000000ab */
[----:B------:R-:W2:Y:S01]  /*4baf0*/  LDL R27, [R1+0xa4c] ;  /* 0x000a4c00011b7983 */ /* 0x000ea20000100800 */
[----:B0-----:R-:W-:-:S03]  /*4bb00*/  @!P0 IMAD.MOV.U32 R3, RZ, RZ, R25 ;  /* 0x000000ffff038224 */ /* 0x001fc600078e0019 */
[----:B------:R-:W4:Y:S01]  /*4bb10*/  LDL R25, [R1+0xa90] ;  /* 0x000a900001197983 */ /* 0x000f220000100800 */
[----:B------:R-:W-:-:S03]  /*4bb20*/  @!P0 IMAD.MOV.U32 R2, RZ, RZ, R9 ;  /* 0x000000ffff028224 */ /* 0x000fc600078e0009 */
[----:B------:R-:W2:Y:S04]  /*4bb30*/  LDL R9, [R1+0xa50] ;  /* 0x000a500001097983 */ /* 0x000ea80000100800 */
[----:B------:R-:W2:Y:S04]  /*4bb40*/  LDL.LU R38, [R1+0x98c] ;  /* 0x00098c0001267983 */ /* 0x000ea80000300800 */
[----:B------:R0:W2:Y:S02]  /*4bb50*/  @!P0 LDG.E.U8 R174, desc[UR6][R2.64] ;  /* 0x0000000602ae8981 */ /* 0x0000a4000c1e1100 */
[----:B0-----:R-:W-:-:S02]  /*4bb60*/  @!P0 IMAD.MOV.U32 R2, RZ, RZ, R34 ;  /* 0x000000ffff028224 */ /* 0x001fc400078e0022 */
[----:B------:R-:W-:-:S05]  /*4bb70*/  @!P0 IMAD.MOV.U32 R3, RZ, RZ, R35 ;  /* 0x000000ffff038224 */ /* 0x000fca00078e0023 */
[----:B------:R0:W2:Y:S02]  /*4bb80*/  @!P0 LDG.E.U8 R173, desc[UR6][R2.64] ;  /* 0x0000000602ad8981 */ /* 0x0000a4000c1e1100 */
[----:B0-----:R-:W-:Y:S02]  /*4bb90*/  @!P0 IMAD.MOV.U32 R2, RZ, RZ, R32 ;  /* 0x000000ffff028224 */ /* 0x001fe400078e0020 */
[----:B------:R-:W-:Y:S01]  /*4bba0*/  @!P0 IMAD.MOV.U32 R3, RZ, RZ, R33 ;  /* 0x000000ffff038224 */ /* 0x000fe200078e0021 */
[----:B------:R-:W-:Y:S01]  /*4bbb0*/  PRMT R170, RZ, 0x7610, R170 ;  /* 0x00007610ffaa7816 */ /* 0x000fe200000000aa */
[----:B------:R-:W2:Y:S04]  /*4bbc0*/  LDL.LU R32, [R1+0x990] ;  /* 0x0009900001207983 */ /* 0x000ea80000300800 */
[----:B------:R0:W2:Y:S02]  /*4bbd0*/  @!P0 LDG.E.U8 R172, desc[UR6][R2.64] ;  /* 0x0000000602ac8981 */ /* 0x0000a4000c1e1100 */
[----:B0-----:R-:W-:-:S02]  /*4bbe0*/  @!P0 IMAD.MOV.U32 R2, RZ, RZ, R28 ;  /* 0x000000ffff028224 */ /* 0x001fc400078e001c */
[----:B------:R-:W-:-:S05]  /*4bbf0*/  @!P0 IMAD.MOV.U32 R3, RZ, RZ, R31 ;  /* 0x000000ffff038224 */ /* 0x000fca00078e001f */
[----:B------:R3:W2:Y:S02]  /*4bc00*/  @!P0 LDG.E.U8 R171, desc[UR6][R2.64] ;  /* 0x0000000602ab8981 */ /* 0x0006a4000c1e1100 */
[----:B---3--:R-:W-:Y:S02]  /*4bc10*/  @!P0 IMAD.MOV.U32 R3, RZ, RZ, R26 ;  /* 0x000000ffff038224 */ /* 0x008fe400078e001a */
[----:B------:R-:W3:Y:S01]  /*4bc20*/  LDL R26, [R1+0xa0c] ;  /* 0x000a0c00011a7983 */ /* 0x000ee20000100800 */
[----:B----4-:R-:W-:-:S03]  /*4bc30*/  @!P0 IMAD.MOV.U32 R2, RZ, RZ, R25 ;  /* 0x000000ffff028224 */ /* 0x010fc600078e0019 */
[----:B------:R-:W4:Y:S04]  /*4bc40*/  LDL R25, [R1+0xa10] ;  /* 0x000a100001197983 */ /* 0x000f280000100800 */
[----:B------:R2:W4:Y:S04]  /*4bc50*/  @!P0 LDG.E.U8 R170, desc[UR6][R2.64] ;  /* 0x0000000602aa8981 */ /* 0x000528000c1e1100 */
[----:B------:R-:W4:Y:S04]  /*4bc60*/  LDL.LU R28, [R1+0x950] ;  /* 0x00095000011c7983 */ /* 0x000f280000300800 */
[----:B------:R-:W4:Y:S04]  /*4bc70*/  LDL R36, [R1+0x94c] ;  /* 0x00094c0001247983 */ /* 0x000f280000100800 */
[----:B------:R-:W4:Y:S04]  /*4bc80*/  LDL R35, [R1+0xb84] ;  /* 0x000b840001237983 */ /* 0x000f280000100800 */
[----:B------:R-:W4:Y:S01]  /*4bc90*/  LDL R34, [R1+0xb88] ;  /* 0x000b880001227983 */ /* 0x000f220000100800 */
[----:B------:R-:W-:-:S03]  /*4bca0*/  PRMT R169, RZ, 0x7610, R169 ;  /* 0x00007610ffa97816 */ /* 0x000fc600000000a9 */
[----:B------:R-:W4:Y:S04]  /*4bcb0*/  LDL R33, [R1+0xb44] ;  /* 0x000b440001217983 */ /* 0x000f280000100800 */
[----:B------:R-:W4:Y:S01]  /*4bcc0*/  LDL R31, [R1+0xb48] ;  /* 0x000b4800011f7983 */ /* 0x000f220000100800 */
[----:B--2---:R-:W-:-:S03]  /*4bcd0*/  @!P0 IMAD.MOV.U32 R2, RZ, RZ, R9 ;  /* 0x000000ffff028224 */ /* 0x004fc600078e0009 */
[----:B------:R-:W2:Y:S01]  /*4bce0*/  LDL R9, [R1+0x9d0] ;  /* 0x0009d00001097983 */ /* 0x000ea20000100800 */
[----:B------:R-:W-:Y:S01]  /*4bcf0*/  @!P0 IMAD.MOV.U32 R3, RZ, RZ, R27 ;  /* 0x000000ffff038224 */ /* 0x000fe200078e001b */
[----:B------:R-:W-:Y:S02]  /*4bd00*/  PRMT R168, RZ, 0x7610, R168 ;  /* 0x00007610ffa87816 */ /* 0x000fe400000000a8 */
[----:B------:R-:W2:Y:S04]  /*4bd10*/  LDL R27, [R1+0xb04] ;  /* 0x000b0400011b7983 */ /* 0x000ea80000100800 */
[----:B------:R3:W2:Y:S02]  /*4bd20*/  @!P0 LDG.E.U8 R169, desc[UR6][R2.64] ;  /* 0x0000000602a98981 */ /* 0x0006a4000c1e1100 */
[----:B---3--:R-:W-:-:S02]  /*4bd30*/  @!P0 IMAD.MOV.U32 R3, RZ, RZ, R26 ;  /* 0x000000ffff038224 */ /* 0x008fc400078e001a */
[----:B------:R-:W3:Y:S01]  /*4bd40*/  LDL R26, [R1+0xb08] ;  /* 0x000b0800011a7983 */ /* 0x000ee20000100800 */
[----:B----4-:R-:W-:Y:S01]  /*4bd50*/  @!P0 IMAD.MOV.U32 R2, RZ, RZ, R25 ;  /* 0x000000ffff028224 */ /* 0x010fe200078e0019 */
[----:B------:R-:W-:Y:S02]  /*4bd60*/  PRMT R167, RZ, 0x7610, R167 ;  /* 0x00007610ffa77816 */ /* 0x000fe400000000a7 */
[----:B------:R-:W-:Y:S02]  /*4bd70*/  PRMT R166, RZ, 0x7610, R166 ;  /* 0x00007610ffa67816 */ /* 0x000fe400000000a6 */
[----:B------:R-:W-:Y:S01]  /*4bd80*/  PRMT R165, RZ, 0x7610, R165 ;  /* 0x00007610ffa57816 */ /* 0x000fe200000000a5 */
[----:B------:R-:W4:Y:S04]  /*4bd90*/  LDL R25, [R1+0xac4] ;  /* 0x000ac40001197983 */ /* 0x000f280000100800 */
[----:B------:R2:W4:Y:S02]  /*4bda0*/  @!P0 LDG.E.U8 R168, desc[UR6][R2.64] ;  /* 0x0000000602a88981 */ /* 0x000524000c1e1100 */
[----:B--2---:R-:W-:-:S02]  /*4bdb0*/  @!P0 IMAD.MOV.U32 R2, RZ, RZ, R9 ;  /* 0x000000ffff028224 */ /* 0x004fc400078e0009 */
[----:B------:R-:W2:Y:S01]  /*4bdc0*/  LDL R9, [R1+0xac8] ;  /* 0x000ac80001097983 */ /* 0x000ea20000100800 */
[----:B------:R-:W-:-:S05]  /*4bdd0*/  @!P0 IMAD.MOV.U32 R3, RZ, RZ, R0 ;  /* 0x000000ffff038224 */ /* 0x000fca00078e0000 */
[----:B------:R0:W4:Y:S02]  /*4bde0*/  @!P0 LDG.E.U8 R167, desc[UR6][R2.64] ;  /* 0x0000000602a78981 */ /* 0x000124000c1e1100 */
[----:B0-----:R-:W-:Y:S02]  /*4bdf0*/  @!P0 IMAD.MOV.U32 R2, RZ, RZ, R32 ;  /* 0x000000ffff028224 */ /* 0x001fe400078e0020 */
[----:B------:R-:W-:-:S05]  /*4be00*/  @!P0 IMAD.MOV.U32 R3, RZ, RZ, R38 ;  /* 0x000000ffff038224 */ /* 0x000fca00078e0026 */
[----:B------:R0:W4:Y:S01]  /*4be10*/  @!P0 LDG.E.U8 R166, desc[UR6][R2.64] ;  /* 0x0000000602a68981 */ /* 0x000122000c1e1100 */
[----:B------:R-:W-:Y:S01]  /*4be20*/  PRMT R164, RZ, 0x7610, R164 ;  /* 0x00007610ffa47816 */ /* 0x000fe200000000a4 */
[----:B0-----:R-:W-:Y:S02]  /*4be30*/  @!P0 IMAD.MOV.U32 R2, RZ, RZ, R28 ;  /* 0x000000ffff028224 */ /* 0x001fe400078e001c */
[----:B------:R-:W-:Y:S02]  /*4be40*/  @!P0 IMAD.MOV.U32 R3, RZ, RZ, R36 ;  /* 0x000000ffff038224 */ /* 0x000fe400078e0024 */
[----:B------:R-:W-:-:S03]  /*4be50*/  IMAD.MOV.U32 R140, RZ, RZ, R143 ;  /* 0x000000ffff8c7224 */ /* 0x000fc600078e008f */
[----:B------:R0:W4:Y:S04]  /*4be60*/  @!P0 LDG.E.U8 R165, desc[UR6][R2.64] ;  /* 0x0000000602a58981 */ /* 0x000128000c1e1100 */
[----:B------:R1:W-:Y:S01]  /*4be70*/  STL [R1+0x1d60], R0 ;  /* 0x001d600001007387 */ /* 0x0003e20000100800 */
[----:B------:R-:W-:Y:S02]  /*4be80*/  IMAD.MOV.U32 R141, RZ, RZ, R142 ;  /* 0x000000ffff8d7224 */ /* 0x000fe400078e008e */
[----:B------:R-:W-:Y:S01]  /*4be90*/  IMAD.MOV.U32 R143, RZ, RZ, R10 ;  /* 0x000000ffff8f7224 */ /* 0x000fe200078e000a */
[----:B------:R-:W-:Y:S01]  /*4bea0*/  PRMT R163, RZ, 0x7610, R163 ;  /* 0x00007610ffa37816 */ /* 0x000fe200000000a3 */
[----:B------:R-:W-:Y:S01]  /*4beb0*/  IMAD.MOV.U32 R142, RZ, RZ, R189 ;  /* 0x000000ffff8e7224 */ /* 0x000fe200078e00bd */
[----:B------:R-:W4:Y:S04]  /*4bec0*/  LDL.LU R10, [R1+0x9c4] ;  /* 0x0009c400010a7983 */ /* 0x000f280000300800 */
[----:B------:R-:W4:Y:S01]  /*4bed0*/  LDL.LU R189, [R1+0x984] ;  /* 0x0009840001bd7983 */ /* 0x000f220000300800 */
[----:B0-----:R-:W-:-:S02]  /*4bee0*/  @!P0 IMAD.MOV.U32 R2, RZ, RZ, R34 ;  /* 0x000000ffff028224 */ /* 0x001fc400078e0022 */
[----:B------:R-:W-:Y:S01]  /*4bef0*/  @!P0 IMAD.MOV.U32 R3, RZ, RZ, R35 ;  /* 0x000000ffff038224 */ /* 0x000fe200078e0023 */
[----:B------:R-:W-:Y:S01]  /*4bf00*/  PRMT R162, RZ, 0x7610, R162 ;  /* 0x00007610ffa27816 */ /* 0x000fe200000000a2 */
[----:B------:R-:W4:Y:S04]  /*4bf10*/  LDL R35, [R1+0xa84] ;  /* 0x000a840001237983 */ /* 0x000f280000100800 */
[----:B------:R0:W4:Y:S04]  /*4bf20*/  @!P0 LDG.E.U8 R164, desc[UR6][R2.64] ;  /* 0x0000000602a48981 */ /* 0x000128000c1e1100 */
[----:B-1----:R-:W4:Y:S01]  /*4bf30*/  LDL R0, [R1+0xa08] ;  /* 0x000a080001007983 */ /* 0x002f220000100800 */
[----:B0-----:R-:W-:-:S02]  /*4bf40*/  @!P0 IMAD.MOV.U32 R2, RZ, RZ, R31 ;  /* 0x000000ffff028224 */ /* 0x001fc400078e001f */
[----:B------:R-:W-:Y:S01]  /*4bf50*/  @!P0 IMAD.MOV.U32 R3, RZ, RZ, R33 ;  /* 0x000000ffff038224 */ /* 0x000fe200078e0021 */
[----:B------:R-:W4:Y:S04]  /*4bf60*/  LDL R31, [R1+0xa44] ;  /* 0x000a4400011f7983 */ /* 0x000f280000100800 */
[----:B------:R-:W4:Y:S04]  /*4bf70*/  LDL R33, [R1+0xa88] ;  /* 0x000a880001217983 */ /* 0x000f280000100800 */
[----:B------:R0:W4:Y:S02]  /*4bf80*/  @!P0 LDG.E.U8 R163, desc[UR6][R2.64] ;  /* 0x0000000602a38981 */ /* 0x000124000c1e1100 */
[----:B0-----:R-:W-:-:S02]  /*4bf90*/  @!P0 IMAD.MOV.U32 R3, RZ, RZ, R27 ;  /* 0x000000ffff038224 */ /* 0x001fc400078e001b */
[----:B---3--:R-:W-:Y:S02]  /*4bfa0*/  @!P0 IMAD.MOV.U32 R2, RZ, RZ, R26 ;  /* 0x000000ffff028224 */ /* 0x008fe400078e001a */
[----:B------:R-:W3:Y:S04]  /*4bfb0*/  LDL R26, [R1+0xa48] ;  /* 0x000a4800011a7983 */ /* 0x000ee80000100800 */
[----:B------:R2:W3:Y:S02]  /*4bfc0*/  @!P0 LDG.E.U8 R162, desc[UR6][R2.64] ;  /* 0x0000000602a28981 */ /* 0x0004e4000c1e1100 */
[----:B--2---:R-:W-:Y:S02]  /*4bfd0*/  @!P0 IMAD.MOV.U32 R2, RZ, RZ, R9 ;  /* 0x000000ffff028224 */ /* 0x004fe400078e0009 */
[----:B------:R-:W2:Y:S04]  /*4bfe0*/  LDL R9, [R1+0xa04] ;  /* 0x000a040001097983 */ /* 0x000ea80000100800 */
[----:B------:R-:W2:Y:S01]  /*4bff0*/  LDL.LU R34, [R1+0x988] ;  /* 0x0009880001227983 */ /* 0x000ea20000300800 */
[----:B----4-:R-:W-:-:S03]  /*4c000*/  @!P0 IMAD.MOV.U32 R3, RZ, RZ, R25 ;  /* 0x000000ffff038224 */ /* 0x010fc600078e0019 */
[----:B------:R-:W4:Y:S04]  /*4c010*/  LDL.LU R27, [R1+0x948] ;  /* 0x00094800011b7983 */ /* 0x000f280000300800 */
[----:B------:R-:W4:Y:S04]  /*4c020*/  LDL.LU R25, [R1+0x944] ;  /* 0x0009440001197983 */ /* 0x000f280000300800 */
[----:B------:R-:W4:Y:S01]  /*4c030*/  LDL R36, [R1+0x9c8] ;  /* 0x0009c80001247983 */ /* 0x000f220000100800 */
[----:B------:R-:W-:Y:S02]  /*4c040*/  PRMT R161, RZ, 0x7610, R161 ;  /* 0x00007610ffa17816 */ /* 0x000fe400000000a1 */
[----:B------:R-:W-:-:S04]  /*4c050*/  PRMT R160, RZ, 0x7610, R160 ;  /* 0x00007610ffa07816 */ /* 0x000fc800000000a0 */
[----:B------:R0:W4:Y:S01]  /*4c060*/  @!P0 LDG.E.U8 R161, desc[UR6][R2.64] ;  /* 0x0000000602a18981 */ /* 0x000122000c1e1100 */
[----:B------:R-:W-:Y:S01]  /*4c070*/  PRMT R159, RZ, 0x7610, R159 ;  /* 0x00007610ff9f7816 */ /* 0x000fe2000000009f */
[----:B0-----:R-:W-:Y:S02]  /*4c080*/  @!P0 IMAD.MOV.U32 R3, RZ, RZ, R35 ;  /* 0x000000ffff038224 */ /* 0x001fe400078e0023 */
[----:B------:R-:W4:Y:S01]  /*4c090*/  LDL R35, [R1+0xbb4] ;  /* 0x000bb40001237983 */ /* 0x000f220000100800 */
[----:B------:R-:W-:-:S03]  /*4c0a0*/  @!P0 IMAD.MOV.U32 R2, RZ, RZ, R33 ;  /* 0x000000ffff028224 */ /* 0x000fc600078e0021 */
[----:B------:R-:W4:Y:S04]  /*4c0b0*/  LDL R33, [R1+0xbb8] ;  /* 0x000bb80001217983 */ /* 0x000f280000100800 */
[----:B------:R0:W4:Y:S02]  /*4c0c0*/  @!P0 LDG.E.U8 R160, desc[UR6][R2.64] ;  /* 0x0000000602a08981 */ /* 0x000124000c1e1100 */
[----:B0-----:R-:W-:Y:S01]  /*4c0d0*/  @!P0 IMAD.MOV.U32 R3, RZ, RZ, R31 ;  /* 0x000000ffff038224 */ /* 0x001fe200078e001f */
[----:B------:R-:W-:Y:S02]  /*4c0e0*/  PRMT R158, RZ, 0x7610, R158 ;  /* 0x00007610ff9e7816 */ /* 0x000fe4000000009e */
[----:B------:R-:W-:Y:S02]  /*4c0f0*/  PRMT R157, RZ, 0x7610, R157 ;  /* 0x00007610ff9d7816 */ /* 0x000fe4000000009d */
[----:B------:R-:W-:-:S02]  /*4c100*/  PRMT R156, RZ, 0x7610, R156 ;  /* 0x00007610ff9c7816 */ /* 0x000fc4000000009c */
[----:B------:R-:W-:Y:S02]  /*4c110*/  PRMT R155, RZ, 0x7610, R155 ;  /* 0x00007610ff9b7816 */ /* 0x000fe4000000009b */
[----:B------:R-:W-:Y:S01]  /*4c120*/  PRMT R154, RZ, 0x7610, R154 ;  /* 0x00007610ff9a7816 */ /* 0x000fe2000000009a */
[----:B------:R-:W4:Y:S01]  /*4c130*/  LDL R31, [R1+0xb3c] ;  /* 0x000b3c00011f7983 */ /* 0x000f220000100800 */
[----:B---3--:R-:W-:-:S03]  /*4c140*/  @!P0 IMAD.MOV.U32 R2, RZ, RZ, R26 ;  /* 0x000000ffff028224 */ /* 0x008fc600078e001a */
[----:B------:R-:W3:Y:S04]  /*4c150*/  LDL R26, [R1+0xb40] ;  /* 0x000b4000011a7983 */ /* 0x000ee80000100800 */
[----:B------:R2:W3:Y:S02]  /*4c160*/  @!P0 LDG.E.U8 R159, desc[UR6][R2.64] ;  /* 0x00000006029f8981 */ /* 0x0004e4000c1e1100 */
[----:B--2---:R-:W-:Y:S02]  /*4c170*/  @!P0 IMAD.MOV.U32 R3, RZ, RZ, R9 ;  /* 0x000000ffff038224 */ /* 0x004fe400078e0009 */
[----:B------:R-:W2:Y:S01]  /*4c180*/  LDL R9, [R1+0xb7c] ;  /* 0x000b7c0001097983 */ /* 0x000ea20000100800 */
[----:B------:R-:W-:-:S03]  /*4c190*/  @!P0 IMAD.MOV.U32 R2, RZ, RZ, R0 ;  /* 0x000000ffff028224 */ /* 0x000fc600078e0000 */
[----:B------:R-:W3:Y:S04]  /*4c1a0*/  LDL R0, [R1+0xb80] ;  /* 0x000b800001007983 */ /* 0x000ee80000100800 */
[----:B------:R4:W3:Y:S02]  /*4c1b0*/  @!P0 LDG.E.U8 R158, desc[UR6][R2.64] ;  /* 0x00000006029e8981 */ /* 0x0008e4000c1e1100 */
[----:B----4-:R-:W-:Y:S02]  /*4c1c0*/  @!P0 IMAD.MOV.U32 R2, RZ, RZ, R36 ;  /* 0x000000ffff028224 */ /* 0x010fe400078e0024 */
[----:B------:R-:W-:Y:S01]  /*4c1d0*/  @!P0 IMAD.MOV.U32 R3, RZ, RZ, R10 ;  /* 0x000000ffff038224 */ /* 0x000fe200078e000a */
[----:B------:R-:W-:Y:S01]  /*4c1e0*/  PRMT R153, RZ, 0x7610, R153 ;  /* 0x00007610ff997816 */ /* 0x000fe20000000099 */
[----:B------:R-:W4:Y:S04]  /*4c1f0*/  LDL R36, [R1+0xa7c] ;  /* 0x000a7c0001247983 */ /* 0x000f280000100800 */
[----:B------:R0:W4:Y:S02]  /*4c200*/  @!P0 LDG.E.U8 R157, desc[UR6][R2.64] ;  /* 0x00000006029d8981 */ /* 0x000124000c1e1100 */
[----:B0-----:R-:W-:-:S02]  /*4c210*/  @!P0 IMAD.MOV.U32 R2, RZ, RZ, R34 ;  /* 0x000000ffff028224 */ /* 0x001fc400078e0022 */
[----:B------:R-:W-:-:S05]  /*4c220*/  @!P0 IMAD.MOV.U32 R3, RZ, RZ, R189 ;  /* 0x000000ffff038224 */ /* 0x000fca00078e00bd */
[----:B------:R0:W4:Y:S02]  /*4c230*/  @!P0 LDG.E.U8 R156, desc[UR6][R2.64] ;  /* 0x00000006029c8981 */ /* 0x000124000c1e1100 */
[----:B0-----:R-:W-:Y:S02]  /*4c240*/  @!P0 IMAD.MOV.U32 R2, RZ, RZ, R27 ;  /* 0x000000ffff028224 */ /* 0x001fe400078e001b */
[----:B------:R-:W-:-:S05]  /*4c250*/  @!P0 IMAD.MOV.U32 R3, RZ, RZ, R25 ;  /* 0x000000ffff038224 */ /* 0x000fca00078e0019 */
[----:B------:R0:W4:Y:S02]  /*4c260*/  @!P0 LDG.E.U8 R155, desc[UR6][R2.64] ;  /* 0x00000006029b8981 */ /* 0x000124000c1e1100 */
[----:B0-----:R-:W-:Y:S02]  /*4c270*/  @!P0 IMAD.MOV.U32 R2, RZ, RZ, R33 ;  /* 0x000000ffff028224 */ /* 0x001fe400078e0021 */
[----:B------:R-:W-:Y:S01]  /*4c280*/  @!P0 IMAD.MOV.U32 R3, RZ, RZ, R35 ;  /* 0x000000ffff038224 */ /* 0x000fe200078e0023 */
[----:B------:R-:W-:Y:S01]  /*4c290*/  PRMT R152, RZ, 0x7610, R152 ;  /* 0x00007610ff987816 */ /* 0x000fe20000000098 */
[----:B------:R-:W4:Y:S04]  /*4c2a0*/  LDL R35, [R1+0xabc] ;  /* 0x000abc0001237983 */ /* 0x000f280000100800 */
[----:B------:R2:W4:Y:S04]  /*4c2b0*/  @!P0 LDG.E.U8 R154, desc[UR6][R2.64] ;  /* 0x00000006029a8981 */ /* 0x000528000c1e1100 */
[----:B------:R-:W4:Y:S01]  /*4c2c0*/  LDL R33, [R1+0xa80] ;  /* 0x000a800001217983 */ /* 0x000f220000100800 */
[----:B--2---:R-:W-:-:S03]  /*4c2d0*/  @!P0 IMAD.MOV.U32 R3, RZ, RZ, R9 ;  /* 0x000000ffff038224 */ /* 0x004fc600078e0009 */
[----:B------:R-:W2:Y:S01]  /*4c2e0*/  LDL R9, [R1+0xafc] ;  /* 0x000afc0001097983 */ /* 0x000ea20000100800 */
[----:B---3--:R-:W-:-:S03]  /*4c2f0*/  @!P0 IMAD.MOV.U32 R2, RZ, RZ, R0 ;  /* 0x000000ffff028224 */ /* 0x008fc600078e0000 */
[----:B------:R-:W3:Y:S04]  /*4c300*/  LDL R0, [R1+0xb00] ;  /* 0x000b000001007983 */ /* 0x000ee80000100800 */
[----:B------:R0:W4:Y:S02]  /*4c310*/  @!P0 LDG.E.U8 R153, desc[UR6][R2.64] ;  /* 0x0000000602998981 */ /* 0x000124000c1e1100 */
[----:B0-----:R-:W-:Y:S02]  /*4c320*/  @!P0 IMAD.MOV.U32 R2, RZ, RZ, R26 ;  /* 0x000000ffff028224 */ /* 0x001fe400078e001a */
[----:B------:R-:W4:Y:S01]  /*4c330*/  LDL R26, [R1+0xac0] ;  /* 0x000ac000011a7983 */ /* 0x000f220000100800 */
[----:B------:R-:W-:-:S05]  /*4c340*/  @!P0 IMAD.MOV.U32 R3, RZ, RZ, R31 ;  /* 0x000000ffff038224 */ /* 0x000fca00078e001f */
[----:B------:R2:W4:Y:S01]  /*4c350*/  @!P0 LDG.E.U8 R152, desc[UR6][R2.64] ;  /* 0x0000000602988981 */ /* 0x000522000c1e1100 */
[----:B------:R-:W-:Y:S02]  /*4c360*/  PRMT R23, RZ, 0x7610, R23 ;  /* 0x00007610ff177816 */ /* 0x000fe40000000017 */
[----:B------:R-:W-:Y:S01]  /*4c370*/  PRMT R22, RZ, 0x7610, R22 ;  /* 0x00007610ff167816 */ /* 0x000fe20000000016 */
[----:B--2---:R-:W-:Y:S02]  /*4c380*/  @!P0 IMAD.MOV.U32 R3, RZ, RZ, R9 ;  /* 0x000000ffff038224 */ /* 0x004fe400078e0009 */
[----:B------:R-:W2:Y:S01]  /*4c390*/  LDL R9, [R1+0xa3c] ;  /* 0x000a3c0001097983 */ /* 0x000ea20000100800 */
[----:B---3--:R-:W-:-:S03]  /*4c3a0*/  @!P0 IMAD.MOV.U32 R2, RZ, RZ, R0 ;  /* 0x000000ffff028224 */ /* 0x008fc600078e0000 */
[----:B------:R-:W3:Y:S01]  /*4c3b0*/  LDL R0, [R1+0xa40] ;  /* 0x000a400001007983 */ /* 0x000ee20000100800 */
[----:B------:R-:W-:-:S03]  /*4c3c0*/  IMAD.MOV.U32 R139, RZ, RZ, R8 ;  /* 0x000000ffff8b7224 */ /* 0x000fc600078e0008 */
[----:B------:R-:W3:Y:S04]  /*4c3d0*/  LDL.LU R31, [R1+0x9bc] ;  /* 0x0009bc00011f7983 */ /* 0x000ee80000300800 */
[----:B------:R4:W3:Y:S04]  /*4c3e0*/  @!P0 LDG.E.U8 R23, desc[UR6][R2.64] ;  /* 0x0000000602178981 */ /* 0x0008e8000c1e1100 */
[----:B------:R-:W3:Y:S01]  /*4c3f0*/  LDL.LU R8, [R1+0x97c] ;  /* 0x00097c0001087983 */ /* 0x000ee20000300800 */
[----:B----4-:R-:W-:Y:S02]  /*4c400*/  @!P0 IMAD.MOV.U32 R3, RZ, RZ, R35 ;  /* 0x000000ffff038224 */ /* 0x010fe400078e0023 */
[----:B------:R-:W-:Y:S01]  /*4c410*/  @!P0 IMAD.MOV.U32 R2, RZ, RZ, R26 ;  /* 0x000000ffff028224 */ /* 0x000fe200078e001a */
[----:B------:R-:W4:Y:S04]  /*4c420*/  LDL.LU R35, [R1+0x980] ;  /* 0x0009800001237983 */ /* 0x000f280000300800 */
[----:B------:R-:W4:Y:S01]  /*4c430*/  LDL.LU R26, [R1+0x940] ;  /* 0x00094000011a7983 */ /* 0x000f220000300800 */
[----:B------:R-:W-:-:S02]  /*4c440*/  PRMT R21, RZ, 0x7610, R21 ;  /* 0x00007610ff157816 */ /* 0x000fc40000000015 */
[----:B------:R-:W-:Y:S01]  /*4c450*/  PRMT R20, RZ, 0x7610, R20 ;  /* 0x00007610ff147816 */ /* 0x000fe20000000014 */
[----:B------:R0:W4:Y:S01]  /*4c460*/  @!P0 LDG.E.U8 R22, desc[UR6][R2.64] ;  /* 0x0000000602168981 */ /* 0x000122000c1e1100 */
[----:B------:R-:W-:-:S03]  /*4c470*/  PRMT R19, RZ, 0x7610, R19 ;  /* 0x00007610ff137816 */ /* 0x000fc60000000013 */
[----:B------:R-:W4:Y:S01]  /*4c480*/  LDL R58, [R1+0xb74] ;  /* 0x000b7400013a7983 */ /* 0x000f220000100800 */
[----:B0-----:R-:W-:-:S03]  /*4c490*/  @!P0 IMAD.MOV.U32 R3, RZ, RZ, R36 ;  /* 0x000000ffff038224 */ /* 0x001fc600078e0024 */
        /* <DEDUP_REMOVED lines=15> */
[----:B--2---:R-:W-:Y:S02]  /*4c590*/  @!P0 IMAD.MOV.U32 R2, RZ, RZ, R9 ;  /* 0x000000ffff028224 */ /* 0x004fe400078e0009 */
[----:B------:R-:W2:Y:S01]  /*4c5a0*/  LDL R9, [R1+0xb38] ;  /* 0x000b380001097983 */ /* 0x000ea20000100800 */
[----:B------:R-:W-:Y:S01]  /*4c5b0*/  @!P0 IMAD.MOV.U32 R3, RZ, RZ, R31 ;  /* 0x000000ffff038224 */ /* 0x000fe200078e001f */
[----:B------:R-:W-:-:S04]  /*4c5c0*/  PRMT R17, RZ, 0x7610, R17 ;  /* 0x00007610ff117816 */ /* 0x000fc80000000011 */
[----:B------:R0:W2:Y:S01]  /*4c5d0*/  @!P0 LDG.E.U8 R18, desc[UR6][R2.64] ;  /* 0x0000000602128981 */ /* 0x0000a2000c1e1100 */
[----:B------:R-:W-:Y:S01]  /*4c5e0*/  PRMT R16, RZ, 0x7610, R16 ;  /* 0x00007610ff107816 */ /* 0x000fe20000000010 */
[----:B0-----:R-:W-:Y:S02]  /*4c5f0*/  @!P0 IMAD.MOV.U32 R2, RZ, RZ, R35 ;  /* 0x000000ffff028224 */ /* 0x001fe400078e0023 */
[----:B------:R-:W-:-:S05]  /*4c600*/  @!P0 IMAD.MOV.U32 R3, RZ, RZ, R8 ;  /* 0x000000ffff038224 */ /* 0x000fca00078e0008 */
[----:B------:R0:W2:Y:S02]  /*4c610*/  @!P0 LDG.E.U8 R17, desc[UR6][R2.64] ;  /* 0x0000000602118981 */ /* 0x0000a4000c1e1100 */
[----:B0-----:R-:W-:Y:S02]  /*4c620*/  @!P0 IMAD.MOV.U32 R2, RZ, RZ, R26 ;  /* 0x000000ffff028224 */ /* 0x001fe400078e001a */
[----:B---3--:R-:W-:Y:S02]  /*4c630*/  @!P0 IMAD.MOV.U32 R3, RZ, RZ, R0 ;  /* 0x000000ffff038224 */ /* 0x008fe400078e0000 */
[----:B------:R-:W3:Y:S04]  /*4c640*/  LDL.LU R0, [R1+0x9b8] ;  /* 0x0009b80001007983 */ /* 0x000ee80000300800 */
[----:B------:R4:W3:Y:S04]  /*4c650*/  @!P0 LDG.E.U8 R16, desc[UR6][R2.64] ;  /* 0x0000000602108981 */ /* 0x0008e8000c1e1100 */
[----:B------:R-:W3:Y:S04]  /*4c660*/  LDL R133, [R1+0xaf4] ;  /* 0x000af40001857983 */ /* 0x000ee80000100800 */
[----:B------:R-:W3:Y:S04]  /*4c670*/  LDL R132, [R1+0xab4] ;  /* 0x000ab40001847983 */ /* 0x000ee80000100800 */
[----:B------:R-:W3:Y:S04]  /*4c680*/  LDL R131, [R1+0xab8] ;  /* 0x000ab80001837983 */ /* 0x000ee80000100800 */
[----:B------:R-:W3:Y:S04]  /*4c690*/  LDL R130, [R1+0xa74] ;  /* 0x000a740001827983 */ /* 0x000ee80000100800 */
[----:B------:R-:W3:Y:S01]  /*4c6a0*/  LDL R112, [R1+0xa78] ;  /* 0x000a780001707983 */ /* 0x000ee20000100800 */
[----:B------:R-:W-:-:S03]  /*4c6b0*/  PRMT R15, RZ, 0x7610, R15 ;  /* 0x00007610ff0f7816 */ /* 0x000fc6000000000f */
[----:B------:R-:W3:Y:S04]  /*4c6c0*/  LDL R94, [R1+0xa34] ;  /* 0x000a3400015e7983 */ /* 0x000ee80000100800 */
[----:B------:R-:W3:Y:S01]  /*4c6d0*/  LDL R76, [R1+0xa38] ;  /* 0x000a3800014c7983 */ /* 0x000ee20000100800 */
[----:B----4-:R-:W-:-:S03]  /*4c6e0*/  @!P0 IMAD.MOV.U32 R2, RZ, RZ, R36 ;  /* 0x000000ffff028224 */ /* 0x010fc600078e0024 */
[----:B------:R-:W4:Y:S01]  /*4c6f0*/  LDL R36, [R1+0xaf8] ;  /* 0x000af80001247983 */ /* 0x000f220000100800 */
[----:B------:R-:W-:-:S03]  /*4c700*/  @!P0 IMAD.MOV.U32 R3, RZ, RZ, R58 ;  /* 0x000000ffff038224 */ /* 0x000fc600078e003a */
[----:B------:R-:W4:Y:S04]  /*4c710*/  LDL R58, [R1+0x9f4] ;  /* 0x0009f400013a7983 */ /* 0x000f280000100800 */
[----:B------:R0:W4:Y:S02]  /*4c720*/  @!P0 LDG.E.U8 R15, desc[UR6][R2.64] ;  /* 0x00000006020f8981 */ /* 0x000124000c1e1100 */
[----:B0-----:R-:W-:Y:S02]  /*4c730*/  @!P0 IMAD.MOV.U32 R3, RZ, RZ, R33 ;  /* 0x000000ffff038224 */ /* 0x001fe400078e0021 */
[----:B--2---:R-:W-:Y:S02]  /*4c740*/  @!P0 IMAD.MOV.U32 R2, RZ, RZ, R9 ;  /* 0x000000ffff028224 */ /* 0x004fe400078e0009 */
[----:B------:R-:W2:Y:S04]  /*4c750*/  LDL R9, [R1+0x9f8] ;  /* 0x0009f80001097983 */ /* 0x000ea80000100800 */
[----:B------:R-:W2:Y:S01]  /*4c760*/  LDL.LU R33, [R1+0x9b4] ;  /* 0x0009b40001217983 */ /* 0x000ea20000300800 */
[----:B------:R-:W-:-:S02]  /*4c770*/  PRMT R14, RZ, 0x7610, R14 ;  /* 0x00007610ff0e7816 */ /* 0x000fc4000000000e */
[----:B------:R-:W-:-:S04]  /*4c780*/  PRMT R13, RZ, 0x7610, R13 ;  /* 0x00007610ff0d7816 */ /* 0x000fc8000000000d */
[----:B------:R3:W2:Y:S01]  /*4c790*/  @!P0 LDG.E.U8 R14, desc[UR6][R2.64] ;  /* 0x00000006020e8981 */ /* 0x0006a2000c1e1100 */
[----:B------:R-:W-:Y:S02]  /*4c7a0*/  PRMT R12, RZ, 0x7610, R12 ;  /* 0x00007610ff0c7816 */ /* 0x000fe4000000000c */
[----:B------:R-:W-:Y:S02]  /*4c7b0*/  PRMT R11, RZ, 0x7610, R11 ;  /* 0x00007610ff0b7816 */ /* 0x000fe4000000000b */
[----:B------:R-:W-:Y:S02]  /*4c7c0*/  PRMT R7, RZ, 0x7610, R7 ;  /* 0x00007610ff077816 */ /* 0x000fe40000000007 */
[----:B------:R-:W-:Y:S01]  /*4c7d0*/  PRMT R6, RZ, 0x7610, R6 ;  /* 0x00007610ff067816 */ /* 0x000fe20000000006 */
[----:B---3--:R-:W-:Y:S02]  /*4c7e0*/  @!P0 IMAD.MOV.U32 R3, RZ, RZ, R133 ;  /* 0x000000ffff038224 */ /* 0x008fe400078e0085 */
[----:B----4-:R-:W-:Y:S01]  /*4c7f0*/  @!P0 IMAD.MOV.U32 R2, RZ, RZ, R36 ;  /* 0x000000ffff028224 */ /* 0x010fe200078e0024 */
[----:B------:R-:W-:Y:S01]  /*4c800*/  PRMT R5, RZ, 0x7610, R5 ;  /* 0x00007610ff057816 */ /* 0x000fe20000000005 */
[----:B------:R-:W3:Y:S04]  /*4c810*/  LDL.LU R36, [R1+0x978] ;  /* 0x0009780001247983 */ /* 0x000ee80000300800 */
[----:B------:R0:W4:Y:S02]  /*4c820*/  @!P0 LDG.E.U8 R13, desc[UR6][R2.64] ;  /* 0x00000006020d8981 */ /* 0x000124000c1e1100 */
[----:B0-----:R-:W-:-:S02]  /*4c830*/  @!P0 IMAD.MOV.U32 R2, RZ, RZ, R131 ;  /* 0x000000ffff028224 */ /* 0x001fc400078e0083 */
[----:B------:R-:W-:-:S05]  /*4c840*/  @!P0 IMAD.MOV.U32 R3, RZ, RZ, R132 ;  /* 0x000000ffff038224 */ /* 0x000fca00078e0084 */
[----:B------:R0:W4:Y:S02]  /*4c850*/  @!P0 LDG.E.U8 R12, desc[UR6][R2.64] ;  /* 0x00000006020c8981 */ /* 0x000124000c1e1100 */
[----:B0-----:R-:W-:Y:S02]  /*4c860*/  @!P0 IMAD.MOV.U32 R2, RZ, RZ, R112 ;  /* 0x000000ffff028224 */ /* 0x001fe400078e0070 */
[----:B------:R-:W-:Y:S01]  /*4c870*/  @!P0 IMAD.MOV.U32 R3, RZ, RZ, R130 ;  /* 0x000000ffff038224 */ /* 0x000fe200078e0082 */
[----:B------:R-:W3:Y:S04]  /*4c880*/  LDL.LU R112, [R1+0x8b4] ;  /* 0x0008b40001707983 */ /* 0x000ee80000300800 */
[----:B------:R-:W4:Y:S04]  /*4c890*/  LDL.LU R130, [R1+0x8a0] ;  /* 0x0008a00001827983 */ /* 0x000f280000300800 */
[----:B------:R0:W4:Y:S02]  /*4c8a0*/  @!P0 LDG.E.U8 R11, desc[UR6][R2.64] ;  /* 0x00000006020b8981 */ /* 0x000124000c1e1100 */
[----:B0-----:R-:W-:-:S02]  /*4c8b0*/  @!P0 IMAD.MOV.U32 R2, RZ, RZ, R76 ;  /* 0x000000ffff028224 */ /* 0x001fc400078e004c */
[----:B------:R-:W-:-:S05]  /*4c8c0*/  @!P0 IMAD.MOV.U32 R3, RZ, RZ, R94 ;  /* 0x000000ffff038224 */ /* 0x000fca00078e005e */
[----:B------:R0:W4:Y:S02]  /*4c8d0*/  @!P0 LDG.E.U8 R7, desc[UR6][R2.64] ;  /* 0x0000000602078981 */ /* 0x000124000c1e1100 */
[----:B0-----:R-:W-:Y:S02]  /*4c8e0*/  @!P0 IMAD.MOV.U32 R3, RZ, RZ, R58 ;  /* 0x000000ffff038224 */ /* 0x001fe400078e003a */
[----:B--2---:R-:W-:-:S05]  /*4c8f0*/  @!P0 IMAD.MOV.U32 R2, RZ, RZ, R9 ;  /* 0x000000ffff028224 */ /* 0x004fca00078e0009 */
[----:B------:R0:W2:Y:S02]  /*4c900*/  @!P0 LDG.E.U8 R6, desc[UR6][R2.64] ;  /* 0x0000000602068981 */ /* 0x0000a4000c1e1100 */
[----:B0-----:R-:W-:Y:S02]  /*4c910*/  @!P0 IMAD.MOV.U32 R2, RZ, RZ, R0 ;  /* 0x000000ffff028224 */ /* 0x001fe400078e0000 */
[----:B------:R-:W-:-:S05]  /*4c920*/  @!P0 IMAD.MOV.U32 R3, RZ, RZ, R33 ;  /* 0x000000ffff038224 */ /* 0x000fca00078e0021 */
[----:B------:R0:W2:Y:S04]  /*4c930*/  @!P0 LDG.E.U8 R5, desc[UR6][R2.64] ;  /* 0x0000000602058981 */ /* 0x0000a8000c1e1100 */
[----:B------:R-:W0:Y:S04]  /*4c940*/  LDL R2, [R1+0x974] ;  /* 0x0009740001027983 */ /* 0x000e280000100800 */
[----:B------:R-:W2:Y:S04]  /*4c950*/  LDL.LU R58, [R1+0x88c] ;  /* 0x00088c00013a7983 */ /* 0x000ea80000300800 */
[----:B------:R-:W2:Y:S04]  /*4c960*/  LDL.LU R76, [R1+0x878] ;  /* 0x00087800014c7983 */ /* 0x000ea80000300800 */
[----:B------:R-:W2:Y:S04]  /*4c970*/  LDL.LU R94, [R1+0x864] ;  /* 0x00086400015e7983 */ /* 0x000ea80000300800 */
[----:B------:R-:W2:Y:S04]  /*4c980*/  LDL.LU R138, [R1+0x850] ;  /* 0x00085000018a7983 */ /* 0x000ea80000300800 */
[----:B------:R-:W2:Y:S01]  /*4c990*/  LDL.LU R137, [R1+0x83c] ;  /* 0x00083c0001897983 */ /* 0x000ea20000300800 */
[----:B------:R-:W1:Y:S01]  /*4c9a0*/  S2R R136, SR_TID.X ;  /* 0x0000000000887919 */ /* 0x000e620000002100 */
[----:B------:R-:W-:-:S02]  /*4c9b0*/  PRMT R4, RZ, 0x7610, R4 ;  /* 0x00007610ff047816 */ /* 0x000fc40000000004 */
[----:B------:R-:W2:Y:S04]  /*4c9c0*/  LDL.LU R9, [R1+0x828] ;  /* 0x0008280001097983 */ /* 0x000ea80000300800 */
[----:B------:R-:W2:Y:S04]  /*4c9d0*/  LDL.LU R131, [R1+0x7ec] ;  /* 0x0007ec0001837983 */ /* 0x000ea80000300800 */
[----:B------:R-:W2:Y:S04]  /*4c9e0*/  LDL.LU R133, [R1+0x7d8] ;  /* 0x0007d80001857983 */ /* 0x000ea80000300800 */
[----:B------:R-:W2:Y:S04]  /*4c9f0*/  LDL.LU R134, [R1+0x7c4] ;  /* 0x0007c40001867983 */ /* 0x000ea80000300800 */
[----:B------:R-:W2:Y:S01]  /*4ca00*/  LDL.LU R135, [R1+0x7b0] ;  /* 0x0007b00001877983 */ /* 0x000ea20000300800 */
[----:B-1----:R-:W-:-:S04]  /*4ca10*/  LOP3.LUT R136, R136, 0x7f, RZ, 0xc0, !PT ;  /* 0x0000007f88887812 */ /* 0x002fc800078ec0ff */
[----:B------:R-:W-:Y:S02]  /*4ca20*/  LOP3.LUT R132, R136, 0x30, RZ, 0x3c, !PT ;  /* 0x0000003088847812 */ /* 0x000fe400078e3cff */
[----:B------:R-:W2:Y:S04]  /*4ca30*/  LDL.LU R136, [R1+0x79c] ;  /* 0x00079c0001887983 */ /* 0x000ea80000300800 */
[----:B---3--:R1:W-:Y:S04]  /*4ca40*/  STS.U8 [R132+UR4+0x1d80], R112 ;  /* 0x001d807084007988 */ /* 0x0083e80008000004 */
[----:B----4-:R3:W-:Y:S01]  /*4ca50*/  STS.U8 [R132+UR4+0x2180], R130 ;  /* 0x0021808284007988 */ /* 0x0107e20008000004 */
[----:B0-----:R-:W-:-:S02]  /*4ca60*/  @!P0 IMAD.MOV.U32 R3, RZ, RZ, R2 ;  /* 0x000000ffff038224 */ /* 0x001fc400078e0002 */
[----:B------:R-:W-:Y:S01]  /*4ca70*/  @!P0 IMAD.MOV.U32 R2, RZ, RZ, R36 ;  /* 0x000000ffff028224 */ /* 0x000fe200078e0024 */
[----:B--2---:R0:W-:Y:S04]  /*4ca80*/  STS.U8 [R132+UR4+0x2580], R58 ;  /* 0x0025803a84007988 */ /* 0x0041e80008000004 */
[----:B------:R2:W4:Y:S04]  /*4ca90*/  @!P0 LDG.E.U8 R4, desc[UR6][R2.64] ;  /* 0x0000000602048981 */ /* 0x000528000c1e1100 */
[----:B------:R0:W-:Y:S04]  /*4caa0*/  STS.U8 [R132+UR4+0x2980], R76 ;  /* 0x0029804c84007988 */ /* 0x0001e80008000004 */
[----:B------:R0:W-:Y:S04]  /*4cab0*/  STS.U8 [R132+UR4+0x2d80], R94 ;  /* 0x002d805e84007988 */ /* 0x0001e80008000004 */
[----:B------:R0:W-:Y:S04]  /*4cac0*/  STS.U8 [R132+UR4+0x3180], R138 ;  /* 0x0031808a84007988 */ /* 0x0001e80008000004 */
[----:B------:R-:W2:Y:S04]  /*4cad0*/  LDL.LU R2, [R1+0x814] ;  /* 0x0008140001027983 */ /* 0x000ea80000300800 */
[----:B------:R-:W4:Y:S04]  /*4cae0*/  LDL.LU R3, [R1+0x800] ;  /* 0x0008000001037983 */ /* 0x000f280000300800 */
[----:B-1----:R-:W4:Y:S04]  /*4caf0*/  LDL.LU R112, [R1+0x21fc] ;  /* 0x0021fc0001707983 */ /* 0x002f280000300800 */
[----:B---3--:R-:W3:Y:S04]  /*4cb00*/  LDL.LU R130, [R1+0x21f8] ;  /* 0x0021f80001827983 */ /* 0x008ee80000300800 */
[----:B0-----:R-:W3:Y:S04]  /*4cb10*/  LDL.LU R58, [R1+0x21f4] ;  /* 0x0021f400013a7983 */ /* 0x001ee80000300800 */
[----:B------:R-:W3:Y:S04]  /*4cb20*/  LDL.LU R76, [R1+0x21f0] ;  /* 0x0021f000014c7983 */ /* 0x000ee80000300800 */
[----:B------:R-:W3:Y:S04]  /*4cb30*/  LDL.LU R94, [R1+0x21ec] ;  /* 0x0021ec00015e7983 */ /* 0x000ee80000300800 */
[----:B------:R-:W3:Y:S04]  /*4cb40*/  LDL.LU R138, [R1+0x21e8] ;  /* 0x0021e800018a7983 */ /* 0x000ee80000300800 */
[----:B------:R0:W-:Y:S04]  /*4cb50*/  STS.U8 [R132+UR4+0x3580], R137 ;  /* 0x0035808984007988 */ /* 0x0001e80008000004 */
[----:B0-----:R-:W3:Y:S04]  /*4cb60*/  LDL.LU R137, [R1+0x21e4] ;  /* 0x0021e40001897983 */ /* 0x001ee80000300800 */
[----:B------:R0:W-:Y:S04]  /*4cb70*/  STS.U8 [R132+UR4+0x3980], R9 ;  /* 0x0039800984007988 */ /* 0x0001e80008000004 */
[----:B0-----:R-:W3:Y:S04]  /*4cb80*/  LDL.LU R9, [R1+0x21e0] ;  /* 0x0021e00001097983 */ /* 0x001ee80000300800 */
[----:B--2---:R-:W-:Y:S04]  /*4cb90*/  STS.U8 [R132+UR4+0x3d80], R2 ;  /* 0x003d800284007988 */ /* 0x004fe80008000004 */
[----:B----4-:R-:W-:Y:S04]  /*4cba0*/  STS.U8 [R132+UR4+0x4180], R3 ;  /* 0x0041800384007988 */ /* 0x010fe80008000004 */
[----:B------:R-:W-:Y:S04]  /*4cbb0*/  STS.U8 [R132+UR4+0x4580], R131 ;  /* 0x0045808384007988 */ /* 0x000fe80008000004 */
[----:B------:R0:W-:Y:S04]  /*4cbc0*/  STS.U8 [R132+UR4+0x4980], R133 ;  /* 0x0049808584007988 */ /* 0x0001e80008000004 */
[----:B------:R-:W-:Y:S04]  /*4cbd0*/  STS.U8 [R132+UR4+0x4d80], R134 ;  /* 0x004d808684007988 */ /* 0x000fe80008000004 */
[----:B------:R1:W-:Y:S04]  /*4cbe0*/  STS.U8 [R132+UR4+0x5180], R135 ;  /* 0x0051808784007988 */ /* 0x0003e80008000004 */
[----:B------:R2:W-:Y:S04]  /*4cbf0*/  STS.U8 [R132+UR4+0x5580], R136 ;  /* 0x0055808884007988 */ /* 0x0005e80008000004 */
[----:B0-----:R-:W4:Y:S04]  /*4cc00*/  LDL.LU R133, [R1+0x924] ;  /* 0x0009240001857983 */ /* 0x001f280000300800 */
[----:B-1----:R-:W4:Y:S04]  /*4cc10*/  LDL.LU R135, [R1+0x914] ;  /* 0x0009140001877983 */ /* 0x002f280000300800 */
[----:B--2---:R-:W2:Y:S04]  /*4cc20*/  LDL.LU R136, [R1+0x904] ;  /* 0x0009040001887983 */ /* 0x004ea80000300800 */
[----:B---3--:R0:W-:Y:S04]  /*4cc30*/  STS.U8 [R132+UR4+0x5980], R137 ;  /* 0x0059808984007988 */ /* 0x0081e80008000004 */
[----:B0-----:R-:W3:Y:S04]  /*4cc40*/  LDL.LU R137, [R1+0x8f4] ;  /* 0x0008f40001897983 */ /* 0x001ee80000300800 */
[----:B------:R-:W-:Y:S01]  /*4cc50*/  STS.U8 [R132+UR4+0x5d80], R130 ;  /* 0x005d808284007988 */ /* 0x000fe20008000004 */
[----:B------:R-:W0:Y:S03]  /*4cc60*/  S2R R134, SR_TID.X ;  /* 0x0000000000867919 */ /* 0x000e260000002100 */
        /* <DEDUP_REMOVED lines=28> */
[----:B-1----:R-:W3:Y:S04]  /*4ce30*/  LDL.LU R119, [R1+0x8e4] ;  /* 0x0008e40001777983 */ /* 0x002ee80000300800 */
[----:B------:R-:W-:Y:S04]  /*4ce40*/  STS.U8 [R132+UR4+0xd180], R194 ;  /* 0x00d180c284007988 */ /* 0x000fe80008000004 */
[----:B------:R-:W3:Y:S04]  /*4ce50*/  LDL.LU R120, [R1+0x8d4] ;  /* 0x0008d40001787983 */ /* 0x000ee80000300800 */
[----:B------:R-:W-:Y:S04]  /*4ce60*/  STS.U8 [R132+UR4+0xd580], R188 ;  /* 0x00d580bc84007988 */ /* 0x000fe80008000004 */
[----:B------:R-:W3:Y:S04]  /*4ce70*/  LDL.LU R121, [R1+0x8c4] ;  /* 0x0008c40001797983 */ /* 0x000ee80000300800 */
[----:B------:R-:W-:Y:S04]  /*4ce80*/  STS.U8 [R132+UR4+0xd980], R185 ;  /* 0x00d980b984007988 */ /* 0x000fe80008000004 */
[----:B------:R-:W3:Y:S04]  /*4ce90*/  LDL.LU R122, [R1+0x8b0] ;  /* 0x0008b000017a7983 */ /* 0x000ee80000300800 */
[----:B------:R-:W-:Y:S01]  /*4cea0*/  STS.U8 [R132+UR4+0xdd80], R184 ;  /* 0x00dd80b884007988 */ /* 0x000fe20008000004 */
[----:B0-----:R-:W-:-:S03]  /*4ceb0*/  LOP3.LUT R134, R134, 0x7f, RZ, 0xc0, !PT ;  /* 0x0000007f86867812 */ /* 0x001fc600078ec0ff */
[----:B------:R-:W3:Y:S04]  /*4cec0*/  LDL.LU R123, [R1+0x89c] ;  /* 0x00089c00017b7983 */ /* 0x000ee80000300800 */
[----:B------:R-:W-:Y:S04]  /*4ced0*/  STS.U8 [R132+UR4+0xe180], R183 ;  /* 0x00e180b784007988 */ /* 0x000fe80008000004 */
[----:B------:R-:W3:Y:S04]  /*4cee0*/  LDL.LU R124, [R1+0x888] ;  /* 0x00088800017c7983 */ /* 0x000ee80000300800 */
[----:B------:R-:W-:Y:S04]  /*4cef0*/  STS.U8 [R132+UR4+0xe580], R182 ;  /* 0x00e580b684007988 */ /* 0x000fe80008000004 */
[----:B------:R-:W3:Y:S04]  /*4cf00*/  LDL.LU R125, [R1+0x874] ;  /* 0x00087400017d7983 */ /* 0x000ee80000300800 */
[----:B------:R-:W-:Y:S04]  /*4cf10*/  STS.U8 [R132+UR4+0xe980], R181 ;  /* 0x00e980b584007988 */ /* 0x000fe80008000004 */
[----:B------:R-:W3:Y:S04]  /*4cf20*/  LDL.LU R126, [R1+0x860] ;  /* 0x00086000017e7983 */ /* 0x000ee80000300800 */
[----:B------:R-:W-:Y:S01]  /*4cf30*/  STS.U8 [R132+UR4+0xed80], R180 ;  /* 0x00ed80b484007988 */ /* 0x000fe20008000004 */
[----:B------:R-:W-:-:S03]  /*4cf40*/  LOP3.LUT R3, R134, 0x40, RZ, 0x3c, !PT ;  /* 0x0000004086037812 */ /* 0x000fc600078e3cff */
        /* <DEDUP_REMOVED lines=8> */
[----:B------:R-:W3:Y:S04]  /*4cfd0*/  LDL.LU R131, [R1+0x7fc] ;  /* 0x0007fc0001837983 */ /* 0x000ee80000300800 */
[----:B0-----:R-:W3:Y:S04]  /*4cfe0*/  LDL.LU R132, [R1+0x7e8] ;  /* 0x0007e80001847983 */ /* 0x001ee80000300800 */
[----:B----4-:R0:W-:Y:S04]  /*4cff0*/  STS.U8 [R3+UR4+0x200], R133 ;  /* 0x0002008503007988 */ /* 0x0101e80008000004 */
[----:B------:R1:W-:Y:S04]  /*4d000*/  STS.U8 [R3+UR4+0x600], R135 ;  /* 0x0006008703007988 */ /* 0x0003e80008000004 */
[----:B--2---:R2:W-:Y:S04]  /*4d010*/  STS.U8 [R3+UR4+0xa00], R136 ;  /* 0x000a008803007988 */ /* 0x0045e80008000004 */
[----:B0-----:R-:W4:Y:S04]  /*4d020*/  LDL.LU R133, [R1+0x7d4] ;  /* 0x0007d40001857983 */ /* 0x001f280000300800 */
[----:B-1----:R-:W4:Y:S04]  /*4d030*/  LDL.LU R135, [R1+0x7c0] ;  /* 0x0007c00001877983 */ /* 0x002f280000300800 */
[----:B--2---:R-:W2:Y:S04]  /*4d040*/  LDL.LU R136, [R1+0x7ac] ;  /* 0x0007ac0001887983 */ /* 0x004ea80000300800 */
[----:B---3--:R0:W-:Y:S04]  /*4d050*/  STS.U8 [R3+UR4+0xe00], R137 ;  /* 0x000e008903007988 */ /* 0x0081e80008000004 */
[----:B0-----:R-:W3:Y:S04]  /*4d060*/  LDL.LU R137, [R1+0x798] ;  /* 0x0007980001897983 */ /* 0x001ee80000300800 */
        /* <DEDUP_REMOVED lines=14> */
[----:B----4-:R-:W-:Y:S04]  /*4d150*/  STS.U8 [R3+UR4+0x4a00], R133 ;  /* 0x004a008503007988 */ /* 0x010fe80008000004 */
[----:B------:R0:W-:Y:S04]  /*4d160*/  STS.U8 [R3+UR4+0x4e00], R135 ;  /* 0x004e008703007988 */ /* 0x0001e80008000004 */
[----:B--2---:R1:W-:Y:S04]  /*4d170*/  STS.U8 [R3+UR4+0x5200], R136 ;  /* 0x0052008803007988 */ /* 0x0043e80008000004 */
[----:B0-----:R-:W2:Y:S04]  /*4d180*/  LDL.LU R135, [R1+0x920] ;  /* 0x0009200001877983 */ /* 0x001ea80000300800 */
[----:B-1----:R-:W4:Y:S04]  /*4d190*/  LDL.LU R136, [R1+0x910] ;  /* 0x0009100001887983 */ /* 0x002f280000300800 */
[----:B---3--:R0:W-:Y:S04]  /*4d1a0*/  STS.U8 [R3+UR4+0x5600], R137 ;  /* 0x0056008903007988 */ /* 0x0081e80008000004 */
[----:B------:R1:W-:Y:S04]  /*4d1b0*/  STS.U8 [R3+UR4+0x5a00], R138 ;  /* 0x005a008a03007988 */ /* 0x0003e80008000004 */
[----:B0-----:R-:W3:Y:S04]  /*4d1c0*/  LDL.LU R137, [R1+0x900] ;  /* 0x0009000001897983 */ /* 0x001ee80000300800 */
[----:B-1----:R-:W3:Y:S04]  /*4d1d0*/  LDL.LU R138, [R1+0x8f0] ;  /* 0x0008f000018a7983 */ /* 0x002ee80000300800 */
        /* <DEDUP_REMOVED lines=22> */
[----:B------:R1:W-:Y:S04]  /*4d340*/  STS.U8 [R3+UR4+0xb600], R228 ;  /* 0x00b600e403007988 */ /* 0x0003e80008000004 */
[----:B------:R-:W-:Y:S04]  /*4d350*/  STS.U8 [R3+UR4+0xba00], R223 ;  /* 0x00ba00df03007988 */ /* 0x000fe80008000004 */
[----:B------:R-:W-:Y:S04]  /*4d360*/  STS.U8 [R3+UR4+0xbe00], R218 ;  /* 0x00be00da03007988 */ /* 0x000fe80008000004 */
[----:B------:R1:W-:Y:S04]  /*4d370*/  STS.U8 [R3+UR4+0xc200], R213 ;  /* 0x00c200d503007988 */ /* 0x0003e80008000004 */
[----:B------:R-:W-:Y:S04]  /*4d380*/  STS.U8 [R3+UR4+0xc600], R208 ;  /* 0x00c600d003007988 */ /* 0x000fe80008000004 */
[----:B------:R-:W-:Y:S04]  /*4d390*/  STS.U8 [R3+UR4+0xca00], R203 ;  /* 0x00ca00cb03007988 */ /* 0x000fe80008000004 */
        /* <DEDUP_REMOVED lines=27> */
[----:B------:R-:W3:Y:S01]  /*4d550*/  LDL.LU R134, [R1+0x7e4] ;  /* 0x0007e40001867983 */ /* 0x000ee20000300800 */
        /* <DEDUP_REMOVED lines=17> */
[----:B0-----:R-:W-:Y:S02]  /*4d670*/  IMAD.MOV.U32 R248, RZ, RZ, R141 ;  /* 0x000000fffff87224 */ /* 0x001fe400078e008d */
[----:B------:R-:W-:-:S02]  /*4d680*/  IMAD.MOV.U32 R224, RZ, RZ, R142 ;  /* 0x000000ffffe07224 */ /* 0x000fc400078e008e */
[----:B------:R-:W-:Y:S02]  /*4d690*/  IMAD.MOV.U32 R214, RZ, RZ, R143 ;  /* 0x000000ffffd67224 */ /* 0x000fe400078e008f */
[----:B------:R-:W-:Y:S02]  /*4d6a0*/  IMAD.MOV.U32 R204, RZ, RZ, R144 ;  /* 0x000000ffffcc7224 */ /* 0x000fe400078e0090 */
[----:B------:R-:W-:Y:S02]  /*4d6b0*/  IMAD.MOV.U32 R199, RZ, RZ, R145 ;  /* 0x000000ffffc77224 */ /* 0x000fe400078e0091 */
[----:B------:R-:W-:Y:S02]  /*4d6c0*/  IMAD.MOV.U32 R188, RZ, RZ, R146 ;  /* 0x000000ffffbc7224 */ /* 0x000fe400078e0092 */
[----:B------:R-:W-:Y:S02]  /*4d6d0*/  IMAD.MOV.U32 R184, RZ, RZ, R147 ;  /* 0x000000ffffb87224 */ /* 0x000fe400078e0093 */
[----:B-1----:R-:W-:-:S02]  /*4d6e0*/  IMAD.MOV.U32 R228, RZ, RZ, R148 ;  /* 0x000000ffffe47224 */ /* 0x002fc400078e0094 */
[----:B------:R-:W-:Y:S02]  /*4d6f0*/  IMAD.MOV.U32 R233, RZ, RZ, R149 ;  /* 0x000000ffffe97224 */ /* 0x000fe400078e0095 */
[----:B------:R-:W-:Y:S02]  /*4d700*/  IMAD.MOV.U32 R238, RZ, RZ, R150 ;  /* 0x000000ffffee7224 */ /* 0x000fe400078e0096 */
[----:B------:R-:W-:Y:S01]  /*4d710*/  IMAD.MOV.U32 R243, RZ, RZ, R151 ;  /* 0x000000fffff37224 */ /* 0x000fe200078e0097 */
[----:B------:R-:W-:Y:S01]  /*4d720*/  UMOV UR8, UR28 ;  /* 0x0000001c00087c82 */ /* 0x000fe20008000000 */
[----:B------:R-:W-:Y:S01]  /*4d730*/  UMOV UR9, UR29 ;  /* 0x0000001d00097c82 */ /* 0x000fe20008000000 */
[----:B------:R-:W-:Y:S01]  /*4d740*/  UMOV UR32, UR12 ;  /* 0x0000000c00207c82 */ /* 0x000fe20008000000 */
[----:B------:R-:W-:Y:S01]  /*4d750*/  UMOV UR33, UR13 ;  /* 0x0000000d00217c82 */ /* 0x000fe20008000000 */
[----:B------:R-:W-:Y:S01]  /*4d760*/  UMOV UR36, UR16 ;  /* 0x0000001000247c82 */ /* 0x000fe20008000000 */
[----:B------:R-:W-:Y:S01]  /*4d770*/  UMOV UR37, UR17 ;  /* 0x0000001100257c82 */ /* 0x000fe20008000000 */
[----:B------:R-:W-:Y:S01]  /*4d780*/  UMOV UR40, UR20 ;  /* 0x0000001400287c82 */ /* 0x000fe20008000000 */
[----:B------:R-:W-:Y:S01]  /*4d790*/  UMOV UR41, UR21 ;  /* 0x0000001500297c82 */ /* 0x000fe20008000000 */
[----:B------:R-:W0:Y:S01]  /*4d7a0*/  LDC R213, c[0x0][0x230] ;  /* 0x00008c00ffd57b82 */ /* 0x000e220000000800 */
[----:B--2---:R1:W-:Y:S04]  /*4d7b0*/  STS.U8 [R2+UR4+0x280], R135 ;  /* 0x0002808702007988 */ /* 0x0043e80008000004 */
[----:B----4-:R2:W-:Y:S04]  /*4d7c0*/  STS.U8 [R2+UR4+0x680], R136 ;  /* 0x0006808802007988 */ /* 0x0105e80008000004 */
[----:B-1----:R-:W4:Y:S04]  /*4d7d0*/  LDL.LU R135, [R1+0x7d0] ;  /* 0x0007d00001877983 */ /* 0x002f280000300800 */
[----:B--2---:R-:W2:Y:S04]  /*4d7e0*/  LDL.LU R136, [R1+0x7bc] ;  /* 0x0007bc0001887983 */ /* 0x004ea80000300800 */
[----:B---3--:R1:W-:Y:S04]  /*4d7f0*/  STS.U8 [R2+UR4+0xa80], R137 ;  /* 0x000a808902007988 */ /* 0x0083e80008000004 */
[----:B------:R3:W-:Y:S04]  /*4d800*/  STS.U8 [R2+UR4+0xe80], R138 ;  /* 0x000e808a02007988 */ /* 0x0007e80008000004 */
[----:B-1----:R-:W2:Y:S04]  /*4d810*/  LDL.LU R137, [R1+0x7a8] ;  /* 0x0007a80001897983 */ /* 0x002ea80000300800 */
[----:B---3--:R-:W3:Y:S04]  /*4d820*/  LDL.LU R138, [R1+0x794] ;  /* 0x00079400018a7983 */ /* 0x008ee80000300800 */
        /* <DEDUP_REMOVED lines=14> */
[----:B-1----:R-:W3:Y:S04]  /*4d910*/  LDL.LU R134, [R1+0x91c] ;  /* 0x00091c0001867983 */ /* 0x002ee80000300800 */
[----:B----4-:R-:W-:Y:S04]  /*4d920*/  STS.U8 [R2+UR4+0x4a80], R135 ;  /* 0x004a808702007988 */ /* 0x010fe80008000004 */
[----:B--2---:R1:W-:Y:S04]  /*4d930*/  STS.U8 [R2+UR4+0x4e80], R136 ;  /* 0x004e808802007988 */ /* 0x0043e80008000004 */
[----:B-1----:R-:W2:Y:S04]  /*4d940*/  LDL.LU R136, [R1+0x90c] ;  /* 0x00090c0001887983 */ /* 0x002ea80000300800 */
[----:B------:R1:W-:Y:S04]  /*4d950*/  STS.U8 [R2+UR4+0x5280], R137 ;  /* 0x0052808902007988 */ /* 0x0003e80008000004 */
[----:B---3--:R3:W-:Y:S04]  /*4d960*/  STS.U8 [R2+UR4+0x5680], R138 ;  /* 0x0056808a02007988 */ /* 0x0087e80008000004 */
[----:B-1----:R-:W4:Y:S04]  /*4d970*/  LDL.LU R137, [R1+0x8fc] ;  /* 0x0008fc0001897983 */ /* 0x002f280000300800 */
[----:B---3--:R-:W3:Y:S04]  /*4d980*/  LDL.LU R138, [R1+0x8ec] ;  /* 0x0008ec00018a7983 */ /* 0x008ee80000300800 */
[----:B------:R-:W-:Y:S04]  /*4d990*/  STS.U8 [R2+UR4+0x5a80], R94 ;  /* 0x005a805e02007988 */ /* 0x000fe80008000004 */
[----:B------:R-:W-:Y:S01]  /*4d9a0*/  STS.U8 [R2+UR4+0x5e80], R93 ;  /* 0x005e805d02007988 */ /* 0x000fe20008000004 */
[----:B------:R-:W1:Y:S03]  /*4d9b0*/  S2R R135, SR_TID.X ;  /* 0x0000000000877919 */ /* 0x000e660000002100 */
        /* <DEDUP_REMOVED lines=36> */
[----:B-1----:R-:W-:-:S03]  /*4dc00*/  LOP3.LUT R135, R135, 0x7f, RZ, 0xc0, !PT ;  /* 0x0000007f87877812 */ /* 0x002fc600078ec0ff */
        /* <DEDUP_REMOVED lines=20> */
[----:B-1----:R-:W3:Y:S04]  /*4dd50*/  LDL.LU R134, [R1+0x7cc] ;  /* 0x0007cc0001867983 */ /* 0x002ee80000300800 */
[----:B--2---:R1:W-:Y:S04]  /*4dd60*/  STS.U8 [R3+UR4+0x700], R136 ;  /* 0x0007008803007988 */ /* 0x0043e80008000004 */
[----:B-1----:R-:W2:Y:S04]  /*4dd70*/  LDL.LU R136, [R1+0x7b8] ;  /* 0x0007b80001887983 */ /* 0x002ea80000300800 */
[----:B----4-:R1:W-:Y:S04]  /*4dd80*/  STS.U8 [R3+UR4+0xb00], R137 ;  /* 0x000b008903007988 */ /* 0x0103e80008000004 */
[----:B---3--:R3:W-:Y:S04]  /*4dd90*/  STS.U8 [R3+UR4+0xf00], R138 ;  /* 0x000f008a03007988 */ /* 0x0087e80008000004 */
[----:B-1----:R-:W4:Y:S04]  /*4dda0*/  LDL.LU R137, [R1+0x7a4] ;  /* 0x0007a40001897983 */ /* 0x002f280000300800 */
        /* <DEDUP_REMOVED lines=79> */
[----:B------:R-:W3:Y:S04]  /*4e2a0*/  LDL.LU R135, [R1+0x7dc] ;  /* 0x0007dc0001877983 */ /* 0x000ee80000300800 */
        /* <DEDUP_REMOVED lines=21> */
[----:B--2---:R-:W-:Y:S04]  /*4e400*/  STS.U8 [R2+UR4+0x4b80], R136 ;  /* 0x004b808802007988 */ /* 0x004fe80008000004 */
[----:B----4-:R-:W-:Y:S04]  /*4e410*/  STS.U8 [R2+UR4+0x4f80], R137 ;  /* 0x004f808902007988 */ /* 0x010fe80008000004 */
[----:B---3--:R-:W-:Y:S04]  /*4e420*/  STS.U8 [R2+UR4+0x5380], R138 ;  /* 0x0053808a02007988 */ /* 0x008fe80008000004 */
[----:B------:R1:W-:Y:S04]  /*4e430*/  STS.U8 [R2+UR4+0x5780], R9 ;  /* 0x0057800902007988 */ /* 0x0003e80008000004 */
[----:B-1----:R-:W2:Y:S04]  /*4e440*/  LDL.LU R9, [R1+0x21dc] ;  /* 0x0021dc0001097983 */ /* 0x002ea80000300800 */
        /* <DEDUP_REMOVED lines=40> */
[----:B------:R-:W-:Y:S01]  /*4e6d0*/  STS.U8 [R2+UR4+0xfb80], R4 ;  /* 0x00fb800402007988 */ /* 0x000fe20008000004 */
[----:B------:R-:W-:-:S03]  /*4e6e0*/  IMAD.MOV.U32 R3, RZ, RZ, R25 ;  /* 0x000000ffff037224 */ /* 0x000fc600078e0019 */
[----:B--2---:R1:W-:Y:S01]  /*4e6f0*/  STS.U8 [R2+UR4+0xff80], R9 ;  /* 0x00ff800902007988 */ /* 0x0043e20008000004 */
[----:B------:R2:W-:Y:S06]  /*4e700*/  MEMBAR.ALL.CTA ;  /* 0x0000000000007992 */ /* 0x0005ec0000008000 */
[----:B--2---:R-:W2:Y:S04]  /*4e710*/  FENCE.VIEW.ASYNC.S ;  /* 0x00000000000073c6 */ /* 0x004ea80000000000 */
[----:B-1----:R-:W3:Y:S04]  /*4e720*/  LDL.LU R9, [R1+0x21d8] ;  /* 0x0021d80001097983 */ /* 0x002ee80000300800 */
[----:B------:R-:W4:Y:S04]  /*4e730*/  LDL.LU.64 R24, [R1] ;  /* 0x0000000001187983 */ /* 0x000f280000300a00 */
[----:B------:R-:W3:Y:S04]  /*4e740*/  LDL.LU.64 R26, [R1+0x8] ;  /* 0x00000800011a7983 */ /* 0x000ee80000300a00 */
[----:B------:R-:W4:Y:S04]  /*4e750*/  LDL.LU.64 R28, [R1+0x10] ;  /* 0x00001000011c7983 */ /* 0x000f280000300a00 */
[----:B------:R-:W3:Y:S04]  /*4e760*/  LDL.LU.64 R30, [R1+0x18] ;  /* 0x00001800011e7983 */ /* 0x000ee80000300a00 */
[----:B------:R-:W4:Y:S04]  /*4e770*/  LDL.LU.64 R32, [R1+0x20] ;  /* 0x0000200001207983 */ /* 0x000f280000300a00 */
[----:B------:R-:W3:Y:S01]  /*4e780*/  LDL.LU.64 R34, [R1+0x28] ;  /* 0x0000280001227983 */ /* 0x000ee20000300a00 */
[----:B------:R-:W-:-:S03]  /*4e790*/  IMAD.MOV.U32 R2, RZ, RZ, R39 ;  /* 0x000000ffff027224 */ /* 0x000fc600078e0027 */
[----:B------:R-:W4:Y:S04]  /*4e7a0*/  LDL.LU.64 R36, [R1+0x30] ;  /* 0x0000300001247983 */ /* 0x000f280000300a00 */
[----:B------:R-:W3:Y:S04]  /*4e7b0*/  LDL.LU.64 R38, [R1+0x38] ;  /* 0x0000380001267983 */ /* 0x000ee80000300a00 */
        /* <DEDUP_REMOVED lines=55> */
[----:B------:R-:W3:Y:S01]  /*4eb30*/  LDL.LU.64 R150, [R1+0x1f8] ;  /* 0x0001f80001967983 */ /* 0x000ee20000300a00 */
[----:B--2---:R-:W-:Y:S06]  /*4eb40*/  BAR.SYNC.DEFER_BLOCKING 0x0 ;  /* 0x0000000000007b1d */ /* 0x004fec0000010000 */
[----:B---3--:R-:W-:Y:S04]  /*4eb50*/  STL.64 [R1+0x21d0], R150 ;  /* 0x0021d09601007387 */ /* 0x008fe80000100a00 */
[----:B----4-:R-:W-:Y:S04]  /*4eb60*/  STL.64 [R1+0x21c8], R148 ;  /* 0x0021c89401007387 */ /* 0x010fe80000100a00 */
        /* <DEDUP_REMOVED lines=49> */
[----:B------:R1:W-:Y:S04]  /*4ee80*/  STL.64 [R1+0x2038], R48 ;  /* 0x0020383001007387 */ /* 0x0003e80000100a00 */
[----:B-1----:R-:W2:Y:S04]  /*4ee90*/  LDL.LU.64 R48, [R1+0x400] ;  /* 0x0004000001307983 */ /* 0x002ea80000300a00 */
[----:B------:R-:W2:Y:S04]  /*4eea0*/  LDL.LU.64 R50, [R1+0x408] ;  /* 0x0004080001327983 */ /* 0x000ea80000300a00 */
        /* <DEDUP_REMOVED lines=61> */
[----:B------:R-:W2:Y:S02]  /*4f280*/  LDL.LU.64 R174, [R1+0x5f8] ;  /* 0x0005f80001ae7983 */ /* 0x000ea40000300a00 */
[----:B--2---:R-:W-:-:S06]  /*4f290*/  WARPGROUP.ARRIVE ;  /* 0x00000000000079c5 */ /* 0x004fcc0000000000 */
[----:B------:R-:W-:Y:S03]  /*4f2a0*/  QGMMA.64x256x32.F32.E4M3.E4M3 R48, gdesc[UR28], R48, gsb0 ;  /* 0x03e000001c3079f3 */ /* 0x000fe60008000830 */
[----:B------:R-:W-:Y:S02]  /*4f2b0*/  WARPGROUP.DEPBAR.LE gsb0, 0x0 ;  /* 0x00008000000079c5 */ /* 0x000fe40000010000 */
[----:B------:R-:W-:-:S15]  /*4f2c0*/  WARPGROUP.ARRIVE ;  /* 0x00000000000079c5 */ /* 0x000fde0000000000 */
[----:B------:R-:W-:-:S08]  /*4f2d0*/  NOP ;  /* 0x0000000000007918 */ /* 0x000fd00000000000 */
[----:B------:R-:W-:Y:S03]  /*4f2e0*/  QGMMA.64x256x32.F32.E4M3.E4M3 R48, gdesc[UR12], R48, gsb0 ;  /* 0x03e000000c3079f3 */ /* 0x000fe60008000830 */
[----:B------:R-:W-:Y:S02]  /*4f2f0*/  WARPGROUP.DEPBAR.LE gsb0, 0x0 ;  /* 0x00008000000079c5 */ /* 0x000fe40000010000 */
[----:B------:R-:W-:-:S15]  /*4f300*/  WARPGROUP.ARRIVE ;  /* 0x00000000000079c5 */ /* 0x000fde0000000000 */
[----:B------:R-:W-:-:S08]  /*4f310*/  NOP ;  /* 0x0000000000007918 */ /* 0x000fd00000000000 */
[----:B------:R-:W-:Y:S01]  /*4f320*/  QGMMA.64x256x32.F32.E4M3.E4M3 R48, gdesc[UR16], R48, gsb0 ;  /* 0x03e00000103079f3 */ /* 0x000fe20008000830 */
        /* <DEDUP_REMOVED lines=11> */
[----:B------:R1:W-:Y:S01]  /*4f3e0*/  STL.64 [R1+0x1fd8], R24 ;  /* 0x001fd81801007387 */ /* 0x0003e20000100a00 */
[----:B------:R-:W-:-:S02]  /*4f3f0*/  WARPGROUP.DEPBAR.LE gsb0, 0x0 ;  /* 0x00008000000079c5 */ /* 0x000fc40000010000 */
[----:B------:R-:W-:-:S06]  /*4f400*/  WARPGROUP.ARRIVE ;  /* 0x00000000000079c5 */ /* 0x000fcc0000000000 */
[----:B------:R-:W-:Y:S03]  /*4f410*/  QGMMA.64x256x32.F32.E4M3.E4M3 R48, gdesc[UR20], R48, gsb0 ;  /* 0x03e00000143079f3 */ /* 0x000fe60008000830 */
[----:B------:R-:W-:Y:S02]  /*4f420*/  WARPGROUP.DEPBAR.LE gsb0, 0x0 ;  /* 0x00008000000079c5 */ /* 0x000fe40000010000 */
[----:B------:R2:W-:Y:S04]  /*4f430*/  STL.64 [R1+0x400], R48 ;  /* 0x0004003001007387 */ /* 0x0005e80000100a00 */
        /* <DEDUP_REMOVED lines=63> */
[----:B-1----:R-:W4:Y:S04]  /*4f830*/  LDL.LU.64 R24, [R1+0x200] ;  /* 0x0002000001187983 */ /* 0x002f280000300a00 */
[----:B------:R-:W4:Y:S04]  /*4f840*/  LDL.LU.64 R26, [R1+0x208] ;  /* 0x00020800011a7983 */ /* 0x000f280000300a00 */
        /* <DEDUP_REMOVED lines=10> */
[----:B--2---:R-:W2:Y:S04]  /*4f8f0*/  LDL.LU.64 R48, [R1+0x260] ;  /* 0x0002600001307983 */ /* 0x004ea80000300a00 */
[----:B---3--:R-:W2:Y:S04]  /*4f900*/  LDL.LU.64 R50, [R1+0x268] ;  /* 0x0002680001327983 */ /* 0x008ea80000300a00 */
[----:B----4-:R-:W2:Y:S04]  /*4f910*/  LDL.LU.64 R52, [R1+0x270] ;  /* 0x0002700001347983 */ /* 0x010ea80000300a00 */
[----:B0-----:R-:W2:Y:S04]  /*4f920*/  LDL.LU.64 R54, [R1+0x278] ;  /* 0x0002780001367983 */ /* 0x001ea80000300a00 */
        /* <DEDUP_REMOVED lines=62> */
[----:B------:R-:W-:Y:S02]  /*4fd10*/  VIADD R213, R213, 0x7f ;  /* 0x0000007fd5d57836 */ /* 0x000fe40000000000 */
[----:B------:R-:W-:Y:S02]  /*4fd20*/  IMAD.MOV.U32 R223, RZ, RZ, R228 ;  /* 0x000000ffffdf7224 */ /* 0x000fe400078e00e4 */
[----:B------:R-:W-:Y:S01]  /*4fd30*/  IMAD.MOV.U32 R228, RZ, RZ, R233 ;  /* 0x000000ffffe47224 */ /* 0x000fe200078e00e9 */
[----:B------:R-:W-:Y:S01]  /*4fd40*/  SHF.R.S32.HI R218, RZ, 0x1f, R213 ;  /* 0x0000001fffda7819 */ /* 0x000fe200000114d5 */
[----:B------:R-:W-:Y:S02]  /*4fd50*/  IMAD.MOV.U32 R233, RZ, RZ, R238 ;  /* 0x000000ffffe97224 */ /* 0x000fe400078e00ee */
[----:B------:R-:W-:Y:S01]  /*4fd60*/  IMAD.MOV.U32 R238, RZ, RZ, R243 ;  /* 0x000000ffffee7224 */ /* 0x000fe200078e00f3 */
[----:B------:R-:W-:Y:S01]  /*4fd70*/  LEA.HI R4, R218, R213, RZ, 0x7 ;  /* 0x000000d5da047211 */ /* 0x000fe200078f38ff */
[----:B------:R-:W-:-:S02]  /*4fd80*/  IMAD.MOV.U32 R243, RZ, RZ, R248 ;  /* 0x000000fffff37224 */ /* 0x000fc400078e00f8 */
[----:B------:R-:W-:Y:S02]  /*4fd90*/  IMAD.MOV.U32 R248, RZ, RZ, R176 ;  /* 0x000000fffff87224 */ /* 0x000fe400078e00b0 */
[----:B------:R-:W-:Y:S02]  /*4fda0*/  VIADD R223, R223, 0x1 ;  /* 0x00000001dfdf7836 */ /* 0x000fe40000000000 */
[----:B------:R-:W-:Y:S01]  /*4fdb0*/  IMAD.MOV.U32 R176, RZ, RZ, R177 ;  /* 0x000000ffffb07224 */ /* 0x000fe200078e00b1 */
[----:B------:R-:W-:Y:S01]  /*4fdc0*/  SHF.R.S32.HI R4, RZ, 0x7, R4 ;  /* 0x00000007ff047819 */ /* 0x000fe20000011404 */
[----:B------:R-:W-:Y:S02]  /*4fdd0*/  IMAD.MOV.U32 R177, RZ, RZ, R178 ;  /* 0x000000ffffb17224 */ /* 0x000fe400078e00b2 */
[----:B------:R-:W-:Y:S01]  /*4fde0*/  IMAD.MOV.U32 R178, RZ, RZ, R10 ;  /* 0x000000ffffb27224 */ /* 0x000fe200078e000a */
[----:B------:R-:W-:Y:S01]  /*4fdf0*/  ISETP.NE.U32.AND P0, PT, R223, R4, PT ;  /* 0x00000004df00720c */ /* 0x000fe20003f05070 */
[----:B------:R-:W-:-:S02]  /*4fe00*/  WARPGROUP.DEPBAR.LE gsb0, 0x0 ;  /* 0x00008000000079c5 */ /* 0x000fc40000010000 */
        /* <DEDUP_REMOVED lines=128> */
[----:B------:R-:W3:Y:S04]  /*50610*/  LDL.LU R10, [R1+0x1fd4] ;  /* 0x001fd400010a7983 */ /* 0x000ee80000300800 */
[----:B------:R0:W-:Y:S02]  /*50620*/  STL [R1+0x930], R223 ;  /* 0x000930df01007387 */ /* 0x0001e40000100800 */
[----:B0-----:R-:W-:-:S02]  /*50630*/  IMAD.MOV.U32 R223, RZ, RZ, R228 ;  /* 0x000000ffffdf7224 */ /* 0x001fc400078e00e4 */
        /* <DEDUP_REMOVED lines=23> */
[----:B------:R-:W0:Y:S02]  /*507b0*/  LDC R189, c[0x0][0x238] ;  /* 0x00008e00ffbd7b82 */ /* 0x000e240000000800 */
[----:B0-----:R-:W-:-:S05]  /*507c0*/  IMAD.SHL.U32 R189, R189, 0x80, RZ ;  /* 0x00000080bdbd7824 */ /* 0x001fca00078e00ff */
[----:B------:R-:W-:-:S05]  /*507d0*/  IADD3 R223, P3, R189, R223, RZ ;  /* 0x000000dfbddf7210 */ /* 0x000fca0007f7e0ff */
[----:B------:R0:W-:Y:S04]  /*507e0*/  STL [R1+0x110c], R223 ;  /* 0x00110cdf01007387 */ /* 0x0001e80000100800 */
[----:B0-----:R-:W4:Y:S02]  /*507f0*/  LDL.LU R223, [R1+0x1104] ;  /* 0x0011040001df7983 */ /* 0x001f240000300800 */
[----:B----4-:R-:W-:-:S05]  /*50800*/  IADD3 R223, P4, R189, R223, RZ ;  /* 0x000000dfbddf7210 */ /* 0x010fca0007f9e0ff */
[----:B------:R0:W-:Y:S04]  /*50810*/  STL [R1+0x1104], R223 ;  /* 0x001104df01007387 */ /* 0x0001e80000100800 */
[----:B0-----:R-:W4:Y:S02]  /*50820*/  LDL.LU R223, [R1+0x10fc] ;  /* 0x0010fc0001df7983 */ /* 0x001f240000300800 */
[----:B----4-:R-:W-:-:S05]  /*50830*/  IADD3 R223, P5, R189, R223, RZ ;  /* 0x000000dfbddf7210 */ /* 0x010fca0007fbe0ff */
[----:B------:R0:W-:Y:S04]  /*50840*/  STL [R1+0x10fc], R223 ;  /* 0x0010fcdf01007387 */ /* 0x0001e80000100800 */
[----:B0-----:R-:W4:Y:S01]  /*50850*/  LDL.LU R223, [R1+0x10f4] ;  /* 0x0010f40001df7983 */ /* 0x001f220000300800 */
[C---:B------:R-:W-:Y:S02]  /*50860*/  IADD3 R9, P1, R189.reuse, R9, RZ ;  /* 0x00000009bd097210 */ /* 0x040fe40007f3e0ff */
[----:B----4-:R-:W-:-:S05]  /*50870*/  IADD3 R223, P6, R189, R223, RZ ;  /* 0x000000dfbddf7210 */ /* 0x010fca0007fde0ff */
[----:B------:R-:W-:Y:S04]  /*50880*/  STL [R1+0x10f4], R223 ;  /* 0x0010f4df01007387 */ /* 0x000fe80000100800 */
[----:B------:R0:W-:Y:S04]  /*50890*/  STL [R1+0x10ec], R9 ;  /* 0x0010ec0901007387 */ /* 0x0001e80000100800 */
[----:B0-----:R-:W4:Y:S01]  /*508a0*/  LDL.LU R9, [R1+0x1fd0] ;  /* 0x001fd00001097983 */ /* 0x001f220000300800 */
        /* <DEDUP_REMOVED lines=25> */
[----:B---3--:R-:W-:Y:S02]  /*50a40*/  IADD3 R10, P2, R189, R10, RZ ;  /* 0x0000000abd0a7210 */ /* 0x008fe40007f5e0ff */
[----:B------:R-:W-:-:S05]  /*50a50*/  SHF.R.S32.HI R8, RZ, 0x1f, R189 ;  /* 0x0000001fff087819 */ /* 0x000fca00000114bd */
[----:B----4-:R-:W-:Y:S01]  /*50a60*/  IMAD.X R9, R8, 0x1, R9, P2 ;  /* 0x0000000108097824 */ /* 0x010fe200010e0609 */
[----:B------:R-:W-:-:S05]  /*50a70*/  IADD3 R223, P2, R189, R223, RZ ;  /* 0x000000dfbddf7210 */ /* 0x000fca0007f5e0ff */
[----:B------:R0:W-:Y:S04]  /*50a80*/  STL [R1+0x10e4], R223 ;  /* 0x0010e4df01007387 */ /* 0x0001e80000100800 */
[----:B0-----:R-:W3:Y:S02]  /*50a90*/  LDL.LU R223, [R1+0x1108] ;  /* 0x0011080001df7983 */ /* 0x001ee40000300800 */
[----:B---3--:R-:W-:-:S05]  /*50aa0*/  IMAD.X R223, R8, 0x1, R223, P3 ;  /* 0x0000000108df7824 */ /* 0x008fca00018e06df */
[----:B------:R0:W-:Y:S04]  /*50ab0*/  STL [R1+0x1108], R223 ;  /* 0x001108df01007387 */ /* 0x0001e80000100800 */
[----:B0-----:R-:W3:Y:S02]  /*50ac0*/  LDL.LU R223, [R1+0x10dc] ;  /* 0x0010dc0001df7983 */ /* 0x001ee40000300800 */
[----:B---3--:R-:W-:-:S05]  /*50ad0*/  IADD3 R223, P3, R189, R223, RZ ;  /* 0x000000dfbddf7210 */ /* 0x008fca0007f7e0ff */
        /* <DEDUP_REMOVED lines=725> */
[----:B---3--:R-:W-:-:S05]  /*53830*/  IADD3 R223, P4, R223, UR5, RZ ;  /* 0x00000005dfdf7c10 */ /* 0x008fca000ff9e0ff */
        /* <DEDUP_REMOVED lines=32> */
[----:B---3--:R-:W-:-:S05]  /*53a40*/  IADD3.X R223, R223, UR44, RZ, P4, !PT ;  /* 0x0000002cdfdf7c10 */ /* 0x008fca000a7fe4ff */
        /* <DEDUP_REMOVED lines=426> */
[----:B------:R0:W-:Y:S02]  /*554f0*/  STL [R1+0x1b0c], R223 ;  /* 0x001b0cdf01007387 */ /* 0x0001e40000100800 */
[----:B0-----:R-:W-:Y:S02]  /*55500*/  IMAD.MOV.U32 R223, RZ, RZ, R228 ;  /* 0x000000ffffdf7224 */ /* 0x001fe400078e00e4 */
        /* <DEDUP_REMOVED lines=21> */
[----:B------:R-:W-:Y:S01]  /*55660*/  IADD3 R223, P3, R223, UR5, RZ ;  /* 0x00000005dfdf7c10 */ /* 0x000fe2000ff7e0ff */
[----:B------:R-:W-:-:S02]  /*55670*/  IMAD.MOV.U32 R219, RZ, RZ, R224 ;  /* 0x000000ffffdb7224 */ /* 0x000fc400078e00e0 */
[----:B------:R-:W-:Y:S02]  /*55680*/  IMAD.MOV.U32 R224, RZ, RZ, R229 ;  /* 0x000000ffffe07224 */ /* 0x000fe400078e00e5 */
[----:B------:R-:W-:Y:S02]  /*55690*/  IMAD.MOV.U32 R229, RZ, RZ, R234 ;  /* 0x000000ffffe57224 */ /* 0x000fe400078e00ea */
[----:B------:R-:W3:Y:S04]  /*556a0*/  LDL.LU R234, [R1+0x974] ;  /* 0x0009740001ea7983 */ /* 0x000ee80000300800 */
[----:B------:R0:W-:Y:S04]  /*556b0*/  STL [R1+0x1ae0], R223 ;  /* 0x001ae0df01007387 */ /* 0x0001e80000100800 */
[----:B0-----:R-:W4:Y:S02]  /*556c0*/  LDL.LU R223, [R1+0x1b04] ;  /* 0x001b040001df7983 */ /* 0x001f240000300800 */
[----:B----4-:R-:W-:-:S05]  /*556d0*/  IADD3.X R223, R223, UR44, RZ, P4, !PT ;  /* 0x0000002cdfdf7c10 */ /* 0x010fca000a7fe4ff */
[----:B------:R0:W-:Y:S04]  /*556e0*/  STL [R1+0x1b04], R223 ;  /* 0x001b04df01007387 */ /* 0x0001e80000100800 */
[----:B0-----:R-:W4:Y:S02]  /*556f0*/  LDL.LU R223, [R1+0x1ad8] ;  /* 0x001ad80001df7983 */ /* 0x001f240000300800 */
[----:B----4-:R-:W-:-:S05]  /*55700*/  IADD3 R223, P4, R223, UR5, RZ ;  /* 0x00000005dfdf7c10 */ /* 0x010fca000ff9e0ff */
        /* <DEDUP_REMOVED lines=493> */
[----:B0-----:R-:W4:Y:S01]  /*575e0*/  LDL.LU R223, [R1+0x186c] ;  /* 0x00186c0001df7983 */ /* 0x001f220000300800 */
[----:B--2---:R-:W-:Y:S01]  /*575f0*/  WARPGROUP.ARRIVE ;  /* 0x00000000000079c5 */ /* 0x004fe20000000000 */
[----:B------:R-:W-:Y:S01]  /*57600*/  UMOV UR26, UR30 ;  /* 0x0000001e001a7c82 */ /* 0x000fe20008000000 */
[----:B------:R-:W-:-:S04]  /*57610*/  UMOV UR27, UR31 ;  /* 0x0000001f001b7c82 */ /* 0x000fc80008000000 */
[----:B------:R-:W-:Y:S01]  /*57620*/  QGMMA.64x256x32.F32.E4M3.E4M3 R24, gdesc[UR24], R24, gsb0 ;  /* 0x03e00000181879f3 */ /* 0x000fe20008000818 */
[----:B----4-:R-:W-:-:S05]  /*57630*/  IADD3.X R223, R223, UR44, RZ, P3, !PT ;  /* 0x0000002cdfdf7c10 */ /* 0x010fca0009ffe4ff */
[----:B------:R0:W-:Y:S04]  /*57640*/  STL [R1+0x186c], R223 ;  /* 0x00186cdf01007387 */ /* 0x0001e80000100800 */
[----:B0-----:R-:W2:Y:S01]  /*57650*/  LDL.LU R223, [R1+0x1840] ;  /* 0x0018400001df7983 */ /* 0x001ea20000300800 */
[----:B------:R-:W-:Y:S02]  /*57660*/  WARPGROUP.DEPBAR.LE gsb0, 0x0 ;  /* 0x00008000000079c5 */ /* 0x000fe40000010000 */
[----:B------:R-:W-:Y:S01]  /*57670*/  WARPGROUP.ARRIVE ;  /* 0x00000000000079c5 */ /* 0x000fe20000000000 */
[----:B------:R-:W-:Y:S01]  /*57680*/  UMOV UR58, UR14 ;  /* 0x0000000e003a7c82 */ /* 0x000fe20008000000 */
[----:B------:R-:W-:-:S13]  /*57690*/  UMOV UR59, UR15 ;  /* 0x0000000f003b7c82 */ /* 0x000fda0008000000 */
[----:B------:R-:W-:Y:S01]  /*576a0*/  QGMMA.64x256x32.F32.E4M3.E4M3 R24, gdesc[UR56], R24, gsb0 ;  /* 0x03e00000381879f3 */ /* 0x000fe20008000818 */
[----:B------:R-:W-:Y:S01]  /*576b0*/  UMOV UR54, UR18 ;  /* 0x0000001200367c82 */ /* 0x000fe20008000000 */
[----:B------:R-:W-:Y:S01]  /*576c0*/  UMOV UR55, UR19 ;  /* 0x0000001300377c82 */ /* 0x000fe20008000000 */
[----:B--2---:R-:W-:-:S05]  /*576d0*/  IADD3 R223, P3, R223, UR5, RZ ;  /* 0x00000005dfdf7c10 */ /* 0x004fca000ff7e0ff */
[----:B------:R0:W-:Y:S04]  /*576e0*/  STL [R1+0x1840], R223 ;  /* 0x001840df01007387 */ /* 0x0001e80000100800 */
[----:B0-----:R-:W2:Y:S01]  /*576f0*/  LDL.LU R223, [R1+0x1864] ;  /* 0x0018640001df7983 */ /* 0x001ea20000300800 */
[----:B------:R-:W-:Y:S02]  /*57700*/  WARPGROUP.DEPBAR.LE gsb0, 0x0 ;  /* 0x00008000000079c5 */ /* 0x000fe40000010000 */
[----:B------:R-:W-:-:S13]  /*57710*/  WARPGROUP.ARRIVE ;  /* 0x00000000000079c5 */ /* 0x000fda0000000000 */
[----:B------:R-:W-:Y:S01]  /*57720*/  QGMMA.64x256x32.F32.E4M3.E4M3 R24, gdesc[UR52], R24, gsb0 ;  /* 0x03e00000341879f3 */ /* 0x000fe20008000818 */
[----:B------:R-:W-:Y:S01]  /*57730*/  UMOV UR50, UR22 ;  /* 0x0000001600327c82 */ /* 0x000fe20008000000 */
[----:B------:R-:W-:Y:S01]  /*57740*/  UMOV UR51, UR23 ;  /* 0x0000001700337c82 */ /* 0x000fe20008000000 */
[----:B--2---:R-:W-:-:S05]  /*57750*/  IADD3.X R223, R223, UR44, RZ, P4, !PT ;  /* 0x0000002cdfdf7c10 */ /* 0x004fca000a7fe4ff */
[----:B------:R0:W-:Y:S04]  /*57760*/  STL [R1+0x1864], R223 ;  /* 0x001864df01007387 */ /* 0x0001e80000100800 */
[----:B0-----:R-:W2:Y:S01]  /*57770*/  LDL.LU R223, [R1+0x1838] ;  /* 0x0018380001df7983 */ /* 0x001ea20000300800 */
[----:B------:R-:W-:Y:S02]  /*57780*/  WARPGROUP.DEPBAR.LE gsb0, 0x0 ;  /* 0x00008000000079c5 */ /* 0x000fe40000010000 */
[----:B------:R-:W-:-:S13]  /*57790*/  WARPGROUP.ARRIVE ;  /* 0x00000000000079c5 */ /* 0x000fda0000000000 */
[----:B------:R-:W-:Y:S03]  /*577a0*/  QGMMA.64x256x32.F32.E4M3.E4M3 R24, gdesc[UR48], R24, gsb0 ;  /* 0x03e00000301879f3 */ /* 0x000fe60008000818 */
[----:B------:R-:W-:Y:S02]  /*577b0*/  WARPGROUP.DEPBAR.LE gsb0, 0x0 ;  /* 0x00008000000079c5 */ /* 0x000fe40000010000 */
[----:B--2---:R-:W-:-:S05]  /*577c0*/  IADD3 R223, P4, R223, UR5, RZ ;  /* 0x00000005dfdf7c10 */ /* 0x004fca000ff9e0ff */
[----:B------:R-:W-:Y:S04]  /*577d0*/  STL [R1+0x1838], R223 ;  /* 0x001838df01007387 */ /* 0x000fe80000100800 */
[----:B------:R-:W-:Y:S04]  /*577e0*/  STL.64 [R1], R24 ;  /* 0x0000001801007387 */ /* 0x000fe80000100a00 */
        /* <DEDUP_REMOVED lines=64> */
[----:B------:R-:W4:Y:S04]  /*57bf0*/  LDL.LU.64 R148, [R1+0x1fc0] ;  /* 0x001fc00001947983 */ /* 0x000f280000300a00 */
[----:B------:R-:W2:Y:S04]  /*57c00*/  LDL.LU.64 R146, [R1+0x1fb8] ;  /* 0x001fb80001927983 */ /* 0x000ea80000300a00 */
        /* <DEDUP_REMOVED lines=60> */
[----:B------:R-:W2:Y:S01]  /*57fd0*/  LDL.LU.64 R24, [R1+0x1dd0] ;  /* 0x001dd00001187983 */ /* 0x000ea20000300a00 */
        /* <DEDUP_REMOVED lines=24> */
[----:B---3--:R-:W-:-:S02]  /*58160*/  IMAD.MOV.U32 R229, RZ, RZ, R234 ;  /* 0x000000ffffe57224 */ /* 0x008fc400078e00ea */
[----:B------:R-:W-:Y:S01]  /*58170*/  IMAD.MOV.U32 R234, RZ, RZ, R239 ;  /* 0x000000ffffea7224 */ /* 0x000fe200078e00ef */
[----:B----4-:R-:W-:Y:S02]  /*58180*/  IADD3.X R125, R125, UR44, RZ, P5, !PT ;  /* 0x0000002c7d7d7c10 */ /* 0x010fe4000affe4ff */
[----:B--2---:R-:W-:Y:S02]  /*58190*/  IADD3 R126, P5, R126, UR5, RZ ;  /* 0x000000057e7e7c10 */ /* 0x004fe4000ffbe0ff */
[----:B------:R-:W-:Y:S02]  /*581a0*/  IADD3.X R127, R127, UR44, RZ, P6, !PT ;  /* 0x0000002c7f7f7c10 */ /* 0x000fe4000b7fe4ff */
[----:B------:R-:W-:Y:S01]  /*581b0*/  IADD3 R128, P6, R128, UR5, RZ ;  /* 0x0000000580807c10 */ /* 0x000fe2000ffde0ff */
[----:B------:R0:W-:Y:S01]  /*581c0*/  STL [R1+0x185c], R125 ;  /* 0x00185c7d01007387 */ /* 0x0001e20000100800 */
[----:B------:R-:W-:Y:S02]  /*581d0*/  IADD3.X R129, R129, UR44, RZ, P1, !PT ;  /* 0x0000002c81817c10 */ /* 0x000fe40008ffe4ff */
[----:B------:R-:W-:-:S02]  /*581e0*/  IADD3 R130, P1, R130, UR5, RZ ;  /* 0x0000000582827c10 */ /* 0x000fc4000ff3e0ff */
[----:B------:R-:W-:Y:S01]  /*581f0*/  IADD3.X R131, R131, UR44, RZ, P2, !PT ;  /* 0x0000002c83837c10 */ /* 0x000fe200097fe4ff */
[----:B0-----:R-:W2:Y:S04]  /*58200*/  LDL.LU R125, [R1+0x1dcc] ;  /* 0x001dcc00017d7983 */ /* 0x001ea80000300800 */
[----:B------:R0:W-:Y:S01]  /*58210*/  STL [R1+0x1830], R126 ;  /* 0x0018307e01007387 */ /* 0x0001e20000100800 */
[----:B------:R-:W-:Y:S02]  /*58220*/  IADD3 R132, P2, R132, UR5, RZ ;  /* 0x0000000584847c10 */ /* 0x000fe4000ff5e0ff */
[----:B------:R-:W-:Y:S01]  /*58230*/  IADD3.X R133, R133, UR44, RZ, P3, !PT ;  /* 0x0000002c85857c10 */ /* 0x000fe20009ffe4ff */
[----:B0-----:R-:W2:Y:S04]  /*58240*/  LDL.LU R126, [R1+0x1dc8] ;  /* 0x001dc800017e7983 */ /* 0x001ea80000300800 */
[----:B------:R0:W-:Y:S01]  /*58250*/  STL [R1+0x1854], R127 ;  /* 0x0018547f01007387 */ /* 0x0001e20000100800 */
[----:B------:R-:W-:-:S03]  /*58260*/  IADD3 R134, P3, R134, UR5, RZ ;  /* 0x0000000586867c10 */ /* 0x000fc6000ff7e0ff */
[----:B0-----:R-:W2:Y:S04]  /*58270*/  LDL.LU R127, [R1+0x1dc4] ;  /* 0x001dc400017f7983 */ /* 0x001ea80000300800 */
[----:B------:R0:W-:Y:S01]  /*58280*/  STL [R1+0x1828], R128 ;  /* 0x0018288001007387 */ /* 0x0001e20000100800 */
[----:B------:R-:W-:-:S03]  /*58290*/  IADD3.X R135, R135, UR44, RZ, P4, !PT ;  /* 0x0000002c87877c10 */ /* 0x000fc6000a7fe4ff */
        /* <DEDUP_REMOVED lines=52> */
[----:B------:R0:W-:Y:S04]  /*585e0*/  STL [R1+0x17e0], R146 ;  /* 0x0017e09201007387 */ /* 0x0001e80000100800 */
        /* <DEDUP_REMOVED lines=547> */
[----:B------:R-:W-:Y:S01]  /*5a820*/  IADD3.X R223, R223, UR44, RZ, P2, !PT ;  /* 0x0000002cdfdf7c10 */ /* 0x000fe200097fe4ff */
[----:B------:R-:W-:Y:S02]  /*5a830*/  IMAD.MOV.U32 R229, RZ, RZ, R234 ;  /* 0x000000ffffe57224 */ /* 0x000fe400078e00ea */
[----:B---3--:R-:W-:Y:S02]  /*5a840*/  IMAD.MOV.U32 R234, RZ, RZ, R239 ;  /* 0x000000ffffea7224 */ /* 0x008fe400078e00ef */
[----:B------:R-:W-:Y:S02]  /*5a850*/  IMAD.MOV.U32 R239, RZ, RZ, R244 ;  /* 0x000000ffffef7224 */ /* 0x000fe400078e00f4 */
[----:B------:R-:W3:Y:S04]  /*5a860*/  LDL.LU R244, [R1+0x964] ;  /* 0x0009640001f47983 */ /* 0x000ee80000300800 */
        /* <DEDUP_REMOVED lines=536> */
[----:B------:R-:W-:Y:S01]  /*5c9f0*/  IADD3 R223, P3, R223, UR5, RZ ;  /* 0x00000005dfdf7c10 */ /* 0x000fe2000ff7e0ff */
[----:B------:R-:W-:Y:S02]  /*5ca00*/  IMAD.MOV.U32 R234, RZ, RZ, R239 ;  /* 0x000000ffffea7224 */ /* 0x000fe400078e00ef */
[----:B---3--:R-:W-:Y:S02]  /*5ca10*/  IMAD.MOV.U32 R239, RZ, RZ, R244 ;  /* 0x000000ffffef7224 */ /* 0x008fe400078e00f4 */
        /* <DEDUP_REMOVED lines=539> */
[----:B------:R-:W-:Y:S01]  /*5ebd0*/  IADD3.X R223, R223, UR44, RZ, P5, !PT ;  /* 0x0000002cdfdf7c10 */ /* 0x000fe2000affe4ff */
[----:B------:R-:W-:Y:S02]  /*5ebe0*/  IMAD.MOV.U32 R239, RZ, RZ, R244 ;  /* 0x000000ffffef7224 */ /* 0x000fe400078e00f4 */
[----:B---3--:R-:W-:Y:S02]  /*5ebf0*/  IMAD.MOV.U32 R244, RZ, RZ, R249 ;  /* 0x000000fffff47224 */ /* 0x008fe400078e00f9 */
[----:B------:R-:W-:-:S02]  /*5ec00*/  IMAD.MOV.U32 R249, RZ, RZ, R2 ;  /* 0x000000fffff97224 */ /* 0x000fc400078e0002 */
        /* <DEDUP_REMOVED lines=372> */
[----:B----4-:R-:W-:Y:S02]  /*60350*/  IADD3.X R223, R223, UR44, RZ, P1, !PT ;  /* 0x0000002cdfdf7c10 */ /* 0x010fe40008ffe4ff */
[----:B------:R-:W-:-:S03]  /*60360*/  IADD3 R0, P1, R0, UR5, RZ ;  /* 0x0000000500007c10 */ /* 0x000fc6000ff3e0ff */
[----:B------:R-:W-:Y:S04]  /*60370*/  STL [R1+0x9e4], R223 ;  /* 0x0009e4df01007387 */ /* 0x000fe80000100800 */
[----:B------:R0:W-:Y:S04]  /*60380*/  STL [R1+0x9b8], R0 ;  /* 0x0009b80001007387 */ /* 0x0001e80000100800 */
[----:B0-----:R-:W4:Y:S04]  /*60390*/  LDL.LU R0, [R1+0x1d60] ;  /* 0x001d600001007983 */ /* 0x001f280000300800 */
[----:B------:R-:W2:Y:S02]  /*603a0*/  LDL.LU R223, [R1+0x9dc] ;  /* 0x0009dc0001df7983 */ /* 0x000ea40000300800 */
[----:B--2---:R-:W-:-:S05]  /*603b0*/  IADD3.X R223, R223, UR44, RZ, P2, !PT ;  /* 0x0000002cdfdf7c10 */ /* 0x004fca00097fe4ff */
[----:B------:R0:W-:Y:S04]  /*603c0*/  STL [R1+0x9dc], R223 ;  /* 0x0009dcdf01007387 */ /* 0x0001e80000100800 */
[----:B0-----:R-:W2:Y:S01]  /*603d0*/  LDL.LU R223, [R1+0x9b0] ;  /* 0x0009b00001df7983 */ /* 0x001ea20000300800 */
[----:B------:R-:W-:Y:S01]  /*603e0*/  WARPGROUP.ARRIVE ;  /* 0x00000000000079c5 */ /* 0x000fe20000000000 */
[----:B------:R-:W-:Y:S01]  /*603f0*/  UMOV UR8, UR24 ;  /* 0x0000001800087c82 */ /* 0x000fe20008000000 */
[----:B------:R-:W-:-:S04]  /*60400*/  UMOV UR9, UR25 ;  /* 0x0000001900097c82 */ /* 0x000fc80008000000 */
[----:B------:R-:W-:Y:S01]  /*60410*/  QGMMA.64x256x32.F32.E4M3.E4M3 R24, gdesc[UR8], R24, gsb0 ;  /* 0x03e00000081879f3 */ /* 0x000fe20008000818 */
[----:B--2---:R-:W-:-:S05]  /*60420*/  IADD3 R223, P2, R223, UR5, RZ ;  /* 0x00000005dfdf7c10 */ /* 0x004fca000ff5e0ff */
[----:B------:R0:W-:Y:S04]  /*60430*/  STL [R1+0x9b0], R223 ;  /* 0x0009b0df01007387 */ /* 0x0001e80000100800 */
[----:B0-----:R-:W2:Y:S01]  /*60440*/  LDL.LU R223, [R1+0x9d4] ;  /* 0x0009d40001df7983 */ /* 0x001ea20000300800 */
[----:B------:R-:W-:Y:S02]  /*60450*/  WARPGROUP.DEPBAR.LE gsb0, 0x0 ;  /* 0x00008000000079c5 */ /* 0x000fe40000010000 */
[----:B------:R-:W-:Y:S01]  /*60460*/  WARPGROUP.ARRIVE ;  /* 0x00000000000079c5 */ /* 0x000fe20000000000 */
[----:B------:R-:W-:Y:S01]  /*60470*/  UMOV UR32, UR56 ;  /* 0x0000003800207c82 */ /* 0x000fe20008000000 */
[----:B------:R-:W-:-:S13]  /*60480*/  UMOV UR33, UR57 ;  /* 0x0000003900217c82 */ /* 0x000fda0008000000 */
[----:B------:R-:W-:Y:S01]  /*60490*/  QGMMA.64x256x32.F32.E4M3.E4M3 R24, gdesc[UR32], R24, gsb0 ;  /* 0x03e00000201879f3 */ /* 0x000fe20008000818 */
[----:B--2---:R-:W-:-:S05]  /*604a0*/  IADD3.X R223, R223, UR44, RZ, P3, !PT ;  /* 0x0000002cdfdf7c10 */ /* 0x004fca0009ffe4ff */
[----:B------:R0:W-:Y:S04]  /*604b0*/  STL [R1+0x9d4], R223 ;  /* 0x0009d4df01007387 */ /* 0x0001e80000100800 */
[----:B0-----:R-:W2:Y:S01]  /*604c0*/  LDL.LU R223, [R1+0x9a8] ;  /* 0x0009a80001df7983 */ /* 0x001ea20000300800 */
[----:B----4-:R-:W-:Y:S01]  /*604d0*/  IADD3.X R0, R0, UR44, RZ, P4, !PT ;  /* 0x0000002c00007c10 */ /* 0x010fe2000a7fe4ff */
[----:B------:R-:W-:Y:S02]  /*604e0*/  WARPGROUP.DEPBAR.LE gsb0, 0x0 ;  /* 0x00008000000079c5 */ /* 0x000fe40000010000 */
[----:B------:R-:W-:Y:S01]  /*604f0*/  WARPGROUP.ARRIVE ;  /* 0x00000000000079c5 */ /* 0x000fe20000000000 */
[----:B------:R-:W-:Y:S01]  /*60500*/  UMOV UR36, UR52 ;  /* 0x0000003400247c82 */ /* 0x000fe20008000000 */
[----:B------:R-:W-:-:S12]  /*60510*/  UMOV UR37, UR53 ;  /* 0x0000003500257c82 */ /* 0x000fd80008000000 */
[----:B------:R-:W-:Y:S01]  /*60520*/  QGMMA.64x256x32.F32.E4M3.E4M3 R24, gdesc[UR36], R24, gsb0 ;  /* 0x03e00000241879f3 */ /* 0x000fe20008000818 */
[----:B------:R-:W-:Y:S01]  /*60530*/  UMOV UR40, UR48 ;  /* 0x0000003000287c82 */ /* 0x000fe20008000000 */
[----:B------:R-:W-:Y:S01]  /*60540*/  UMOV UR41, UR49 ;  /* 0x0000003100297c82 */ /* 0x000fe20008000000 */
[----:B--2---:R-:W-:-:S05]  /*60550*/  IADD3 R223, P3, R223, UR5, RZ ;  /* 0x00000005dfdf7c10 */ /* 0x004fca000ff7e0ff */
[----:B------:R-:W-:Y:S04]  /*60560*/  STL [R1+0x9a8], R223 ;  /* 0x0009a8df01007387 */ /* 0x000fe80000100800 */
[----:B------:R0:W-:Y:S04]  /*60570*/  STL [R1+0x9cc], R0 ;  /* 0x0009cc0001007387 */ /* 0x0001e80000100800 */
[----:B0-----:R-:W2:Y:S01]  /*60580*/  LDL.LU R0, [R1+0x1d5c] ;  /* 0x001d5c0001007983 */ /* 0x001ea20000300800 */
[----:B------:R-:W-:Y:S02]  /*60590*/  WARPGROUP.DEPBAR.LE gsb0, 0x0 ;  /* 0x00008000000079c5 */ /* 0x000fe40000010000 */
[----:B------:R-:W-:-:S09]  /*605a0*/  WARPGROUP.ARRIVE ;  /* 0x00000000000079c5 */ /* 0x000fd20000000000 */
[----:B------:R-:W-:Y:S01]  /*605b0*/  QGMMA.64x256x32.F32.E4M3.E4M3 R24, gdesc[UR40], R24, gsb0 ;  /* 0x03e00000281879f3 */ /* 0x000fe20008000818 */
[----:B------:R-:W-:Y:S02]  /*605c0*/  IADD3.X R228, R228, UR44, RZ, P5, !PT ;  /* 0x0000002ce4e47c10 */ /* 0x000fe4000affe4ff */
[----:B------:R-:W-:Y:S02]  /*605d0*/  IADD3 R233, P5, R233, UR5, RZ ;  /* 0x00000005e9e97c10 */ /* 0x000fe4000ffbe0ff */
[----:B------:R-:W-:Y:S02]  /*605e0*/  IADD3.X R238, R238, UR44, RZ, P6, !PT ;  /* 0x0000002ceeee7c10 */ /* 0x000fe4000b7fe4ff */
[----:B------:R-:W-:Y:S02]  /*605f0*/  IADD3 R243, P6, R243, UR5, RZ ;  /* 0x00000005f3f37c10 */ /* 0x000fe4000ffde0ff */
[----:B------:R-:W-:Y:S02]  /*60600*/  IADD3.X R248, R248, UR44, RZ, P1, !PT ;  /* 0x0000002cf8f87c10 */ /* 0x000fe40008ffe4ff */
[----:B------:R-:W-:-:S02]  /*60610*/  IADD3 R176, P1, R176, UR5, RZ ;  /* 0x00000005b0b07c10 */ /* 0x000fc4000ff3e0ff */
        /* <DEDUP_REMOVED lines=17> */
[----:B------:R-:W-:-:S02]  /*60730*/  IADD3.X R3, R3, UR44, RZ, P3, !PT ;  /* 0x0000002c03037c10 */ /* 0x000fc40009ffe4ff */
[----:B------:R-:W-:Y:S02]  /*60740*/  IADD3.X R249, R249, UR44, RZ, P1, !PT ;  /* 0x0000002cf9f97c10 */ /* 0x000fe40008ffe4ff */
[----:B---3--:R-:W-:Y:S02]  /*60750*/  IADD3.X R2, R2, UR44, RZ, P2, !PT ;  /* 0x0000002c02027c10 */ /* 0x008fe400097fe4ff */
[----:B--2---:R-:W-:-:S05]  /*60760*/  IADD3 R0, P4, R0, UR5, RZ ;  /* 0x0000000500007c10 */ /* 0x004fca000ff9e0ff */
[----:B------:R0:W-:Y:S01]  /*60770*/  STL [R1+0x9a0], R0 ;  /* 0x0009a00001007387 */ /* 0x0001e20000100800 */
[----:B------:R-:W-:Y:S02]  /*60780*/  IADD3.X R181, R181, UR44, RZ, P4, !PT ;  /* 0x0000002cb5b57c10 */ /* 0x000fe4000a7fe4ff */
[----:B------:R-:W-:Y:S01]  /*60790*/  IADD3 R182, P4, R182, UR5, RZ ;  /* 0x00000005b6b67c10 */ /* 0x000fe2000ff9e0ff */
[----:B0-----:R0:W5:Y:S04]  /*607a0*/  LDL.LU R0, [R1+0x1d58] ;  /* 0x001d580001007983 */ /* 0x0011680000300800 */
        /* <DEDUP_REMOVED lines=17> */
[----:B------:R-:W-:Y:S01]  /*608c0*/  STL [R1+0x958], R199 ;  /* 0x000958c701007387 */ /* 0x000fe20000100800 */
[----:B------:R-:W-:-:S03]  /*608d0*/  IADD3.X R224, R224, UR44, RZ, P4, !PT ;  /* 0x0000002ce0e07c10 */ /* 0x000fc6000a7fe4ff */
[----:B------:R-:W-:Y:S01]  /*608e0*/  STL [R1+0x97c], R204 ;  /* 0x00097ccc01007387 */ /* 0x000fe20000100800 */
[----:B------:R-:W-:-:S03]  /*608f0*/  IADD3 R229, P4, R229, UR5, RZ ;  /* 0x00000005e5e57c10 */ /* 0x000fc6000ff9e0ff */
        /* <DEDUP_REMOVED lines=10> */
[----:B------:R2:W-:Y:S01]  /*609a0*/  STL [R1+0x94c], R2 ;  /* 0x00094c0201007387 */ /* 0x0005e20000100800 */
[----:B------:R-:W-:-:S03]  /*609b0*/  WARPGROUP.DEPBAR.LE gsb0, 0x0 ;  /* 0x00008000000079c5 */ /* 0x000fc60000010000 */
[----:B-1----:R-:W3:Y:S04]  /*609c0*/  LDL.LU R3, [R1+0x934] ;  /* 0x0009340001037983 */ /* 0x002ee80000300800 */
[----:B--2---:R-:W2:Y:S01]  /*609d0*/  LDL.LU R2, [R1+0x93c] ;  /* 0x00093c0001027983 */ /* 0x004ea20000300800 */
[----:B---3--:R-:W-:Y:S02]  /*609e0*/  IADD3.X R3, R3, UR44, RZ, P5, !PT ;  /* 0x0000002c03037c10 */ /* 0x008fe4000affe4ff */
[----:B--2---:R-:W-:-:S03]  /*609f0*/  IADD3.X R2, R2, UR44, RZ, P4, !PT ;  /* 0x0000002c02027c10 */ /* 0x004fc6000a7fe4ff */
[----:B------:R0:W-:Y:S04]  /*60a00*/  STL [R1+0x934], R3 ;  /* 0x0009340301007387 */ /* 0x0001e80000100800 */
[----:B------:R0:W-:Y:S01]  /*60a10*/  STL [R1+0x93c], R2 ;  /* 0x00093c0201007387 */ /* 0x0001e20000100800 */
[----:B------:R-:W-:Y:S05]  /*60a20*/  @P0 BRA `(.L_x_2) ;  /* 0xfffffd7000f00947 */ /* 0x000fea000383ffff */
.L_x_1:
[----:B------:R-:W3:Y:S01]  /*60a30*/  LDL.LU R166, [R1+0x428] ;  /* 0x0004280001a67983 */ /* 0x000ee20000300800 */
[----:B------:R-:W-:Y:S01]  /*60a40*/  ULDC UR5, c[0x0][0x248] ;  /* 0x0000920000057ab9 */ /* 0x000fe20000000800 */
[----:B------:R-:W-:Y:S01]  /*60a50*/  MOV R9, UR7 ;  /* 0x0000000700097c02 */ /* 0x000fe20008000f00 */
[----:B------:R-:W-:Y:S01]  /*60a60*/  ULDC UR8, c[0x0][0x248] ;  /* 0x0000920000087ab9 */ /* 0x000fe20000000800 */
[----:B------:R-:W4:Y:S01]  /*60a70*/  LDL.LU R165, [R1+0x42c] ;  /* 0x00042c0001a57983 */ /* 0x000f220000300800 */
[----:B------:R-:W-:Y:S01]  /*60a80*/  ULDC.64 UR10, c[0x0][0x228] ;  /* 0x00008a00000a7ab9 */ /* 0x000fe20000000a00 */
[----:B------:R-:W-:Y:S01]  /*60a90*/  ULDC UR9, c[0x0][0x22c] ;  /* 0x00008b0000097ab9 */ /* 0x000fe20000000800 */
[----:B------:R-:W-:Y:S01]  /*60aa0*/  LOP3.LUT R8, R8, 0xfeffffff, RZ, 0xc0, !PT ;  /* 0xfeffffff08087812 */ /* 0x000fe200078ec0ff */
[----:B------:R-:W4:Y:S01]  /*60ab0*/  LDL.LU R164, [R1+0x438] ;  /* 0x0004380001a47983 */ /* 0x000f220000300800 */
[----:B------:R-:W-:Y:S01]  /*60ac0*/  ULDC UR13, c[0x0][0x248] ;  /* 0x00009200000d7ab9 */ /* 0x000fe20000000800 */
[----:B------:R-:W-:Y:S01]  /*60ad0*/  ULDC UR14, c[0x0][0x248] ;  /* 0x00009200000e7ab9 */ /* 0x000fe20000000800 */
[----:B------:R-:W-:Y:S01]  /*60ae0*/  ULDC UR15, c[0x0][0x248] ;  /* 0x00009200000f7ab9 */ /* 0x000fe20000000800 */
        /* <DEDUP_REMOVED lines=18> */
[C---:B-----5:R-:W-:Y:S01]  /*60c10*/  VIADD R174, R0.reuse, 0x1b9 ;  /* 0x000001b900ae7836 */ /* 0x060fe20000000000 */
[----:B------:R-:W-:Y:S01]  /*60c20*/  ULDC UR60, c[0x0][0x22c] ;  /* 0x00008b00003c7ab9 */ /* 0x000fe20000000800 */
[----:B------:R-:W4:Y:S01]  /*60c30*/  LDL.LU R158, [R1+0x468] ;  /* 0x00046800019e7983 */ /* 0x000f220000300800 */
[C---:B------:R-:W-:Y:S01]  /*60c40*/  VIADD R175, R0.reuse, 0x1ba ;  /* 0x000001ba00af7836 */ /* 0x040fe20000000000 */
[----:B------:R-:W-:Y:S01]  /*60c50*/  ULDC UR59, c[0x0][0x22c] ;  /* 0x00008b00003b7ab9 */ /* 0x000fe20000000800 */
[C---:B------:R-:W-:Y:S01]  /*60c60*/  VIADD R176, R0.reuse, 0x1bb ;  /* 0x000001bb00b07836 */ /* 0x040fe20000000000 */
        /* <DEDUP_REMOVED lines=64> */
[----:B------:R-:W3:Y:S01]  /*61070*/  LDL.LU R167, [R1+0x408] ;  /* 0x0004080001a77983 */ /* 0x000ee20000300800 */
        /* <DEDUP_REMOVED lines=15> */
[----:B------:R-:W-:Y:S01]  /*61170*/  STL [R1+0x1dbc], R244 ;  /* 0x001dbcf401007387 */ /* 0x000fe20000100800 */
        /* <DEDUP_REMOVED lines=31> */
[----:B------:R1:W-:Y:S01]  /*61370*/  STL [R1+0x1d5c], R252 ;  /* 0x001d5cfc01007387 */ /* 0x0003e20000100800 */
[C---:B------:R-:W-:Y:S01]  /*61380*/  VIADD R233, R0.reuse, 0x1f4 ;  /* 0x000001f400e97836 */ /* 0x040fe20000000000 */
[----:B------:R-:W-:Y:S01]  /*61390*/  ULDC UR30, c[0x0][0x22c] ;  /* 0x00008b00001e7ab9 */ /* 0x000fe20000000800 */
[C---:B------:R-:W-:Y:S01]  /*613a0*/  VIADD R234, R0.reuse, 0x1f5 ;  /* 0x000001f500ea7836 */ /* 0x040fe20000000000 */
[----:B------:R4:W-:Y:S01]  /*613b0*/  STL [R1+0x848], R9 ;  /* 0x0008480901007387 */ /* 0x0009e20000100800 */
[C---:B------:R-:W-:Y:S01]  /*613c0*/  VIADD R235, R0.reuse, 0x1f6 ;  /* 0x000001f600eb7836 */ /* 0x040fe20000000000 */
[----:B------:R-:W-:Y:S01]  /*613d0*/  ULDC UR29, c[0x0][0x22c] ;  /* 0x00008b00001d7ab9 */ /* 0x000fe20000000800 */
[C---:B------:R-:W-:Y:S01]  /*613e0*/  VIADD R236, R0.reuse, 0x1f7 ;  /* 0x000001f700ec7836 */ /* 0x040fe20000000000 */
[----:B------:R-:W-:Y:S01]  /*613f0*/  ULDC UR28, c[0x0][0x22c] ;  /* 0x00008b00001c7ab9 */ /* 0x000fe20000000800 */
[C---:B------:R-:W-:Y:S01]  /*61400*/  VIADD R237, R0.reuse, 0x1f8 ;  /* 0x000001f800ed7836 */ /* 0x040fe20000000000 */
[----:B-1----:R-:W-:Y:S01]  /*61410*/  MOV R252, UR6 ;  /* 0x0000000600fc7c02 */ /* 0x002fe20008000f00 */
[----:B------:R-:W-:Y:S01]  /*61420*/  ULDC UR6, c[0x0][0x22c] ;  /* 0x00008b0000067ab9 */ /* 0x000fe20000000800 */
[C---:B------:R-:W-:Y:S01]  /*61430*/  VIADD R238, R0.reuse, 0x1f9 ;  /* 0x000001f900ee7836 */ /* 0x040fe20000000000 */
[----:B------:R-:W-:Y:S01]  /*61440*/  ULDC UR27, c[0x0][0x22c] ;  /* 0x00008b00001b7ab9 */ /* 0x000fe20000000800 */
[----:B------:R-:W-:Y:S01]  /*61450*/  VIADD R239, R0, 0x1fa ;  /* 0x000001fa00ef7836 */ /* 0x000fe20000000000 */
[----:B------:R-:W-:Y:S01]  /*61460*/  STL [R1+0x1d64], R252 ;  /* 0x001d64fc01007387 */ /* 0x000fe20000100800 */
[----:B0-2---:R-:W-:Y:S01]  /*61470*/  LOP3.LUT R2, R2, 0x7fffffff, RZ, 0xc0, !PT ;  /* 0x7fffffff02027812 */ /* 0x005fe200078ec0ff */
[C---:B------:R-:W-:Y:S01]  /*61480*/  VIADD R240, R0.reuse, 0x1fb ;  /* 0x000001fb00f07836 */ /* 0x040fe20000000000 */
[----:B------:R-:W-:Y:S01]  /*61490*/  LOP3.LUT R3, R3, 0x7fffffff, RZ, 0xc0, !PT ;  /* 0x7fffffff03037812 */ /* 0x000fe200078ec0ff */
[----:B------:R-:W-:Y:S01]  /*614a0*/  VIADD R241, R0, 0x1fc ;  /* 0x000001fc00f17836 */ /* 0x000fe20000000000 */
[----:B------:R-:W-:Y:S01]  /*614b0*/  LOP3.LUT R4, R4, 0x7fffffff, RZ, 0xc0, !PT ;  /* 0x7fffffff04047812 */ /* 0x000fe200078ec0ff */
[C---:B------:R-:W-:Y:S01]  /*614c0*/  VIADD R242, R0.reuse, 0x1fd ;  /* 0x000001fd00f27836 */ /* 0x040fe20000000000 */
[----:B------:R-:W-:Y:S01]  /*614d0*/  LOP3.LUT R5, R5, 0x7fffffff, RZ, 0xc0, !PT ;  /* 0x7fffffff05057812 */ /* 0x000fe200078ec0ff */
[----:B------:R-:W-:Y:S01]  /*614e0*/  VIADD R243, R0, 0x1fe ;  /* 0x000001fe00f37836 */ /* 0x000fe20000000000 */
[----:B------:R-:W-:Y:S01]  /*614f0*/  LOP3.LUT R6, R6, 0x7fffffff, RZ, 0xc0, !PT ;  /* 0x7fffffff06067812 */ /* 0x000fe200078ec0ff */
[----:B------:R-:W-:Y:S01]  /*61500*/  ULDC UR26, c[0x0][0x22c] ;  /* 0x00008b00001a7ab9 */ /* 0x000fe20000000800 */
[----:B------:R-:W-:Y:S01]  /*61510*/  LOP3.LUT R7, R7, 0xffffffef, RZ, 0xc0, !PT ;  /* 0xffffffef07077812 */ /* 0x000fe200078ec0ff */
[----:B------:R-:W-:Y:S01]  /*61520*/  BAR.SYNC.DEFER_BLOCKING 0x0 ;  /* 0x0000000000007b1d */ /* 0x000fe20000010000 */
[----:B---3--:R-:W-:-:S02]  /*61530*/  IMAD.MOV.U32 R170, RZ, RZ, R167 ;  /* 0x000000ffffaa7224 */ /* 0x008fc400078e00a7 */
[----:B----4-:R-:W-:Y:S02]  /*61540*/  IMAD.MOV.U32 R169, RZ, RZ, R15 ;  /* 0x000000ffffa97224 */ /* 0x010fe400078e000f */
[----:B------:R-:W-:Y:S02]  /*61550*/  IMAD.MOV.U32 R171, RZ, RZ, R170 ;  /* 0x000000ffffab7224 */ /* 0x000fe400078e00aa */
[----:B------:R-:W-:Y:S02]  /*61560*/  IMAD.MOV.U32 R168, RZ, RZ, R13 ;  /* 0x000000ffffa87224 */ /* 0x000fe400078e000d */
[----:B------:R-:W-:Y:S02]  /*61570*/  IMAD R13, R0, UR5, RZ ;  /* 0x00000005000d7c24 */ /* 0x000fe4000f8e02ff */
[----:B------:R-:W-:Y:S02]  /*61580*/  IMAD.MOV.U32 R167, RZ, RZ, R11 ;  /* 0x000000ffffa77224 */ /* 0x000fe400078e000b */
[----:B------:R-:W-:-:S02]  /*61590*/  VIADD R15, R13, UR5 ;  /* 0x000000050d0f7c36 */ /* 0x000fc40008000000 */
[----:B------:R-:W-:Y:S02]  /*615a0*/  IMAD.MOV.U32 R170, RZ, RZ, R169 ;  /* 0x000000ffffaa7224 */ /* 0x000fe400078e00a9 */
[----:B------:R-:W-:Y:S02]  /*615b0*/  VIADD R11, R15, UR5 ;  /* 0x000000050f0b7c36 */ /* 0x000fe40008000000 */
[----:B------:R-:W-:Y:S02]  /*615c0*/  IMAD.MOV.U32 R169, RZ, RZ, R168 ;  /* 0x000000ffffa97224 */ /* 0x000fe400078e00a8 */
[----:B------:R-:W-:Y:S02]  /*615d0*/  VIADD R9, R11, UR5 ;  /* 0x000000050b097c36 */ /* 0x000fe40008000000 */
[----:B------:R-:W-:Y:S02]  /*615e0*/  IMAD.MOV.U32 R168, RZ, RZ, R167 ;  /* 0x000000ffffa87224 */ /* 0x000fe400078e00a7 */
[----:B------:R-:W-:Y:S01]  /*615f0*/  IMAD.MOV.U32 R167, RZ, RZ, R166 ;  /* 0x000000ffffa77224 */ /* 0x000fe200078e00a6 */
[----:B------:R0:W-:Y:S01]  /*61600*/  STL [R1+0x600], R9 ;  /* 0x0006000901007387 */ /* 0x0001e20000100800 */
[----:B------:R-:W-:-:S02]  /*61610*/  IMAD.MOV.U32 R166, RZ, RZ, R165 ;  /* 0x000000ffffa67224 */ /* 0x000fc400078e00a5 */
[----:B------:R-:W-:Y:S02]  /*61620*/  IMAD.MOV.U32 R165, RZ, RZ, R164 ;  /* 0x000000ffffa57224 */ /* 0x000fe400078e00a4 */
[----:B------:R-:W-:Y:S02]  /*61630*/  IMAD.MOV.U32 R164, RZ, RZ, R163 ;  /* 0x000000ffffa47224 */ /* 0x000fe400078e00a3 */
[----:B------:R-:W-:Y:S02]  /*61640*/  IMAD.MOV.U32 R163, RZ, RZ, R162 ;  /* 0x000000ffffa37224 */ /* 0x000fe400078e00a2 */
[----:B------:R-:W-:Y:S02]  /*61650*/  IMAD.MOV.U32 R162, RZ, RZ, R161 ;  /* 0x000000ffffa27224 */ /* 0x000fe400078e00a1 */
[----:B0-----:R-:W-:Y:S02]  /*61660*/  VIADD R9, R9, UR5 ;  /* 0x0000000509097c36 */ /* 0x001fe40008000000 */
[----:B------:R-:W-:-:S02]  /*61670*/  IMAD.MOV.U32 R161, RZ, RZ, R160 ;  /* 0x000000ffffa17224 */ /* 0x000fc400078e00a0 */
[----:B------:R-:W-:Y:S01]  /*61680*/  IMAD.MOV.U32 R160, RZ, RZ, R159 ;  /* 0x000000ffffa07224 */ /* 0x000fe200078e009f */
[----:B------:R0:W-:Y:S01]  /*61690*/  STL [R1+0x604], R9 ;  /* 0x0006040901007387 */ /* 0x0001e20000100800 */
[----:B------:R-:W-:Y:S02]  /*616a0*/  IMAD.MOV.U32 R159, RZ, RZ, R158 ;  /* 0x000000ffff9f7224 */ /* 0x000fe400078e009e */
[----:B------:R-:W-:Y:S02]  /*616b0*/  IMAD.MOV.U32 R158, RZ, RZ, R157 ;  /* 0x000000ffff9e7224 */ /* 0x000fe400078e009d */
[----:B------:R-:W-:Y:S02]  /*616c0*/  IMAD.MOV.U32 R157, RZ, RZ, R156 ;  /* 0x000000ffff9d7224 */ /* 0x000fe400078e009c */
[----:B------:R-:W-:Y:S02]  /*616d0*/  IMAD.MOV.U32 R156, RZ, RZ, R155 ;  /* 0x000000ffff9c7224 */ /* 0x000fe400078e009b */
[----:B------:R-:W-:-:S02]  /*616e0*/  IMAD.MOV.U32 R155, RZ, RZ, R154 ;  /* 0x000000ffff9b7224 */ /* 0x000fc400078e009a */
[----:B0-----:R-:W-:Y:S02]  /*616f0*/  VIADD R9, R9, UR5 ;  /* 0x0000000509097c36 */ /* 0x001fe40008000000 */
[----:B------:R-:W-:Y:S02]  /*61700*/  IMAD.MOV.U32 R154, RZ, RZ, R153 ;  /* 0x000000ffff9a7224 */ /* 0x000fe400078e0099 */
[----:B------:R-:W-:Y:S01]  /*61710*/  IMAD.MOV.U32 R153, RZ, RZ, R152 ;  /* 0x000000ffff997224 */ /* 0x000fe200078e0098 */
[----:B------:R0:W-:Y:S01]  /*61720*/  STL [R1+0x608], R9 ;  /* 0x0006080901007387 */ /* 0x0001e20000100800 */
[----:B------:R-:W-:Y:S02]  /*61730*/  IMAD.MOV.U32 R152, RZ, RZ, R23 ;  /* 0x000000ffff987224 */ /* 0x000fe400078e0017 */
[----:B------:R-:W-:Y:S02]  /*61740*/  IMAD.MOV.U32 R23, RZ, RZ, R22 ;  /* 0x000000ffff177224 */ /* 0x000fe400078e0016 */
[----:B------:R-:W-:-:S02]  /*61750*/  IMAD.MOV.U32 R22, RZ, RZ, R21 ;  /* 0x000000ffff167224 */ /* 0x000fc400078e0015 */
[----:B------:R-:W-:Y:S02]  /*61760*/  IMAD.MOV.U32 R21, RZ, RZ, R20 ;  /* 0x000000ffff157224 */ /* 0x000fe400078e0014 */
[----:B------:R-:W-:Y:S02]  /*61770*/  IMAD.MOV.U32 R20, RZ, RZ, R19 ;  /* 0x000000ffff147224 */ /* 0x000fe400078e0013 */
[----:B0-----:R-:W-:Y:S02]  /*61780*/  VIADD R9, R9, UR5 ;  /* 0x0000000509097c36 */ /* 0x001fe40008000000 */
[----:B------:R-:W-:Y:S02]  /*61790*/  IMAD.MOV.U32 R19, RZ, RZ, R18 ;  /* 0x000000ffff137224 */ /* 0x000fe400078e0012 */
[----:B------:R-:W-:Y:S01]  /*617a0*/  IMAD.MOV.U32 R18, RZ, RZ, R17 ;  /* 0x000000ffff127224 */ /* 0x000fe200078e0011 */
[----:B------:R0:W-:Y:S01]  /*617b0*/  STL [R1+0x60c], R9 ;  /* 0x00060c0901007387 */ /* 0x0001e20000100800 */
[----:B------:R-:W-:-:S02]  /*617c0*/  IMAD.MOV.U32 R17, RZ, RZ, R16 ;  /* 0x000000ffff117224 */ /* 0x000fc400078e0010 */
[----:B------:R-:W-:Y:S02]  /*617d0*/  IMAD.MOV.U32 R16, RZ, RZ, R14 ;  /* 0x000000ffff107224 */ /* 0x000fe400078e000e */
[----:B------:R-:W-:Y:S02]  /*617e0*/  IMAD.MOV.U32 R14, RZ, RZ, R12 ;  /* 0x000000ffff0e7224 */ /* 0x000fe400078e000c */
[----:B0-----:R-:W-:-:S05]  /*617f0*/  VIADD R9, R9, UR5 ;  /* 0x0000000509097c36 */ /* 0x001fca0008000000 */
[----:B------:R0:W-:Y:S02]  /*61800*/  STL [R1+0x610], R9 ;  /* 0x0006100901007387 */ /* 0x0001e40000100800 */
        /* <DEDUP_REMOVED lines=14> */
[----:B0-----:R-:W-:Y:S01]  /*618f0*/  VIADD R9, R9, UR5 ;  /* 0x0000000509097c36 */ /* 0x001fe20008000000 */
[----:B------:R-:W-:-:S04]  /*61900*/  ULDC UR5, c[0x0][0x248] ;  /* 0x0000920000057ab9 */ /* 0x000fc80000000800 */
        /* <DEDUP_REMOVED lines=720> */
[----:B------:R0:W-:Y:S04]  /*64610*/  STL [R1+0xfec], R9 ;  /* 0x000fec0901007387 */ /* 0x0001e80000100800 */
[----:B------:R-:W2:Y:S04]  /*64620*/  LDL.LU R12, [R1+0x4ec] ;  /* 0x0004ec00010c7983 */ /* 0x000ea80000300800 */
[----:B------:R-:W3:Y:S01]  /*64630*/  LDL.LU R173, [R1+0x400] ;  /* 0x0004000001ad7983 */ /* 0x000ee20000300800 */
[----:B0-----:R-:W-:Y:S01]  /*64640*/  VIADD R9, R9, UR5 ;  /* 0x0000000509097c36 */ /* 0x001fe20008000000 */
[----:B------:R-:W-:-:S02]  /*64650*/  ULDC UR5, c[0x0][0x248] ;  /* 0x0000920000057ab9 */ /* 0x000fc40000000800 */
[----:B------:R-:W3:Y:S02]  /*64660*/  LDL.LU R172, [R1+0x404] ;  /* 0x0004040001ac7983 */ /* 0x000ee40000300800 */
[----:B---3--:R-:W-:Y:S01]  /*64670*/  F2FP.SATFINITE.E4M3.F32.PACK_AB_MERGE_C R10, R172, R173, RZ ;  /* 0x000000adac0a723e */ /* 0x008fe200048070ff */
        /* <DEDUP_REMOVED lines=28> */
[----:B------:R0:W-:Y:S01]  /*64840*/  STL [R1+0x840], R10 ;  /* 0x0008400a01007387 */ /* 0x0001e20000100800 */
[----:B------:R-:W-:-:S02]  /*64850*/  IMAD.MOV.U32 R16, RZ, RZ, R14 ;  /* 0x000000ffff107224 */ /* 0x000fc400078e000e */
[----:B--2---:R-:W-:Y:S02]  /*64860*/  IMAD.MOV.U32 R14, RZ, RZ, R12 ;  /* 0x000000ffff0e7224 */ /* 0x004fe400078e000c */
[----:B------:R-:W2:Y:S01]  /*64870*/  LDL.LU R12, [R1+0x4f8] ;  /* 0x0004f800010c7983 */ /* 0x000ea20000300800 */
[----:B0-----:R-:W-:Y:S01]  /*64880*/  F2FP.SATFINITE.E4M3.F32.PACK_AB_MERGE_C R10, R171, R172, RZ ;  /* 0x000000acab0a723e */ /* 0x001fe200048070ff */
        /* <DEDUP_REMOVED lines=25> */
[----:B------:R-:W-:Y:S01]  /*64a20*/  IMAD.MOV.U32 R18, RZ, RZ, R17 ;  /* 0x000000ffff127224 */ /* 0x000fe200078e0011 */
[----:B------:R-:W-:Y:S01]  /*64a30*/  STL [R1+0xff0], R9 ;  /* 0x000ff00901007387 */ /* 0x000fe20000100800 */
[----:B------:R-:W-:Y:S02]  /*64a40*/  IMAD.MOV.U32 R17, RZ, RZ, R16 ;  /* 0x000000ffff117224 */ /* 0x000fe400078e0010 */
[----:B------:R-:W-:Y:S01]  /*64a50*/  IMAD.MOV.U32 R16, RZ, RZ, R14 ;  /* 0x000000ffff107224 */ /* 0x000fe200078e000e */
[----:B------:R0:W-:Y:S01]  /*64a60*/  STL [R1+0x838], R10 ;  /* 0x0008380a01007387 */ /* 0x0001e20000100800 */
[----:B--2---:R-:W-:-:S03]  /*64a70*/  IMAD.MOV.U32 R14, RZ, RZ, R12 ;  /* 0x000000ffff0e7224 */ /* 0x004fc600078e000c */
[----:B------:R-:W2:Y:S04]  /*64a80*/  LDL.LU R12, [R1+0x4fc] ;  /* 0x0004fc00010c7983 */ /* 0x000ea80000300800 */
[----:B------:R-:W0:Y:S04]  /*64a90*/  LDL.LU R173, [R1+0x410] ;  /* 0x0004100001ad7983 */ /* 0x000e280000300800 */
[----:B------:R-:W0:Y:S02]  /*64aa0*/  LDL.LU R172, [R1+0x414] ;  /* 0x0004140001ac7983 */ /* 0x000e240000300800 */
[----:B0-----:R-:W-:Y:S01]  /*64ab0*/  F2FP.SATFINITE.E4M3.F32.PACK_AB_MERGE_C R10, R172, R173, RZ ;  /* 0x000000adac0a723e */ /* 0x001fe200048070ff */
        /* <DEDUP_REMOVED lines=28> */
[----:B------:R0:W-:Y:S01]  /*64c80*/  STL [R1+0x82c], R10 ;  /* 0x00082c0a01007387 */ /* 0x0001e20000100800 */
[----:B------:R-:W-:Y:S02]  /*64c90*/  IMAD.MOV.U32 R16, RZ, RZ, R14 ;  /* 0x000000ffff107224 */ /* 0x000fe400078e000e */
[----:B--2---:R-:W-:Y:S02]  /*64ca0*/  IMAD.MOV.U32 R14, RZ, RZ, R12 ;  /* 0x000000ffff0e7224 */ /* 0x004fe400078e000c */
[----:B------:R-:W2:Y:S01]  /*64cb0*/  LDL.LU R12, [R1+0x508] ;  /* 0x00050800010c7983 */ /* 0x000ea20000300800 */
        /* <DEDUP_REMOVED lines=23> */
[----:B------:R-:W-:Y:S01]  /*64e30*/  VIADD R9, R9, UR5 ;  /* 0x0000000509097c36 */ /* 0x000fe20008000000 */
[----:B------:R-:W-:Y:S01]  /*64e40*/  ULDC UR5, c[0x0][0x248] ;  /* 0x0000920000057ab9 */ /* 0x000fe20000000800 */
[----:B------:R-:W-:Y:S02]  /*64e50*/  IMAD.MOV.U32 R21, RZ, RZ, R20 ;  /* 0x000000ffff157224 */ /* 0x000fe400078e0014 */
[----:B------:R-:W-:-:S02]  /*64e60*/  IMAD.MOV.U32 R20, RZ, RZ, R19 ;  /* 0x000000ffff147224 */ /* 0x000fc400078e0013 */
        /* <DEDUP_REMOVED lines=381> */
[----:B------:R0:W-:Y:S01]  /*66640*/  STL [R1+0x858], R10 ;  /* 0x0008580a01007387 */ /* 0x0001e20000100800 */
[----:B------:R-:W-:Y:S02]  /*66650*/  IMAD.MOV.U32 R152, RZ, RZ, R23 ;  /* 0x000000ffff987224 */ /* 0x000fe400078e0017 */
[----:B------:R-:W-:Y:S02]  /*66660*/  IMAD.MOV.U32 R23, RZ, RZ, R22 ;  /* 0x000000ffff177224 */ /* 0x000fe400078e0016 */
[----:B------:R-:W3:Y:S01]  /*66670*/  LDL.LU R22, [R1+0x538] ;  /* 0x0005380001167983 */ /* 0x000ee20000300800 */
[----:B0-----:R-:W-:Y:S01]  /*66680*/  F2FP.SATFINITE.E4M3.F32.PACK_AB_MERGE_C R10, R171, R172, RZ ;  /* 0x000000acab0a723e */ /* 0x001fe200048070ff */
        /* <DEDUP_REMOVED lines=14> */
[----:B------:R-:W-:Y:S01]  /*66770*/  VIADD R9, R9, UR5 ;  /* 0x0000000509097c36 */ /* 0x000fe20008000000 */
[----:B------:R-:W-:Y:S01]  /*66780*/  ULDC UR5, c[0x0][0x248] ;  /* 0x0000920000057ab9 */ /* 0x000fe20000000800 */
[----:B------:R-:W-:Y:S02]  /*66790*/  IMAD.MOV.U32 R157, RZ, RZ, R156 ;  /* 0x000000ffff9d7224 */ /* 0x000fe400078e009c */
[----:B------:R-:W-:Y:S02]  /*667a0*/  IMAD.MOV.U32 R156, RZ, RZ, R155 ;  /* 0x000000ffff9c7224 */ /* 0x000fe400078e009b */
[----:B------:R-:W-:Y:S02]  /*667b0*/  IMAD.MOV.U32 R155, RZ, RZ, R154 ;  /* 0x000000ffff9b7224 */ /* 0x000fe400078e009a */
[----:B------:R-:W-:Y:S01]  /*667c0*/  IMAD.MOV.U32 R154, RZ, RZ, R153 ;  /* 0x000000ffff9a7224 */ /* 0x000fe200078e0099 */
[----:B------:R-:W-:Y:S01]  /*667d0*/  STL [R1+0xfb8], R9 ;  /* 0x000fb80901007387 */ /* 0x000fe20000100800 */
[----:B------:R-:W-:-:S02]  /*667e0*/  IMAD.MOV.U32 R153, RZ, RZ, R152 ;  /* 0x000000ffff997224 */ /* 0x000fc400078e0098 */
[----:B------:R-:W-:Y:S01]  /*667f0*/  IMAD.MOV.U32 R152, RZ, RZ, R23 ;  /* 0x000000ffff987224 */ /* 0x000fe200078e0017 */
[----:B------:R0:W-:Y:S01]  /*66800*/  STL [R1+0x850], R10 ;  /* 0x0008500a01007387 */ /* 0x0001e20000100800 */
[----:B---3--:R-:W-:-:S03]  /*66810*/  IMAD.MOV.U32 R23, RZ, RZ, R22 ;  /* 0x000000ffff177224 */ /* 0x008fc600078e0016 */
[----:B------:R-:W3:Y:S04]  /*66820*/  LDL.LU R22, [R1+0x53c] ;  /* 0x00053c0001167983 */ /* 0x000ee80000300800 */
        /* <DEDUP_REMOVED lines=25> */
[----:B---3--:R-:W-:Y:S02]  /*669c0*/  IMAD.MOV.U32 R23, RZ, RZ, R22 ;  /* 0x000000ffff177224 */ /* 0x008fe400078e0016 */
        /* <DEDUP_REMOVED lines=379> */
[----:B------:R-:W-:Y:S01]  /*68180*/  VIADD R9, R9, UR5 ;  /* 0x0000000509097c36 */ /* 0x000fe20008000000 */
[----:B------:R-:W-:Y:S01]  /*68190*/  ULDC UR5, c[0x0][0x248] ;  /* 0x0000920000057ab9 */ /* 0x000fe20000000800 */
[----:B0-----:R-:W-:Y:S01]  /*681a0*/  F2FP.SATFINITE.E4M3.F32.PACK_AB_MERGE_C R10, R171, R172, RZ ;  /* 0x000000acab0a723e */ /* 0x001fe200048070ff */
[----:B------:R-:W-:-:S02]  /*681b0*/  IMAD.MOV.U32 R171, RZ, RZ, R170 ;  /* 0x000000ffffab7224 */ /* 0x000fc400078e00aa */
[----:B------:R-:W-:Y:S02]  /*681c0*/  IMAD.MOV.U32 R170, RZ, RZ, R169 ;  /* 0x000000ffffaa7224 */ /* 0x000fe400078e00a9 */
[----:B------:R-:W-:Y:S01]  /*681d0*/  IMAD.MOV.U32 R169, RZ, RZ, R168 ;  /* 0x000000ffffa97224 */ /* 0x000fe200078e00a8 */
[----:B------:R-:W-:Y:S01]  /*681e0*/  STL [R1+0xf78], R9 ;  /* 0x000f780901007387 */ /* 0x000fe20000100800 */
[----:B------:R-:W-:Y:S02]  /*681f0*/  IMAD.MOV.U32 R168, RZ, RZ, R167 ;  /* 0x000000ffffa87224 */ /* 0x000fe400078e00a7 */
        /* <DEDUP_REMOVED lines=11> */
[----:B------:R-:W-:Y:S01]  /*682b0*/  IMAD.MOV.U32 R168, RZ, RZ, R167 ;  /* 0x000000ffffa87224 */ /* 0x000fe200078e00a7 */
[----:B------:R0:W-:Y:S01]  /*682c0*/  STL [R1+0x8bc], R10 ;  /* 0x0008bc0a01007387 */ /* 0x0001e20000100800 */
[----:B------:R-:W-:Y:S02]  /*682d0*/  IMAD.MOV.U32 R167, RZ, RZ, R23 ;  /* 0x000000ffffa77224 */ /* 0x000fe400078e0017 */
[----:B---3--:R-:W-:-:S02]  /*682e0*/  IMAD.MOV.U32 R23, RZ, RZ, R22 ;  /* 0x000000ffff177224 */ /* 0x008fc400078e0016 */
[----:B------:R-:W3:Y:S01]  /*682f0*/  LDL.LU R22, [R1+0x52c] ;  /* 0x00052c0001167983 */ /* 0x000ee20000300800 */
[----:B------:R-:W-:Y:S01]  /*68300*/  VIADD R9, R9, UR5 ;  /* 0x0000000509097c36 */ /* 0x000fe20008000000 */
[----:B------:R-:W-:Y:S01]  /*68310*/  ULDC UR5, c[0x0][0x248] ;  /* 0x0000920000057ab9 */ /* 0x000fe20000000800 */
[----:B0-----:R-:W-:Y:S01]  /*68320*/  F2FP.SATFINITE.E4M3.F32.PACK_AB_MERGE_C R10, R171, R172, RZ ;  /* 0x000000acab0a723e */ /* 0x001fe200048070ff */
[----:B------:R-:W-:Y:S02]  /*68330*/  IMAD.MOV.U32 R171, RZ, RZ, R170 ;  /* 0x000000ffffab7224 */ /* 0x000fe400078e00aa */
[----:B------:R-:W-:Y:S02]  /*68340*/  IMAD.MOV.U32 R170, RZ, RZ, R169 ;  /* 0x000000ffffaa7224 */ /* 0x000fe400078e00a9 */
[----:B------:R-:W-:Y:S01]  /*68350*/  IMAD.MOV.U32 R169, RZ, RZ, R168 ;  /* 0x000000ffffa97224 */ /* 0x000fe200078e00a8 */
[----:B------:R0:W-:Y:S01]  /*68360*/  STL [R1+0xf70], R9 ;  /* 0x000f700901007387 */ /* 0x0001e20000100800 */
[----:B------:R-:W-:-:S02]  /*68370*/  IMAD.MOV.U32 R168, RZ, RZ, R167 ;  /* 0x000000ffffa87224 */ /* 0x000fc400078e00a7 */
[----:B------:R-:W-:Y:S01]  /*68380*/  IMAD.MOV.U32 R167, RZ, RZ, R23 ;  /* 0x000000ffffa77224 */ /* 0x000fe200078e0017 */
[----:B------:R1:W-:Y:S01]  /*68390*/  STL [R1+0x8b4], R10 ;  /* 0x0008b40a01007387 */ /* 0x0003e20000100800 */
[----:B---3--:R-:W-:-:S03]  /*683a0*/  IMAD.MOV.U32 R23, RZ, RZ, R22 ;  /* 0x000000ffff177224 */ /* 0x008fc600078e0016 */
[----:B------:R-:W3:Y:S04]  /*683b0*/  LDL.LU R22, [R1+0x580] ;  /* 0x0005800001167983 */ /* 0x000ee80000300800 */
[----:B------:R-:W1:Y:S04]  /*683c0*/  LDL.LU R173, [R1+0x510] ;  /* 0x0005100001ad7983 */ /* 0x000e680000300800 */
[----:B------:R-:W1:Y:S01]  /*683d0*/  LDL.LU R172, [R1+0x514] ;  /* 0x0005140001ac7983 */ /* 0x000e620000300800 */
[----:B0-----:R-:W-:Y:S01]  /*683e0*/  VIADD R9, R9, UR5 ;  /* 0x0000000509097c36 */ /* 0x001fe20008000000 */
[----:B------:R-:W-:Y:S01]  /*683f0*/  ULDC UR5, c[0x0][0x248] ;  /* 0x0000920000057ab9 */ /* 0x000fe20000000800 */
[----:B-1----:R-:W-:Y:S01]  /*68400*/  F2FP.SATFINITE.E4M3.F32.PACK_AB_MERGE_C R10, R172, R173, RZ ;  /* 0x000000adac0a723e */ /* 0x002fe200048070ff */
[----:B------:R-:W-:-:S02]  /*68410*/  IMAD.MOV.U32 R172, RZ, RZ, R171 ;  /* 0x000000ffffac7224 */ /* 0x000fc400078e00ab */
[----:B------:R-:W-:Y:S02]  /*68420*/  IMAD.MOV.U32 R171, RZ, RZ, R170 ;  /* 0x000000ffffab7224 */ /* 0x000fe400078e00aa */
[----:B------:R-:W-:Y:S01]  /*68430*/  IMAD.MOV.U32 R170, RZ, RZ, R169 ;  /* 0x000000ffffaa7224 */ /* 0x000fe200078e00a9 */
[----:B------:R0:W-:Y:S01]  /*68440*/  STL [R1+0x8a8], R10 ;  /* 0x0008a80a01007387 */ /* 0x0001e20000100800 */
[----:B------:R-:W-:Y:S02]  /*68450*/  IMAD.MOV.U32 R169, RZ, RZ, R168 ;  /* 0x000000ffffa97224 */ /* 0x000fe400078e00a8 */
[----:B------:R-:W-:Y:S02]  /*68460*/  IMAD.MOV.U32 R168, RZ, RZ, R167 ;  /* 0x000000ffffa87224 */ /* 0x000fe400078e00a7 */
[----:B------:R-:W-:Y:S02]  /*68470*/  IMAD.MOV.U32 R167, RZ, RZ, R23 ;  /* 0x000000ffffa77224 */ /* 0x000fe400078e0017 */
[----:B---3--:R-:W-:-:S02]  /*68480*/  IMAD.MOV.U32 R23, RZ, RZ, R22 ;  /* 0x000000ffff177224 */ /* 0x008fc400078e0016 */
[----:B------:R-:W3:Y:S01]  /*68490*/  LDL.LU R22, [R1+0x584] ;  /* 0x0005840001167983 */ /* 0x000ee20000300800 */
[----:B0-----:R-:W-:Y:S01]  /*684a0*/  F2FP.SATFINITE.E4M3.F32.PACK_AB_MERGE_C R10, R171, R172, RZ ;  /* 0x000000acab0a723e */ /* 0x001fe200048070ff */
[----:B------:R-:W-:Y:S02]  /*684b0*/  IMAD.MOV.U32 R172, RZ, RZ, R170 ;  /* 0x000000ffffac7224 */ /* 0x000fe400078e00aa */
[----:B------:R0:W-:Y:S01]  /*684c0*/  STL [R1+0xf68], R9 ;  /* 0x000f680901007387 */ /* 0x0001e20000100800 */
[----:B------:R-:W-:Y:S02]  /*684d0*/  IMAD.MOV.U32 R171, RZ, RZ, R169 ;  /* 0x000000ffffab7224 */ /* 0x000fe400078e00a9 */
[----:B------:R-:W-:Y:S01]  /*684e0*/  IMAD.MOV.U32 R170, RZ, RZ, R168 ;  /* 0x000000ffffaa7224 */ /* 0x000fe200078e00a8 */
[----:B------:R1:W-:Y:S01]  /*684f0*/  STL [R1+0x8a0], R10 ;  /* 0x0008a00a01007387 */ /* 0x0003e20000100800 */
[----:B------:R-:W-:-:S03]  /*68500*/  IMAD.MOV.U32 R169, RZ, RZ, R167 ;  /* 0x000000ffffa97224 */ /* 0x000fc600078e00a7 */
[----:B------:R-:W4:Y:S04]  /*68510*/  LDL.LU R168, [R1+0x530] ;  /* 0x0005300001a87983 */ /* 0x000f280000300800 */
[----:B------:R-:W2:Y:S01]  /*68520*/  LDL.LU R167, [R1+0x534] ;  /* 0x0005340001a77983 */ /* 0x000ea20000300800 */
[----:B0-----:R-:W-:Y:S01]  /*68530*/  VIADD R9, R9, UR5 ;  /* 0x0000000509097c36 */ /* 0x001fe20008000000 */
[----:B-1----:R-:W-:Y:S01]  /*68540*/  F2FP.SATFINITE.E4M3.F32.PACK_AB_MERGE_C R10, R171, R172, RZ ;  /* 0x000000acab0a723e */ /* 0x002fe200048070ff */
[----:B------:R-:W-:Y:S01]  /*68550*/  IMAD.MOV.U32 R172, RZ, RZ, R169 ;  /* 0x000000ffffac7224 */ /* 0x000fe200078e00a9 */
[----:B------:R-:W-:Y:S01]  /*68560*/  ULDC UR5, c[0x0][0x248] ;  /* 0x0000920000057ab9 */ /* 0x000fe20000000800 */
[----:B------:R-:W-:Y:S02]  /*68570*/  IMAD.MOV.U32 R173, RZ, RZ, R170 ;  /* 0x000000ffffad7224 */ /* 0x000fe400078e00aa */
[----:B------:R-:W-:-:S02]  /*68580*/  IMAD.MOV.U32 R169, RZ, RZ, R166 ;  /* 0x000000ffffa97224 */ /* 0x000fc400078e00a6 */
[----:B------:R-:W-:Y:S01]  /*68590*/  IMAD.MOV.U32 R166, RZ, RZ, R163 ;  /* 0x000000ffffa67224 */ /* 0x000fe200078e00a3 */
[----:B------:R0:W-:Y:S01]  /*685a0*/  STL [R1+0x8cc], R10 ;  /* 0x0008cc0a01007387 */ /* 0x0001e20000100800 */
[----:B------:R-:W-:Y:S02]  /*685b0*/  IMAD.MOV.U32 R163, RZ, RZ, R160 ;  /* 0x000000ffffa37224 */ /* 0x000fe400078e00a0 */
[----:B------:R-:W-:Y:S01]  /*685c0*/  IMAD.MOV.U32 R160, RZ, RZ, R157 ;  /* 0x000000ffffa07224 */ /* 0x000fe200078e009d */
[----:B------:R1:W-:Y:S01]  /*685d0*/  STL [R1+0xf60], R9 ;  /* 0x000f600901007387 */ /* 0x0003e20000100800 */
[----:B------:R-:W-:-:S03]  /*685e0*/  IMAD.MOV.U32 R157, RZ, RZ, R154 ;  /* 0x000000ffff9d7224 */ /* 0x000fc600078e009a */
[----:B------:R-:W3:Y:S01]  /*685f0*/  LDL.LU R154, [R1+0x574] ;  /* 0x00057400019a7983 */ /* 0x000ee20000300800 */
[----:B0-----:R-:W-:Y:S01]  /*68600*/  F2FP.SATFINITE.E4M3.F32.PACK_AB_MERGE_C R10, R172, R173, RZ ;  /* 0x000000adac0a723e */ /* 0x001fe200048070ff */
[----:B----4-:R-:W-:Y:S02]  /*68610*/  IMAD.MOV.U32 R171, RZ, RZ, R168 ;  /* 0x000000ffffab7224 */ /* 0x010fe400078e00a8 */
[----:B------:R-:W-:Y:S02]  /*68620*/  IMAD.MOV.U32 R168, RZ, RZ, R165 ;  /* 0x000000ffffa87224 */ /* 0x000fe400078e00a5 */
[----:B--2---:R-:W-:Y:S02]  /*68630*/  IMAD.MOV.U32 R170, RZ, RZ, R167 ;  /* 0x000000ffffaa7224 */ /* 0x004fe400078e00a7 */
        /* <DEDUP_REMOVED lines=9> */
[----:B------:R-:W2:Y:S04]  /*686d0*/  LDL.LU R153, [R1+0x578] ;  /* 0x0005780001997983 */ /* 0x000ea80000300800 */
[----:B------:R-:W2:Y:S04]  /*686e0*/  LDL.LU R152, [R1+0x57c] ;  /* 0x00057c0001987983 */ /* 0x000ea80000300800 */
[----:B------:R0:W-:Y:S01]  /*686f0*/  STL [R1+0x8c4], R10 ;  /* 0x0008c40a01007387 */ /* 0x0001e20000100800 */
[----:B-1----:R-:W-:Y:S01]  /*68700*/  VIADD R9, R9, UR5 ;  /* 0x0000000509097c36 */ /* 0x002fe20008000000 */
[----:B------:R-:W-:Y:S01]  /*68710*/  ULDC UR5, c[0x0][0x248] ;  /* 0x0000920000057ab9 */ /* 0x000fe20000000800 */
[----:B0-----:R-:W-:-:S05]  /*68720*/  F2FP.SATFINITE.E4M3.F32.PACK_AB_MERGE_C R10, R170, R171, RZ ;  /* 0x000000abaa0a723e */ /* 0x001fca00048070ff */
[----:B------:R0:W-:Y:S01]  /*68730*/  STL [R1+0x8b8], R10 ;  /* 0x0008b80a01007387 */ /* 0x0001e20000100800 */
[----:B------:R-:W-:-:S03]  /*68740*/  F2FP.SATFINITE.E4M3.F32.PACK_AB_MERGE_C R166, R166, R167, RZ ;  /* 0x000000a7a6a6723e */ /* 0x000fc600048070ff */
[----:B------:R1:W-:Y:S01]  /*68750*/  STL [R1+0xf58], R9 ;  /* 0x000f580901007387 */ /* 0x0003e20000100800 */
[----:B0-----:R-:W-:Y:S01]  /*68760*/  F2FP.SATFINITE.E4M3.F32.PACK_AB_MERGE_C R10, R168, R169, RZ ;  /* 0x000000a9a80a723e */ /* 0x001fe200048070ff */
[----:B-1----:R-:W-:-:S04]  /*68770*/  VIADD R9, R9, UR5 ;  /* 0x0000000509097c36 */ /* 0x002fc80008000000 */
[----:B------:R0:W-:Y:S01]  /*68780*/  STL [R1+0x8b0], R10 ;  /* 0x0008b00a01007387 */ /* 0x0001e20000100800 */
[----:B------:R-:W-:Y:S01]  /*68790*/  ULDC UR5, c[0x0][0x248] ;  /* 0x0000920000057ab9 */ /* 0x000fe20000000800 */
[----:B------:R-:W-:Y:S02]  /*687a0*/  F2FP.SATFINITE.E4M3.F32.PACK_AB_MERGE_C R162, R162, R163, RZ ;  /* 0x000000a3a2a2723e */ /* 0x000fe400048070ff */
[----:B------:R-:W-:Y:S01]  /*687b0*/  STL [R1+0x8dc], R166 ;  /* 0x0008dca601007387 */ /* 0x000fe20000100800 */
[----:B0-----:R-:W-:-:S03]  /*687c0*/  F2FP.SATFINITE.E4M3.F32.PACK_AB_MERGE_C R10, R164, R165, RZ ;  /* 0x000000a5a40a723e */ /* 0x001fc600048070ff */
[----:B------:R0:W-:Y:S04]  /*687d0*/  STL [R1+0xf50], R9 ;  /* 0x000f500901007387 */ /* 0x0001e80000100800 */
[----:B------:R1:W-:Y:S01]  /*687e0*/  STL [R1+0x8d4], R10 ;  /* 0x0008d40a01007387 */ /* 0x0003e20000100800 */
[----:B------:R-:W-:Y:S01]  /*687f0*/  F2FP.SATFINITE.E4M3.F32.PACK_AB_MERGE_C R158, R158, R159, RZ ;  /* 0x0000009f9e9e723e */ /* 0x000fe200048070ff */
[----:B0-----:R-:W-:Y:S01]  /*68800*/  VIADD R9, R9, UR5 ;  /* 0x0000000509097c36 */ /* 0x001fe20008000000 */
[----:B------:R-:W-:Y:S01]  /*68810*/  ULDC UR5, c[0x0][0x248] ;  /* 0x0000920000057ab9 */ /* 0x000fe20000000800 */
[----:B-1----:R-:W-:Y:S01]  /*68820*/  F2FP.SATFINITE.E4M3.F32.PACK_AB_MERGE_C R10, R160, R161, RZ ;  /* 0x000000a1a00a723e */ /* 0x002fe200048070ff */
[----:B------:R-:W-:Y:S04]  /*68830*/  STL [R1+0x8c8], R162 ;  /* 0x0008c8a201007387 */ /* 0x000fe80000100800 */
[----:B------:R0:W-:Y:S04]  /*68840*/  STL [R1+0xf44], R9 ;  /* 0x000f440901007387 */ /* 0x0001e80000100800 */
[----:B------:R1:W-:Y:S01]  /*68850*/  STL [R1+0x8c0], R10 ;  /* 0x0008c00a01007387 */ /* 0x0003e20000100800 */
[----:B---3--:R-:W-:Y:S01]  /*68860*/  F2FP.SATFINITE.E4M3.F32.PACK_AB_MERGE_C R154, R154, R155, RZ ;  /* 0x0000009b9a9a723e */ /* 0x008fe200048070ff */
[----:B0-----:R-:W-:Y:S01]  /*68870*/  VIADD R9, R9, UR5 ;  /* 0x0000000509097c36 */ /* 0x001fe20008000000 */
[----:B------:R-:W-:Y:S01]  /*68880*/  ULDC UR5, c[0x0][0x248] ;  /* 0x0000920000057ab9 */ /* 0x000fe20000000800 */
[----:B-1----:R-:W-:Y:S01]  /*68890*/  F2FP.SATFINITE.E4M3.F32.PACK_AB_MERGE_C R10, R156, R157, RZ ;  /* 0x0000009d9c0a723e */ /* 0x002fe200048070ff */
[----:B------:R-:W-:Y:S04]  /*688a0*/  STL [R1+0x8ec], R158 ;  /* 0x0008ec9e01007387 */ /* 0x000fe80000100800 */
[----:B------:R0:W-:Y:S04]  /*688b0*/  STL [R1+0xf3c], R9 ;  /* 0x000f3c0901007387 */ /* 0x0001e80000100800 */
[----:B------:R-:W-:Y:S01]  /*688c0*/  STL [R1+0x8e4], R10 ;  /* 0x0008e40a01007387 */ /* 0x000fe20000100800 */
[----:B0-----:R-:W-:-:S03]  /*688d0*/  VIADD R9, R9, UR5 ;  /* 0x0000000509097c36 */ /* 0x001fc60008000000 */
[----:B------:R-:W-:Y:S01]  /*688e0*/  STL [R1+0x8d8], R154 ;  /* 0x0008d89a01007387 */ /* 0x000fe20000100800 */
[----:B------:R-:W-:-:S03]  /*688f0*/  ULDC UR5, c[0x0][0x248] ;  /* 0x0000920000057ab9 */ /* 0x000fc60000000800 */
[----:B------:R0:W-:Y:S02]  /*68900*/  STL [R1+0xf34], R9 ;  /* 0x000f340901007387 */ /* 0x0001e40000100800 */
[----:B0-----:R-:W-:Y:S01]  /*68910*/  VIADD R9, R9, UR5 ;  /* 0x0000000509097c36 */ /* 0x001fe20008000000 */
[----:B------:R-:W-:Y:S01]  /*68920*/  ULDC UR5, c[0x0][0x248] ;  /* 0x0000920000057ab9 */ /* 0x000fe20000000800 */
        /* <DEDUP_REMOVED lines=9> */
[----:B------:R-:W-:Y:S01]  /*689c0*/  IMAD.MOV.U32 R162, RZ, RZ, R12 ;  /* 0x000000ffffa27224 */ /* 0x000fe200078e000c */
[----:B--2---:R-:W-:-:S05]  /*689d0*/  F2FP.SATFINITE.E4M3.F32.PACK_AB_MERGE_C R10, R152, R153, RZ ;  /* 0x00000099980a723e */ /* 0x004fca00048070ff */
[----:B------:R-:W-:Y:S04]  /*689e0*/  STL [R1+0x8d0], R10 ;  /* 0x0008d00a01007387 */ /* 0x000fe80000100800 */
[----:B------:R-:W2:Y:S04]  /*689f0*/  LDL.LU R171, [R1+0x588] ;  /* 0x0005880001ab7983 */ /* 0x000ea80000300800 */
[----:B------:R-:W2:Y:S04]  /*68a00*/  LDL.LU R170, [R1+0x58c] ;  /* 0x00058c0001aa7983 */ /* 0x000ea80000300800 */
[----:B------:R0:W-:Y:S04]  /*68a10*/  STL [R1+0xf2c], R9 ;  /* 0x000f2c0901007387 */ /* 0x0001e80000100800 */
[----:B------:R-:W3:Y:S04]  /*68a20*/  LDL.LU R161, [R1+0x5b0] ;  /* 0x0005b00001a17983 */ /* 0x000ee80000300800 */
        /* <DEDUP_REMOVED lines=19> */
[----:B------:R-:W-:Y:S01]  /*68b60*/  F2FP.SATFINITE.E4M3.F32.PACK_AB_MERGE_C R172, R172, R173, RZ ;  /* 0x000000adacac723e */ /* 0x000fe200048070ff */
[----:B0-----:R-:W-:Y:S01]  /*68b70*/  VIADD R9, R9, UR5 ;  /* 0x0000000509097c36 */ /* 0x001fe20008000000 */
[----:B------:R-:W-:Y:S01]  /*68b80*/  F2FP.SATFINITE.E4M3.F32.PACK_AB_MERGE_C R168, R168, R169, RZ ;  /* 0x000000a9a8a8723e */ /* 0x000fe200048070ff */
[----:B------:R-:W-:-:S02]  /*68b90*/  ULDC UR5, c[0x0][0x248] ;  /* 0x0000920000057ab9 */ /* 0x000fc40000000800 */
[----:B------:R-:W-:Y:S01]  /*68ba0*/  STL [R1+0x8fc], R172 ;  /* 0x0008fcac01007387 */ /* 0x000fe20000100800 */
[----:B------:R-:W-:Y:S02]  /*68bb0*/  F2FP.SATFINITE.E4M3.F32.PACK_AB_MERGE_C R164, R164, R165, RZ ;  /* 0x000000a5a4a4723e */ /* 0x000fe400048070ff */
[----:B--2---:R-:W-:-:S05]  /*68bc0*/  F2FP.SATFINITE.E4M3.F32.PACK_AB_MERGE_C R10, R170, R171, RZ ;  /* 0x000000abaa0a723e */ /* 0x004fca00048070ff */
[----:B------:R0:W-:Y:S04]  /*68bd0*/  STL [R1+0x8f4], R10 ;  /* 0x0008f40a01007387 */ /* 0x0001e80000100800 */
[----:B------:R-:W-:Y:S01]  /*68be0*/  STL [R1+0x8e8], R168 ;  /* 0x0008e8a801007387 */ /* 0x000fe20000100800 */
[----:B0-----:R-:W-:-:S03]  /*68bf0*/  F2FP.SATFINITE.E4M3.F32.PACK_AB_MERGE_C R10, R166, R167, RZ ;  /* 0x000000a7a60a723e */ /* 0x001fc600048070ff */
        /* <DEDUP_REMOVED lines=8> */
[----:B------:R1:W-:Y:S01]  /*68c80*/  STL [R1+0x904], R10 ;  /* 0x0009040a01007387 */ /* 0x0003e20000100800 */
[----:B----4-:R-:W-:Y:S01]  /*68c90*/  F2FP.SATFINITE.E4M3.F32.PACK_AB_MERGE_C R156, R156, R157, RZ ;  /* 0x0000009d9c9c723e */ /* 0x010fe200048070ff */
[----:B0-----:R-:W-:Y:S01]  /*68ca0*/  VIADD R9, R9, UR5 ;  /* 0x0000000509097c36 */ /* 0x001fe20008000000 */
[----:B------:R-:W-:Y:S01]  /*68cb0*/  ULDC UR5, c[0x0][0x248] ;  /* 0x0000920000057ab9 */ /* 0x000fe20000000800 */
[----:B-1----:R-:W-:Y:S01]  /*68cc0*/  F2FP.SATFINITE.E4M3.F32.PACK_AB_MERGE_C R10, R158, R159, RZ ;  /* 0x0000009f9e0a723e */ /* 0x002fe200048070ff */
[----:B------:R-:W-:Y:S04]  /*68cd0*/  STL [R1+0x8f8], R160 ;  /* 0x0008f8a001007387 */ /* 0x000fe80000100800 */
        /* <DEDUP_REMOVED lines=23> */
[----:B0-----:R-:W-:-:S03]  /*68e50*/  VIADD R9, R9, UR5 ;  /* 0x0000000509097c36 */ /* 0x001fc60008000000 */
[----:B------:R-:W-:Y:S01]  /*68e60*/  STL [R1+0x918], R16 ;  /* 0x0009181001007387 */ /* 0x000fe20000100800 */
[----:B------:R-:W-:Y:S01]  /*68e70*/  ULDC UR5, c[0x0][0x248] ;  /* 0x0000920000057ab9 */ /* 0x000fe20000000800 */
[----:B-1----:R-:W-:Y:S02]  /*68e80*/  F2FP.SATFINITE.E4M3.F32.PACK_AB_MERGE_C R10, R12, R14, RZ ;  /* 0x0000000e0c0a723e */ /* 0x002fe400048070ff */
[----:B------:R0:W-:Y:S04]  /*68e90*/  STL [R1+0xef4], R9 ;  /* 0x000ef40901007387 */ /* 0x0001e80000100800 */
[----:B------:R-:W-:Y:S04]  /*68ea0*/  STL [R1+0x910], R10 ;  /* 0x0009100a01007387 */ /* 0x000fe80000100800 */
[----:B------:R-:W2:Y:S01]  /*68eb0*/  LDL.LU R173, [R1+0x200] ;  /* 0x0002000001ad7983 */ /* 0x000ea20000300800 */
[----:B0-----:R-:W-:Y:S01]  /*68ec0*/  VIADD R9, R9, UR5 ;  /* 0x0000000509097c36 */ /* 0x001fe20008000000 */
[----:B------:R-:W-:-:S02]  /*68ed0*/  ULDC UR5, c[0x0][0x248] ;  /* 0x0000920000057ab9 */ /* 0x000fc40000000800 */
[----:B------:R-:W2:Y:S04]  /*68ee0*/  LDL.LU R172, [R1+0x204] ;  /* 0x0002040001ac7983 */ /* 0x000ea80000300800 */
[----:B------:R-:W3:Y:S04]  /*68ef0*/  LDL.LU R171, [R1+0x208] ;  /* 0x0002080001ab7983 */ /* 0x000ee80000300800 */
[----:B------:R-:W3:Y:S04]  /*68f00*/  LDL.LU R170, [R1+0x20c] ;  /* 0x00020c0001aa7983 */ /* 0x000ee80000300800 */
[----:B------:R-:W4:Y:S04]  /*68f10*/  LDL.LU R169, [R1+0x210] ;  /* 0x0002100001a97983 */ /* 0x000f280000300800 */
[----:B------:R-:W4:Y:S04]  /*68f20*/  LDL.LU R168, [R1+0x214] ;  /* 0x0002140001a87983 */ /* 0x000f280000300800 */
[----:B------:R-:W4:Y:S04]  /*68f30*/  LDL.LU R167, [R1+0x218] ;  /* 0x0002180001a77983 */ /* 0x000f280000300800 */
        /* <DEDUP_REMOVED lines=26> */
[----:B0-----:R-:W-:Y:S01]  /*690e0*/  VIADD R9, R9, UR5 ;  /* 0x0000000509097c36 */ /* 0x001fe20008000000 */
[----:B------:R-:W-:Y:S01]  /*690f0*/  ULDC UR5, c[0x0][0x248] ;  /* 0x0000920000057ab9 */ /* 0x000fe20000000800 */
[----:B--2---:R-:W-:-:S02]  /*69100*/  F2FP.SATFINITE.E4M3.F32.PACK_AB_MERGE_C R172, R172, R173, RZ ;  /* 0x000000adacac723e */ /* 0x004fc400048070ff */
[----:B---3--:R-:W-:-:S03]  /*69110*/  F2FP.SATFINITE.E4M3.F32.PACK_AB_MERGE_C R10, R170, R171, RZ ;  /* 0x000000abaa0a723e */ /* 0x008fc600048070ff */
[----:B------:R-:W-:Y:S04]  /*69120*/  STL [R1+0x93c], R172 ;  /* 0x00093cac01007387 */ /* 0x000fe80000100800 */
[----:B------:R0:W-:Y:S01]  /*69130*/  STL [R1+0x934], R10 ;  /* 0x0009340a01007387 */ /* 0x0001e20000100800 */
[----:B----4-:R-:W-:-:S05]  /*69140*/  F2FP.SATFINITE.E4M3.F32.PACK_AB_MERGE_C R168, R168, R169, RZ ;  /* 0x000000a9a8a8723e */ /* 0x010fca00048070ff */
[----:B------:R-:W-:Y:S01]  /*69150*/  STL [R1+0x928], R168 ;  /* 0x000928a801007387 */ /* 0x000fe20000100800 */
[----:B0-----:R-:W-:-:S03]  /*69160*/  F2FP.SATFINITE.E4M3.F32.PACK_AB_MERGE_C R10, R166, R167, RZ ;  /* 0x000000a7a60a723e */ /* 0x001fc600048070ff */
[----:B------:R0:W-:Y:S04]  /*69170*/  STL [R1+0xee4], R9 ;  /* 0x000ee40901007387 */ /* 0x0001e80000100800 */
[----:B------:R1:W-:Y:S01]  /*69180*/  STL [R1+0x920], R10 ;  /* 0x0009200a01007387 */ /* 0x0003e20000100800 */
[----:B------:R-:W-:Y:S01]  /*69190*/  F2FP.SATFINITE.E4M3.F32.PACK_AB_MERGE_C R164, R164, R165, RZ ;  /* 0x000000a5a4a4723e */ /* 0x000fe200048070ff */
[----:B0-----:R-:W-:Y:S01]  /*691a0*/  VIADD R9, R9, UR5 ;  /* 0x0000000509097c36 */ /* 0x001fe20008000000 */
[----:B------:R-:W-:-:S03]  /*691b0*/  ULDC UR5, c[0x0][0x248] ;  /* 0x0000920000057ab9 */ /* 0x000fc60000000800 */
[----:B------:R-:W-:Y:S01]  /*691c0*/  STL [R1+0x94c], R164 ;  /* 0x00094ca401007387 */ /* 0x000fe20000100800 */
[----:B-1----:R-:W-:-:S03]  /*691d0*/  F2FP.SATFINITE.E4M3.F32.PACK_AB_MERGE_C R10, R162, R163, RZ ;  /* 0x000000a3a20a723e */ /* 0x002fc600048070ff */
        /* <DEDUP_REMOVED lines=301> */
[----:B------:R-:W2:Y:S01]  /*6a4b0*/  LDL.LU R173, [R1] ;  /* 0x0000000001ad7983 */ /* 0x000ea20000300800 */
        /* <DEDUP_REMOVED lines=349> */
[----:B------:R0:W-:Y:S01]  /*6ba90*/  STL [R1+0xc4c], R9 ;  /* 0x000c4c0901007387 */ /* 0x0001e20000100800 */
[----:B------:R-:W-:-:S03]  /*6baa0*/  F2FP.SATFINITE.E4M3.F32.PACK_AB_MERGE_C R12, R25, R24, RZ ;  /* 0x00000018190c723e */ /* 0x000fc600048070ff */
[----:B------:R1:W-:Y:S01]  /*6bab0*/  STL [R1+0x558], R10 ;  /* 0x0005580a01007387 */ /* 0x0003e20000100800 */
[----:B0-----:R-:W-:Y:S01]  /*6bac0*/  VIADD R9, R9, UR5 ;  /* 0x0000000509097c36 */ /* 0x001fe20008000000 */
[----:B------:R-:W-:Y:S01]  /*6bad0*/  ULDC UR5, c[0x0][0x248] ;  /* 0x0000920000057ab9 */ /* 0x000fe20000000800 */
[----:B-1----:R-:W-:Y:S01]  /*6bae0*/  F2FP.SATFINITE.E4M3.F32.PACK_AB_MERGE_C R10, R27, R26, RZ ;  /* 0x0000001a1b0a723e */ /* 0x002fe200048070ff */
[----:B------:R0:W-:Y:S04]  /*6baf0*/  STL [R1+0x584], R12 ;  /* 0x0005840c01007387 */ /* 0x0001e80000100800 */
[----:B------:R1:W-:Y:S04]  /*6bb00*/  STL [R1+0xc54], R9 ;  /* 0x000c540901007387 */ /* 0x0003e80000100800 */
[----:B------:R2:W-:Y:S01]  /*6bb10*/  STL [R1+0x57c], R10 ;  /* 0x00057c0a01007387 */ /* 0x0005e20000100800 */
[----:B0-----:R-:W-:Y:S01]  /*6bb20*/  F2FP.SATFINITE.E4M3.F32.PACK_AB_MERGE_C R12, R29, R28, RZ ;  /* 0x0000001c1d0c723e */ /* 0x001fe200048070ff */
[----:B-1----:R-:W-:Y:S01]  /*6bb30*/  VIADD R9, R9, UR5 ;  /* 0x0000000509097c36 */ /* 0x002fe20008000000 */
[----:B------:R-:W-:Y:S01]  /*6bb40*/  ULDC UR5, c[0x0][0x248] ;  /* 0x0000920000057ab9 */ /* 0x000fe20000000800 */
[----:B--2---:R-:W-:-:S02]  /*6bb50*/  F2FP.SATFINITE.E4M3.F32.PACK_AB_MERGE_C R10, R31, R30, RZ ;  /* 0x0000001e1f0a723e */ /* 0x004fc400048070ff */
        /* <DEDUP_REMOVED lines=165> */
[----:B-1----:R-:W-:-:S04]  /*6c5b0*/  VIADD R9, R9, UR5 ;  /* 0x0000000509097c36 */ /* 0x002fc80008000000 */
[----:B------:R0:W-:Y:S01]  /*6c5c0*/  STL [R1+0x5f0], R12 ;  /* 0x0005f00c01007387 */ /* 0x0001e20000100800 */
[----:B------:R-:W-:Y:S01]  /*6c5d0*/  ULDC UR5, c[0x0][0x248] ;  /* 0x0000920000057ab9 */ /* 0x000fe20000000800 */
[----:B--2---:R-:W-:Y:S02]  /*6c5e0*/  F2FP.SATFINITE.E4M3.F32.PACK_AB_MERGE_C R10, R127, R126, RZ ;  /* 0x0000007e7f0a723e */ /* 0x004fe400048070ff */
[----:B------:R1:W-:Y:S04]  /*6c5f0*/  STL [R1+0xd08], R9 ;  /* 0x000d080901007387 */ /* 0x0003e80000100800 */
[----:B------:R2:W-:Y:S04]  /*6c600*/  STL [R1+0x5bc], R10 ;  /* 0x0005bc0a01007387 */ /* 0x0005e80000100800 */
[----:B0-----:R-:W3:Y:S01]  /*6c610*/  LDL.LU R12, [R1+0x1d54] ;  /* 0x001d5400010c7983 */ /* 0x001ee20000300800 */
[----:B-1----:R-:W-:Y:S01]  /*6c620*/  VIADD R9, R9, UR5 ;  /* 0x0000000509097c36 */ /* 0x002fe20008000000 */
[----:B------:R-:W-:Y:S01]  /*6c630*/  ULDC UR5, c[0x0][0x248] ;  /* 0x0000920000057ab9 */ /* 0x000fe20000000800 */
[----:B--2---:R-:W-:-:S02]  /*6c640*/  F2FP.SATFINITE.E4M3.F32.PACK_AB_MERGE_C R10, R129, R128, RZ ;  /* 0x00000080810a723e */ /* 0x004fc400048070ff */
[----:B------:R-:W-:-:S03]  /*6c650*/  F2FP.SATFINITE.E4M3.F32.PACK_AB_MERGE_C R14, R133, R132, RZ ;  /* 0x00000084850e723e */ /* 0x000fc600048070ff */
[----:B------:R0:W-:Y:S04]  /*6c660*/  STL [R1+0x7fc], R10 ;  /* 0x0007fc0a01007387 */ /* 0x0001e80000100800 */
[----:B------:R1:W-:Y:S01]  /*6c670*/  STL [R1+0xcb8], R9 ;  /* 0x000cb80901007387 */ /* 0x0003e20000100800 */
[----:B0-----:R-:W-:Y:S01]  /*6c680*/  F2FP.SATFINITE.E4M3.F32.PACK_AB_MERGE_C R10, R131, R130, RZ ;  /* 0x00000082830a723e */ /* 0x001fe200048070ff */
[----:B-1----:R-:W-:-:S04]  /*6c690*/  VIADD R9, R9, UR5 ;  /* 0x0000000509097c36 */ /* 0x002fc80008000000 */
[----:B------:R0:W-:Y:S01]  /*6c6a0*/  STL [R1+0x7cc], R10 ;  /* 0x0007cc0a01007387 */ /* 0x0001e20000100800 */
[----:B------:R-:W-:-:S03]  /*6c6b0*/  ULDC UR5, c[0x0][0x248] ;  /* 0x0000920000057ab9 */ /* 0x000fc60000000800 */
[----:B------:R1:W-:Y:S04]  /*6c6c0*/  STL [R1+0x5ec], R14 ;  /* 0x0005ec0e01007387 */ /* 0x0003e80000100800 */
[----:B------:R2:W-:Y:S01]  /*6c6d0*/  STL [R1+0xc90], R9 ;  /* 0x000c900901007387 */ /* 0x0005e20000100800 */
[----:B0-----:R-:W-:Y:S02]  /*6c6e0*/  F2FP.SATFINITE.E4M3.F32.PACK_AB_MERGE_C R10, R135, R134, RZ ;  /* 0x00000086870a723e */ /* 0x001fe400048070ff */
[----:B-1----:R-:W-:-:S03]  /*6c6f0*/  F2FP.SATFINITE.E4M3.F32.PACK_AB_MERGE_C R14, R137, R136, RZ ;  /* 0x00000088890e723e */ /* 0x002fc600048070ff */
[----:B------:R0:W-:Y:S01]  /*6c700*/  STL [R1+0x5b8], R10 ;  /* 0x0005b80a01007387 */ /* 0x0001e20000100800 */
[----:B--2---:R-:W-:Y:S01]  /*6c710*/  VIADD R9, R9, UR5 ;  /* 0x0000000509097c36 */ /* 0x004fe20008000000 */
[----:B------:R-:W-:Y:S02]  /*6c720*/  ULDC UR5, c[0x0][0x248] ;  /* 0x0000920000057ab9 */ /* 0x000fe40000000800 */
        /* <DEDUP_REMOVED lines=21> */
[----:B------:R-:W-:Y:S04]  /*6c880*/  STL [R1+0x5e4], R14 ;  /* 0x0005e40e01007387 */ /* 0x000fe80000100800 */
[----:B------:R1:W-:Y:S01]  /*6c890*/  STL [R1+0xb80], R9 ;  /* 0x000b800901007387 */ /* 0x0003e20000100800 */
[----:B0-----:R-:W-:-:S05]  /*6c8a0*/  F2FP.SATFINITE.E4M3.F32.PACK_AB_MERGE_C R10, R151, R150, RZ ;  /* 0x00000096970a723e */ /* 0x001fca00048070ff */
[----:B------:R0:W-:Y:S01]  /*6c8b0*/  STL [R1+0x5b0], R10 ;  /* 0x0005b00a01007387 */ /* 0x0001e20000100800 */
[----:B-1----:R-:W-:Y:S01]  /*6c8c0*/  VIADD R9, R9, UR5 ;  /* 0x0000000509097c36 */ /* 0x002fe20008000000 */
[----:B------:R-:W-:-:S04]  /*6c8d0*/  ULDC UR5, c[0x0][0x248] ;  /* 0x0000920000057ab9 */ /* 0x000fc80000000800 */
[----:B------:R1:W-:Y:S01]  /*6c8e0*/  STL [R1+0xb48], R9 ;  /* 0x000b480901007387 */ /* 0x0003e20000100800 */
[----:B0-----:R-:W-:Y:S02]  /*6c8f0*/  VIADD R10, R0, 0x1ff ;  /* 0x000001ff000a7836 */ /* 0x001fe40000000000 */
[----:B-1----:R-:W-:Y:S01]  /*6c900*/  VIADD R9, R9, UR5 ;  /* 0x0000000509097c36 */ /* 0x002fe20008000000 */
[----:B------:R-:W-:-:S03]  /*6c910*/  ULDC UR5, c[0x0][0x248] ;  /* 0x0000920000057ab9 */ /* 0x000fc60000000800 */
[----:B------:R-:W-:Y:S01]  /*6c920*/  VIADD R14, R9, UR8 ;  /* 0x00000008090e7c36 */ /* 0x000fe20008000000 */
[----:B------:R-:W-:Y:S01]  /*6c930*/  STL [R1+0xb4c], R9 ;  /* 0x000b4c0901007387 */ /* 0x000fe20000100800 */
[----:B------:R-:W-:-:S03]  /*6c940*/  ULDC UR8, c[0x0][0x22c] ;  /* 0x00008b0000087ab9 */ /* 0x000fc60000000800 */
[----:B------:R0:W-:Y:S02]  /*6c950*/  STL [R1+0xb84], R14 ;  /* 0x000b840e01007387 */ /* 0x0001e40000100800 */
[----:B0-----:R-:W-:Y:S01]  /*6c960*/  VIADD R14, R14, UR5 ;  /* 0x000000050e0e7c36 */ /* 0x001fe20008000000 */
[----:B------:R-:W-:-:S04]  /*6c970*/  ULDC UR5, c[0x0][0x248] ;  /* 0x0000920000057ab9 */ /* 0x000fc80000000800 */
[----:B------:R-:W-:Y:S01]  /*6c980*/  STL [R1+0xbac], R14 ;  /* 0x000bac0e01007387 */ /* 0x000fe20000100800 */
[----:B---3--:R-:W-:Y:S01]  /*6c990*/  ISETP.GE.AND P6, PT, R12, UR10, PT ;  /* 0x0000000a0c007c0c */ /* 0x008fe2000bfc6270 */
[----:B------:R-:W-:Y:S01]  /*6c9a0*/  VIADD R9, R0, 0xb1 ;  /* 0x000000b100097836 */ /* 0x000fe20000000000 */
[----:B------:R-:W-:Y:S02]  /*6c9b0*/  ULDC UR10, c[0x0][0x248] ;  /* 0x00009200000a7ab9 */ /* 0x000fe40000000800 */
[----:B------:R-:W-:Y:S01]  /*6c9c0*/  ISETP.LT.AND P5, PT, R10, UR9, !P6 ;  /* 0x000000090a007c0c */ /* 0x000fe2000f7a1270 */
[----:B------:R-:W-:Y:S01]  /*6c9d0*/  VIADD R10, R14, UR5 ;  /* 0x000000050e0a7c36 */ /* 0x000fe20008000000 */
[----:B------:R-:W-:Y:S01]  /*6c9e0*/  ISETP.LT.AND P0, PT, R9, UR11, !P6 ;  /* 0x0000000b09007c0c */ /* 0x000fe2000f701270 */
[----:B------:R-:W-:Y:S01]  /*6c9f0*/  ULDC UR5, c[0x0][0x248] ;  /* 0x0000920000057ab9 */ /* 0x000fe20000000800 */
[----:B------:R-:W-:Y:S02]  /*6ca00*/  ULDC UR9, c[0x0][0x248] ;  /* 0x0000920000097ab9 */ /* 0x000fe40000000800 */
[----:B------:R0:W-:Y:S01]  /*6ca10*/  STL [R1+0xc04], R10 ;  /* 0x000c040a01007387 */ /* 0x0001e20000100800 */
[C---:B------:R-:W-:Y:S01]  /*6ca20*/  VIADD R9, R0.reuse, 0xb0 ;  /* 0x000000b000097836 */ /* 0x040fe20000000000 */
[----:B------:R-:W-:Y:S01]  /*6ca30*/  MOV R251, UR4 ;  /* 0x0000000400fb7c02 */ /* 0x000fe20008000f00 */
[----:B------:R-:W-:Y:S01]  /*6ca40*/  VIADD R19, R0, 0xad ;  /* 0x000000ad00137836 */ /* 0x000fe20000000000 */
[----:B------:R-:W2:Y:S01]  /*6ca50*/  LDL.LU R16, [R1+0x1d50] ;  /* 0x001d500001107983 */ /* 0x000ea20000300800 */
[----:B------:R-:W-:-:S04]  /*6ca60*/  ULDC UR11, c[0x0][0x248] ;  /* 0x00009200000b7ab9 */ /* 0x000fc80000000800 */
[----:B------:R-:W-:Y:S01]  /*6ca70*/  @P0 LOP3.LUT R8, R8, 0x1000000, RZ, 0xfc, !PT ;  /* 0x0100000008080812 */ /* 0x000fe200078efcff */
[----:B0-----:R-:W-:Y:S01]  /*6ca80*/  VIADD R10, R10, UR5 ;  /* 0x000000050a0a7c36 */ /* 0x001fe20008000000 */
[----:B------:R-:W-:Y:S01]  /*6ca90*/  ISETP.LT.AND P0, PT, R9, UR8, !P6 ;  /* 0x0000000809007c0c */ /* 0x000fe2000f701270 */
[----:B------:R-:W-:-:S03]  /*6caa0*/  ULDC UR5, c[0x0][0x248] ;  /* 0x0000920000057ab9 */ /* 0x000fc60000000800 */
[----:B------:R0:W-:Y:S01]  /*6cab0*/  STL [R1+0xc2c], R10 ;  /* 0x000c2c0a01007387 */ /* 0x0001e20000100800 */
[----:B------:R-:W-:Y:S01]  /*6cac0*/  VIADD R9, R0, 0xaf ;  /* 0x000000af00097836 */ /* 0x000fe20000000000 */
[----:B------:R-:W-:Y:S01]  /*6cad0*/  LOP3.LUT R8, R8, 0xff7fffff, RZ, 0xc0, !PT ;  /* 0xff7fffff08087812 */ /* 0x000fe200078ec0ff */
[----:B------:R-:W-:Y:S01]  /*6cae0*/  ULDC UR8, c[0x0][0x22c] ;  /* 0x00008b0000087ab9 */ /* 0x000fe20000000800 */
[----:B0-----:R-:W-:Y:S01]  /*6caf0*/  VIADD R10, R10, UR5 ;  /* 0x000000050a0a7c36 */ /* 0x001fe20008000000 */
[----:B------:R-:W-:-:S04]  /*6cb00*/  ULDC UR5, c[0x0][0x248] ;  /* 0x0000920000057ab9 */ /* 0x000fc80000000800 */
[----:B------:R-:W-:Y:S01]  /*6cb10*/  @P0 LOP3.LUT R8, R8, 0x800000, RZ, 0xfc, !PT ;  /* 0x0080000008080812 */ /* 0x000fe200078efcff */
[----:B------:R0:W-:Y:S01]  /*6cb20*/  STL [R1+0xc94], R10 ;  /* 0x000c940a01007387 */ /* 0x0001e20000100800 */
[----:B------:R-:W-:Y:S01]  /*6cb30*/  ISETP.LT.AND P0, PT, R9, UR8, !P6 ;  /* 0x0000000809007c0c */ /* 0x000fe2000f701270 */
[----:B------:R-:W-:Y:S01]  /*6cb40*/  ULDC UR8, c[0x0][0x248] ;  /* 0x0000920000087ab9 */ /* 0x000fe20000000800 */
[----:B0-----:R-:W-:Y:S01]  /*6cb50*/  VIADD R10, R10, UR5 ;  /* 0x000000050a0a7c36 */ /* 0x001fe20008000000 */
[----:B------:R-:W-:-:S04]  /*6cb60*/  ULDC UR5, c[0x0][0x244] ;  /* 0x0000910000057ab9 */ /* 0x000fc80000000800 */
[----:B------:R0:W-:Y:S01]  /*6cb70*/  STL [R1+0xcbc], R10 ;  /* 0x000cbc0a01007387 */ /* 0x0001e20000100800 */
[----:B------:R-:W-:Y:S01]  /*6cb80*/  IMAD R9, R12, UR5, RZ ;  /* 0x000000050c097c24 */ /* 0x000fe2000f8e02ff */
[----:B------:R-:W-:Y:S01]  /*6cb90*/  ULDC UR5, c[0x0][0x22c] ;  /* 0x00008b0000057ab9 */ /* 0x000fe20000000800 */
[----:B0-----:R-:W-:-:S04]  /*6cba0*/  VIADD R10, R10, UR8 ;  /* 0x000000080a0a7c36 */ /* 0x001fc80008000000 */
[----:B------:R-:W-:Y:S01]  /*6cbb0*/  VIADD R14, R10, UR9 ;  /* 0x000000090a0e7c36 */ /* 0x000fe20008000000 */
[----:B------:R-:W-:Y:S01]  /*6cbc0*/  STL [R1+0xd0c], R10 ;  /* 0x000d0c0a01007387 */ /* 0x000fe20000100800 */
[----:B------:R-:W-:Y:S01]  /*6cbd0*/  VIADD R12, R0, 0xae ;  /* 0x000000ae000c7836 */ /* 0x000fe20000000000 */
[----:B------:R-:W0:Y:S01]  /*6cbe0*/  S2R R17, SR_TID.X ;  /* 0x0000000000117919 */ /* 0x000e220000002100 */
[----:B------:R-:W-:Y:S01]  /*6cbf0*/  LOP3.LUT R8, R8, 0xffbfffff, RZ, 0xc0, !PT ;  /* 0xffbfffff08087812 */ /* 0x000fe200078ec0ff */
[----:B------:R-:W-:Y:S01]  /*6cc00*/  ULDC.64 UR8, c[0x0][0x220] ;  /* 0x0000880000087ab9 */ /* 0x000fe20000000a00 */
[----:B------:R1:W-:Y:S01]  /*6cc10*/  STL [R1+0xd38], R14 ;  /* 0x000d380e01007387 */ /* 0x0003e20000100800 */
[----:B------:R-:W-:Y:S01]  /*6cc20*/  ISETP.LT.AND P1, PT, R12, UR5, !P6 ;  /* 0x000000050c007c0c */ /* 0x000fe2000f721270 */
[----:B------:R-:W-:Y:S01]  /*6cc30*/  ULDC UR5, c[0x0][0x248] ;  /* 0x0000920000057ab9 */ /* 0x000fe20000000800 */
[----:B-1----:R-:W-:Y:S01]  /*6cc40*/  VIADD R14, R14, UR10 ;  /* 0x0000000a0e0e7c36 */ /* 0x002fe20008000000 */
[----:B------:R-:W-:Y:S01]  /*6cc50*/  @P0 LOP3.LUT R8, R8, 0x400000, RZ, 0xfc, !PT ;  /* 0x0040000008080812 */ /* 0x000fe200078efcff */
[----:B------:R-:W-:-:S03]  /*6cc60*/  ULDC UR10, c[0x0][0x248] ;  /* 0x00009200000a7ab9 */ /* 0x000fc60000000800 */
[----:B------:R1:W-:Y:S01]  /*6cc70*/  STL [R1+0xd3c], R14 ;  /* 0x000d3c0e01007387 */ /* 0x0003e20000100800 */
[----:B------:R-:W-:Y:S01]  /*6cc80*/  IADD3 R10, P0, R9, UR8, RZ ;  /* 0x00000008090a7c10 */ /* 0x000fe2000ff1e0ff */
[----:B------:R-:W-:Y:S01]  /*6cc90*/  ULDC UR8, c[0x0][0x248] ;  /* 0x0000920000087ab9 */ /* 0x000fe20000000800 */
[----:B-1----:R-:W-:Y:S01]  /*6cca0*/  VIADD R14, R14, UR5 ;  /* 0x000000050e0e7c36 */ /* 0x002fe20008000000 */
[----:B------:R-:W-:-:S04]  /*6ccb0*/  ULDC UR5, c[0x0][0x248] ;  /* 0x0000920000057ab9 */ /* 0x000fc80000000800 */
[----:B------:R1:W-:Y:S01]  /*6ccc0*/  STL [R1+0xd60], R14 ;  /* 0x000d600e01007387 */ /* 0x0003e20000100800 */
[----:B------:R-:W-:Y:S01]  /*6ccd0*/  LEA.HI.X.SX32 R9, R9, UR9, 0x1, P0 ;  /* 0x0000000909097c11 */ /* 0x000fe200080f0eff */
[----:B------:R-:W-:Y:S01]  /*6cce0*/  ULDC UR9, c[0x0][0x248] ;  /* 0x0000920000097ab9 */ /* 0x000fe20000000800 */
[----:B------:R-:W-:Y:S01]  /*6ccf0*/  IADD3 R12, P0, R13, R10, RZ ;  /* 0x0000000a0d0c7210 */ /* 0x000fe20007f1e0ff */
[----:B-1----:R-:W-:Y:S01]  /*6cd00*/  VIADD R14, R14, UR5 ;  /* 0x000000050e0e7c36 */ /* 0x002fe20008000000 */
[----:B------:R-:W-:-:S04]  /*6cd10*/  ULDC UR5, c[0x0][0x248] ;  /* 0x0000920000057ab9 */ /* 0x000fc80000000800 */
[----:B------:R1:W-:Y:S01]  /*6cd20*/  STL [R1+0xd64], R14 ;  /* 0x000d640e01007387 */ /* 0x0003e20000100800 */
[----:B------:R-:W-:Y:S01]  /*6cd30*/  LEA.HI.X.SX32 R13, R13, R9, 0x1, P0 ;  /* 0x000000090d0d7211 */ /* 0x000fe200000f0eff */
[----:B-1----:R-:W-:Y:S01]  /*6cd40*/  VIADD R14, R14, UR8 ;  /* 0x000000080e0e7c36 */ /* 0x002fe20008000000 */
[----:B------:R-:W-:-:S04]  /*6cd50*/  ULDC UR8, c[0x0][0x248] ;  /* 0x0000920000087ab9 */ /* 0x000fc80000000800 */
[----:B------:R1:W-:Y:S01]  /*6cd60*/  STL [R1+0xdc8], R14 ;  /* 0x000dc80e01007387 */ /* 0x0003e20000100800 */
[----:B0-----:R-:W-:-:S03]  /*6cd70*/  IMAD.SHL.U32 R20, R17, 0x40, RZ ;  /* 0x0000004011147824 */ /* 0x001fc600078e00ff */
[----:B------:R0:W-:Y:S04]  /*6cd80*/  STL [R1+0x1d68], R12 ;  /* 0x001d680c01007387 */ /* 0x0001e80000100800 */
[----:B------:R3:W-:Y:S01]  /*6cd90*/  STL [R1+0x1d58], R13 ;  /* 0x001d580d01007387 */ /* 0x0007e20000100800 */
[----:B------:R-:W-:Y:S02]  /*6cda0*/  LOP3.LUT R20, R20, 0x400, RZ, 0xc0, !PT ;  /* 0x0000040014147812 */ /* 0x000fe400078ec0ff */
[----:B--2---:R-:W-:Y:S01]  /*6cdb0*/  LOP3.LUT R18, R16, 0xf0, RZ, 0xc0, !PT ;  /* 0x000000f010127812 */ /* 0x004fe200078ec0ff */
[----:B------:R-:W-:Y:S01]  /*6cdc0*/  VIADD R16, R14, UR5 ;  /* 0x000000050e107c36 */ /* 0x000fe20008000000 */
[----:B-1----:R-:W-:Y:S01]  /*6cdd0*/  IADD3 R14, P0, R15, R10, RZ ;  /* 0x0000000a0f0e7210 */ /* 0x002fe20007f1e0ff */
[----:B------:R-:W-:-:S02]  /*6cde0*/  ULDC UR5, c[0x0][0x22c] ;  /* 0x00008b0000057ab9 */ /* 0x000fc40000000800 */
[----:B0-----:R-:W-:Y:S01]  /*6cdf0*/  VIADD R12, R16, UR9 ;  /* 0x00000009100c7c36 */ /* 0x001fe20008000000 */
[----:B------:R-:W-:Y:S01]  /*6ce00*/  LEA.HI.X.SX32 R15, R15, R9, 0x1, P0 ;  /* 0x000000090f0f7211 */ /* 0x000fe200000f0eff */
[----:B------:R0:W-:Y:S01]  /*6ce10*/  STL [R1+0xdcc], R16 ;  /* 0x000dcc1001007387 */ /* 0x0001e20000100800 */
[----:B---3--:R-:W-:Y:S01]  /*6ce20*/  IADD3 R13, R20, UR4, R18 ;  /* 0x00000004140d7c10 */ /* 0x008fe2000fffe012 */
[----:B------:R-:W-:Y:S01]  /*6ce30*/  ULDC UR9, c[0x0][0x248] ;  /* 0x0000920000097ab9 */ /* 0x000fe20000000800 */
[----:B------:R-:W-:Y:S01]  /*6ce40*/  LOP3.LUT R8, R8, 0xffdfffff, RZ, 0xc0, !PT ;  /* 0xffdfffff08087812 */ /* 0x000fe200078ec0ff */
[----:B------:R-:W-:Y:S01]  /*6ce50*/  STL [R1+0x1d70], R14 ;  /* 0x001d700e01007387 */ /* 0x000fe20000100800 */
[----:B------:R-:W-:-:S03]  /*6ce60*/  ULDC UR4, c[0x0][0x22c] ;  /* 0x00008b0000047ab9 */ /* 0x000fc60000000800 */
[----:B------:R-:W-:Y:S01]  /*6ce70*/  STL [R1+0x1d6c], R15 ;  /* 0x001d6c0f01007387 */ /* 0x000fe20000100800 */
[----:B0-----:R-:W-:-:S03]  /*6ce80*/  IADD3 R16, P0, R11, R10, RZ ;  /* 0x0000000a0b107210 */ /* 0x001fc60007f1e0ff */
[----:B------:R0:W-:Y:S01]  /*6ce90*/  STL [R1+0xdf0], R12 ;  /* 0x000df00c01007387 */ /* 0x0001e20000100800 */
[----:B------:R-:W-:-:S03]  /*6cea0*/  LEA.HI.X.SX32 R17, R11, R9, 0x1, P0 ;  /* 0x000000090b117211 */ /* 0x000fc600000f0eff */
[----:B------:R1:W-:Y:S01]  /*6ceb0*/  STL [R1+0x1d84], R10 ;  /* 0x001d840a01007387 */ /* 0x0003e20000100800 */
[----:B------:R-:W-:Y:S01]  /*6cec0*/  ISETP.LT.AND P0, PT, R19, UR5, !P6 ;  /* 0x0000000513007c0c */ /* 0x000fe2000f701270 */
[----:B------:R-:W-:Y:S01]  /*6ced0*/  ULDC UR5, c[0x0][0x248] ;  /* 0x0000920000057ab9 */ /* 0x000fe20000000800 */
[----:B0-----:R-:W-:Y:S01]  /*6cee0*/  VIADD R12, R12, UR8 ;  /* 0x000000080c0c7c36 */ /* 0x001fe20008000000 */
[----:B------:R-:W-:Y:S01]  /*6cef0*/  STL [R1+0x1d90], R16 ;  /* 0x001d901001007387 */ /* 0x000fe20000100800 */
[----:B------:R-:W-:Y:S02]  /*6cf00*/  ULDC UR8, c[0x0][0x248] ;  /* 0x0000920000087ab9 */ /* 0x000fe40000000800 */
[----:B-1----:R-:W-:Y:S01]  /*6cf10*/  VIADD R10, R12, UR10 ;  /* 0x0000000a0c0a7c36 */ /* 0x002fe20008000000 */
[----:B------:R-:W-:Y:S01]  /*6cf20*/  STL [R1+0xdf4], R12 ;  /* 0x000df40c01007387 */ /* 0x000fe20000100800 */
[----:B------:R-:W-:-:S03]  /*6cf30*/  ULDC UR10, c[0x0][0x248] ;  /* 0x00009200000a7ab9 */ /* 0x000fc60000000800 */
[----:B------:R-:W-:Y:S04]  /*6cf40*/  STL [R1+0x1d8c], R17 ;  /* 0x001d8c1101007387 */ /* 0x000fe80000100800 */
[----:B------:R0:W-:Y:S04]  /*6cf50*/  STL [R1+0x1d88], R9 ;  /* 0x001d880901007387 */ /* 0x0001e80000100800 */
[----:B------:R-:W-:Y:S01]  /*6cf60*/  STL [R1+0x1d94], R13 ;  /* 0x001d940d01007387 */ /* 0x000fe20000100800 */
[----:B0-----:R-:W-:-:S03]  /*6cf70*/  VIADD R9, R10, UR5 ;  /* 0x000000050a097c36 */ /* 0x001fc60008000000 */
[----:B------:R-:W-:Y:S01]  /*6cf80*/  STL [R1+0xe14], R10 ;  /* 0x000e140a01007387 */ /* 0x000fe20000100800 */
[----:B------:R-:W-:-:S03]  /*6cf90*/  ULDC UR5, c[0x0][0x248] ;  /* 0x0000920000057ab9 */ /* 0x000fc60000000800 */
[----:B------:R-:W-:Y:S04]  /*6cfa0*/  STL [R1+0x1d98], R251 ;  /* 0x001d98fb01007387 */ /* 0x000fe80000100800 */
        /* <DEDUP_REMOVED lines=20> */
[----:B------:R-:W-:Y:S01]  /*6d0f0*/  @P1 LOP3.LUT R8, R8, 0x200000, RZ, 0xfc, !PT ;  /* 0x0020000008081812 */ /* 0x000fe200078efcff */
[C---:B------:R-:W-:Y:S01]  /*6d100*/  VIADD R10, R0.reuse, 0xb2 ;  /* 0x000000b2000a7836 */ /* 0x040fe20000000000 */
[----:B------:R-:W-:Y:S01]  /*6d110*/  MOV R252, UR4 ;  /* 0x0000000400fc7c02 */ /* 0x000fe20008000f00 */
[C---:B------:R-:W-:Y:S01]  /*6d120*/  VIADD R12, R0.reuse, 0xb4 ;  /* 0x000000b4000c7836 */ /* 0x040fe20000000000 */
[----:B------:R0:W-:Y:S01]  /*6d130*/  STL [R1+0xe34], R9 ;  /* 0x000e340901007387 */ /* 0x0001e20000100800 */
[----:B------:R-:W-:Y:S01]  /*6d140*/  VIADD R251, R0, 0x113 ;  /* 0x0000011300fb7836 */ /* 0x000fe20000000000 */
[----:B------:R-:W-:Y:S01]  /*6d150*/  LOP3.LUT R8, R8, 0xffefffff, RZ, 0xc0, !PT ;  /* 0xffefffff08087812 */ /* 0x000fe200078ec0ff */
[----:B------:R-:W-:Y:S01]  /*6d160*/  ULDC UR4, c[0x0][0x22c] ;  /* 0x00008b0000047ab9 */ /* 0x000fe20000000800 */
[C---:B------:R-:W-:Y:S01]  /*6d170*/  VIADD R13, R0.reuse, 0x114 ;  /* 0x00000114000d7836 */ /* 0x040fe20000000000 */
[----:B------:R-:W-:Y:S01]  /*6d180*/  MOV R14, UR61 ;  /* 0x0000003d000e7c02 */ /* 0x000fe20008000f00 */
[C---:B------:R-:W-:Y:S01]  /*6d190*/  VIADD R16, R0.reuse, 0x115 ;  /* 0x0000011500107836 */ /* 0x040fe20000000000 */
[----:B------:R-:W-:Y:S01]  /*6d1a0*/  MOV R15, UR6 ;  /* 0x00000006000f7c02 */ /* 0x000fe20008000f00 */
[----:B------:R-:W-:Y:S01]  /*6d1b0*/  ULDC UR61, c[0x0][0x22c] ;  /* 0x00008b00003d7ab9 */ /* 0x000fe20000000800 */
[----:B------:R-:W-:Y:S01]  /*6d1c0*/  VIADD R17, R0, 0x116 ;  /* 0x0000011600117836 */ /* 0x000fe20000000000 */
[----:B------:R-:W-:Y:S01]  /*6d1d0*/  ULDC UR13, c[0x0][0x22c] ;  /* 0x00008b00000d7ab9 */ /* 0x000fe20000000800 */
[----:B0-----:R-:W-:Y:S01]  /*6d1e0*/  VIADD R9, R9, UR5 ;  /* 0x0000000509097c36 */ /* 0x001fe20008000000 */
[----:B------:R-:W-:Y:S01]  /*6d1f0*/  ULDC UR5, c[0x0][0x248] ;  /* 0x0000920000057ab9 */ /* 0x000fe20000000800 */
[----:B------:R-:W-:Y:S01]  /*6d200*/  @P0 LOP3.LUT R8, R8, 0x100000, RZ, 0xfc, !PT ;  /* 0x0010000008080812 */ /* 0x000fe200078efcff */
[----:B------:R-:W-:-:S02]  /*6d210*/  ULDC UR6, c[0x0][0x22c] ;  /* 0x00008b0000067ab9 */ /* 0x000fc40000000800 */
[----:B------:R0:W-:Y:S02]  /*6d220*/  STL [R1+0xe38], R9 ;  /* 0x000e380901007387 */ /* 0x0001e40000100800 */
[----:B0-----:R-:W-:Y:S01]  /*6d230*/  VIADD R9, R9, UR14 ;  /* 0x0000000e09097c36 */ /* 0x001fe20008000000 */
[----:B------:R-:W-:Y:S01]  /*6d240*/  LOP3.LUT R8, R8, 0xfff7ffff, RZ, 0xc0, !PT ;  /* 0xfff7ffff08087812 */ /* 0x000fe200078ec0ff */
[----:B------:R-:W-:Y:S01]  /*6d250*/  VIADD R11, R0, 0x1 ;  /* 0x00000001000b7836 */ /* 0x000fe20000000000 */
[----:B------:R-:W-:Y:S02]  /*6d260*/  ULDC UR14, c[0x0][0x22c] ;  /* 0x00008b00000e7ab9 */ /* 0x000fe40000000800 */
        /* <DEDUP_REMOVED lines=73> */
[----:B--2---:R-:W-:-:S05]  /*6d700*/  VIADD R10, R0, 0xbe ;  /* 0x000000be000a7836 */ /* 0x004fca0000000000 */
[----:B------:R1:W-:Y:S01]  /*6d710*/  STL [R1+0x178], R10 ;  /* 0x0001780a01007387 */ /* 0x0003e20000100800 */
[----:B0-----:R-:W-:-:S03]  /*6d720*/  VIADD R9, R0, 0xc0 ;  /* 0x000000c000097836 */ /* 0x001fc60000000000 */
[----:B------:R0:W-:Y:S01]  /*6d730*/  STL [R1+0x174], R12 ;  /* 0x0001740c01007387 */ /* 0x0001e20000100800 */
[----:B-1----:R-:W-:-:S03]  /*6d740*/  VIADD R10, R0, 0xc1 ;  /* 0x000000c1000a7836 */ /* 0x002fc60000000000 */
[----:B------:R1:W-:Y:S01]  /*6d750*/  STL [R1+0x170], R9 ;  /* 0x0001700901007387 */ /* 0x0003e20000100800 */
[----:B0-----:R-:W-:-:S03]  /*6d760*/  VIADD R12, R0, 0xc2 ;  /* 0x000000c2000c7836 */ /* 0x001fc60000000000 */
[----:B------:R0:W-:Y:S01]  /*6d770*/  STL [R1+0x16c], R10 ;  /* 0x00016c0a01007387 */ /* 0x0001e20000100800 */
[----:B-1----:R-:W-:-:S03]  /*6d780*/  VIADD R9, R0, 0xc3 ;  /* 0x000000c300097836 */ /* 0x002fc60000000000 */
[----:B------:R1:W-:Y:S01]  /*6d790*/  STL [R1+0x168], R12 ;  /* 0x0001680c01007387 */ /* 0x0003e20000100800 */
[----:B0-----:R-:W-:-:S03]  /*6d7a0*/  VIADD R10, R0, 0xc4 ;  /* 0x000000c4000a7836 */ /* 0x001fc60000000000 */
[----:B------:R0:W-:Y:S04]  /*6d7b0*/  STL [R1+0x164], R9 ;  /* 0x0001640901007387 */ /* 0x0001e80000100800 */
[----:B------:R2:W-:Y:S01]  /*6d7c0*/  STL [R1+0x160], R10 ;  /* 0x0001600a01007387 */ /* 0x0005e20000100800 */
[C---:B-1----:R-:W-:Y:S02]  /*6d7d0*/  VIADD R12, R0.reuse, 0xc5 ;  /* 0x000000c5000c7836 */ /* 0x042fe40000000000 */
[----:B0-----:R-:W-:-:S03]  /*6d7e0*/  VIADD R9, R0, 0xc6 ;  /* 0x000000c600097836 */ /* 0x001fc60000000000 */
        /* <DEDUP_REMOVED lines=47> */
[C---:B-1----:R-:W-:Y:S02]  /*6dae0*/  VIADD R9, R0.reuse, 0xde ;  /* 0x000000de00097836 */ /* 0x042fe40000000000 */
[----:B--2---:R-:W-:-:S03]  /*6daf0*/  VIADD R10, R0, 0xe0 ;  /* 0x000000e0000a7836 */ /* 0x004fc60000000000 */
        /* <DEDUP_REMOVED lines=97> */
[----:B------:R-:W-:Y:S04]  /*6e110*/  STL [R1+0x30], R12 ;  /* 0x0000300c01007387 */ /* 0x000fe80000100800 */
[----:B------:R-:W-:Y:S04]  /*6e120*/  STL [R1+0x2c], R10 ;  /* 0x00002c0a01007387 */ /* 0x000fe80000100800 */
[----:B------:R1:W-:Y:S01]  /*6e130*/  STL [R1+0x1d9c], R251 ;  /* 0x001d9cfb01007387 */ /* 0x0003e20000100800 */
[C---:B0-----:R-:W-:Y:S02]  /*6e140*/  VIADD R9, R0.reuse, 0x112 ;  /* 0x0000011200097836 */ /* 0x041fe40000000000 */
[----:B-1----:R-:W-:-:S05]  /*6e150*/  VIADD R251, R0, 0xac ;  /* 0x000000ac00fb7836 */ /* 0x002fca0000000000 */
[----:B------:R-:W-:Y:S01]  /*6e160*/  ISETP.LT.AND P0, PT, R251, UR4, !P6 ;  /* 0x00000004fb007c0c */ /* 0x000fe2000f701270 */
[----:B------:R-:W-:Y:S01]  /*6e170*/  STL [R1+0x28], R9 ;  /* 0x0000280901007387 */ /* 0x000fe20000100800 */
[----:B------:R-:W-:Y:S01]  /*6e180*/  VIADD R251, R0, 0xaa ;  /* 0x000000aa00fb7836 */ /* 0x000fe20000000000 */
[----:B------:R-:W-:Y:S01]  /*6e190*/  MOV R12, UR7 ;  /* 0x00000007000c7c02 */ /* 0x000fe20008000f00 */
[----:B------:R-:W-:Y:S01]  /*6e1a0*/  ULDC UR7, c[0x0][0x22c] ;  /* 0x00008b0000077ab9 */ /* 0x000fe20000000800 */
[----:B------:R-:W-:Y:S01]  /*6e1b0*/  STL [R1+0x1da0], R13 ;  /* 0x001da00d01007387 */ /* 0x000fe20000100800 */
[----:B------:R-:W-:-:S03]  /*6e1c0*/  ULDC UR4, c[0x0][0x22c] ;  /* 0x00008b0000047ab9 */ /* 0x000fc60000000800 */
[----:B------:R0:W-:Y:S04]  /*6e1d0*/  STL [R1+0x1da4], R16 ;  /* 0x001da41001007387 */ /* 0x0001e80000100800 */
[----:B------:R-:W-:Y:S01]  /*6e1e0*/  @P0 LOP3.LUT R8, R8, 0x80000, RZ, 0xfc, !PT ;  /* 0x0008000008080812 */ /* 0x000fe200078efcff */
[----:B0-----:R-:W-:-:S05]  /*6e1f0*/  VIADD R16, R0, 0xab ;  /* 0x000000ab00107836 */ /* 0x001fca0000000000 */
[----:B------:R-:W-:Y:S02]  /*6e200*/  ISETP.LT.AND P0, PT, R16, UR61, !P6 ;  /* 0x0000003d10007c0c */ /* 0x000fe4000f701270 */
[----:B------:R-:W-:Y:S02]  /*6e210*/  ISETP.LT.AND P2, PT, R251, UR6, !P6 ;  /* 0x00000006fb007c0c */ /* 0x000fe4000f741270 */
[----:B------:R-:W-:Y:S01]  /*6e220*/  LOP3.LUT R8, R8, 0xfffbffff, RZ, 0xc0, !PT ;  /* 0xfffbffff08087812 */ /* 0x000fe200078ec0ff */
[C---:B------:R-:W-:Y:S01]  /*6e230*/  VIADD R13, R0.reuse, 0xa9 ;  /* 0x000000a9000d7836 */ /* 0x040fe20000000000 */
[----:B------:R-:W-:Y:S01]  /*6e240*/  ULDC UR61, c[0x0][0x22c] ;  /* 0x00008b00003d7ab9 */ /* 0x000fe20000000800 */
[----:B------:R-:W-:Y:S01]  /*6e250*/  VIADD R251, R0, 0xa8 ;  /* 0x000000a800fb7836 */ /* 0x000fe20000000000 */
[----:B------:R-:W-:Y:S02]  /*6e260*/  ULDC UR6, c[0x0][0x22c] ;  /* 0x00008b0000067ab9 */ /* 0x000fe40000000800 */
[----:B------:R-:W-:-:S03]  /*6e270*/  ISETP.LT.AND P1, PT, R13, UR7, !P6 ;  /* 0x000000070d007c0c */ /* 0x000fc6000f721270 */
[----:B------:R-:W-:Y:S01]  /*6e280*/  @P0 LOP3.LUT R8, R8, 0x40000, RZ, 0xfc, !PT ;  /* 0x0004000008080812 */ /* 0x000fe200078efcff */
[----:B------:R-:W-:Y:S01]  /*6e290*/  VIADD R16, R0, 0xa7 ;  /* 0x000000a700107836 */ /* 0x000fe20000000000 */
[----:B------:R-:W-:Y:S02]  /*6e2a0*/  ULDC UR7, c[0x0][0x22c] ;  /* 0x00008b0000077ab9 */ /* 0x000fe40000000800 */
[----:B------:R-:W-:-:S04]  /*6e2b0*/  LOP3.LUT R8, R8, 0xfffdffff, RZ, 0xc0, !PT ;  /* 0xfffdffff08087812 */ /* 0x000fc800078ec0ff */
[----:B------:R-:W-:Y:S02]  /*6e2c0*/  @P2 LOP3.LUT R8, R8, 0x20000, RZ, 0xfc, !PT ;  /* 0x0002000008082812 */ /* 0x000fe400078efcff */
[----:B------:R-:W-:Y:S02]  /*6e2d0*/  ISETP.LT.AND P0, PT, R251, UR4, !P6 ;  /* 0x00000004fb007c0c */ /* 0x000fe4000f701270 */
[----:B------:R-:W-:Y:S01]  /*6e2e0*/  LOP3.LUT R8, R8, 0xfffeffff, RZ, 0xc0, !PT ;  /* 0xfffeffff08087812 */ /* 0x000fe200078ec0ff */
[----:B------:R-:W-:Y:S01]  /*6e2f0*/  VIADD R251, R0, 0xa6 ;  /* 0x000000a600fb7836 */ /* 0x000fe20000000000 */
[----:B------:R-:W-:Y:S02]  /*6e300*/  ULDC UR4, c[0x0][0x22c] ;  /* 0x00008b0000047ab9 */ /* 0x000fe40000000800 */
[----:B------:R-:W-:-:S04]  /*6e310*/  @P1 LOP3.LUT R8, R8, 0x10000, RZ, 0xfc, !PT ;  /* 0x0001000008081812 */ /* 0x000fc800078efcff */
[----:B------:R-:W-:-:S04]  /*6e320*/  LOP3.LUT R8, R8, 0xffff7fff, RZ, 0xc0, !PT ;  /* 0xffff7fff08087812 */ /* 0x000fc800078ec0ff */
[----:B------:R-:W-:Y:S02]  /*6e330*/  @P0 LOP3.LUT R8, R8, 0x8000, RZ, 0xfc, !PT ;  /* 0x0000800008080812 */ /* 0x000fe400078efcff */
[----:B------:R-:W-:Y:S02]  /*6e340*/  ISETP.LT.AND P0, PT, R16, UR61, !P6 ;  /* 0x0000003d10007c0c */ /* 0x000fe4000f701270 */
[----:B------:R-:W-:Y:S02]  /*6e350*/  ISETP.LT.AND P2, PT, R251, UR6, !P6 ;  /* 0x00000006fb007c0c */ /* 0x000fe4000f741270 */
[----:B------:R-:W-:Y:S01]  /*6e360*/  LOP3.LUT R8, R8, 0xffffbfff, RZ, 0xc0, !PT ;  /* 0xffffbfff08087812 */ /* 0x000fe200078ec0ff */
[C---:B------:R-:W-:Y:S01]  /*6e370*/  VIADD R13, R0.reuse, 0xa5 ;  /* 0x000000a5000d7836 */ /* 0x040fe20000000000 */
[----:B------:R-:W-:Y:S01]  /*6e380*/  ULDC UR61, c[0x0][0x22c] ;  /* 0x00008b00003d7ab9 */ /* 0x000fe20000000800 */
[----:B------:R-:W-:Y:S01]  /*6e390*/  VIADD R251, R0, 0xa4 ;  /* 0x000000a400fb7836 */ /* 0x000fe20000000000 */
[----:B------:R-:W-:-:S02]  /*6e3a0*/  ULDC UR6, c[0x0][0x22c] ;  /* 0x00008b0000067ab9 */ /* 0x000fc40000000800 */
        /* <DEDUP_REMOVED lines=54> */
[----:B------:R-:W-:Y:S01]  /*6e710*/  ISETP.LT.AND P2, PT, R251, UR6, !P6 ;  /* 0x00000006fb007c0c */ /* 0x000fe2000f741270 */
[----:B------:R-:W-:Y:S01]  /*6e720*/  VIADD R251, R0, 0x98 ;  /* 0x0000009800fb7836 */ /* 0x000fe20000000000 */
[----:B------:R-:W-:Y:S01]  /*6e730*/  LOP3.LUT R8, R8, 0xfffffffb, RZ, 0xc0, !PT ;  /* 0xfffffffb08087812 */ /* 0x000fe200078ec0ff */
[C---:B------:R-:W-:Y:S01]  /*6e740*/  VIADD R16, R0.reuse, 0x97 ;  /* 0x0000009700107836 */ /* 0x040fe20000000000 */
[----:B------:R-:W-:Y:S01]  /*6e750*/  ULDC UR61, c[0x0][0x22c] ;  /* 0x00008b00003d7ab9 */ /* 0x000fe20000000800 */
[----:B------:R-:W-:Y:S01]  /*6e760*/  VIADD R13, R0, 0x99 ;  /* 0x00000099000d7836 */ /* 0x000fe20000000000 */
[----:B------:R-:W-:-:S05]  /*6e770*/  ULDC UR6, c[0x0][0x22c] ;  /* 0x00008b0000067ab9 */ /* 0x000fca0000000800 */
[----:B------:R-:W-:Y:S02]  /*6e780*/  @P0 LOP3.LUT R8, R8, 0x4, RZ, 0xfc, !PT ;  /* 0x0000000408080812 */ /* 0x000fe400078efcff */
[----:B------:R-:W-:Y:S01]  /*6e790*/  ISETP.LT.AND P0, PT, R251, UR4, !P6 ;  /* 0x00000004fb007c0c */ /* 0x000fe2000f701270 */
[----:B------:R-:W-:Y:S01]  /*6e7a0*/  VIADD R251, R0, 0x96 ;  /* 0x0000009600fb7836 */ /* 0x000fe20000000000 */
[----:B------:R-:W-:Y:S01]  /*6e7b0*/  ISETP.LT.AND P1, PT, R13, UR7, !P6 ;  /* 0x000000070d007c0c */ /* 0x000fe2000f721270 */
[----:B------:R-:W-:Y:S01]  /*6e7c0*/  ULDC UR4, c[0x0][0x22c] ;  /* 0x00008b0000047ab9 */ /* 0x000fe20000000800 */
[----:B------:R-:W-:-:S09]  /*6e7d0*/  LOP3.LUT R8, R8, 0xfffffffd, RZ, 0xc0, !PT ;  /* 0xfffffffd08087812 */ /* 0x000fd200078ec0ff */
[----:B------:R-:W-:Y:S01]  /*6e7e0*/  @P0 LOP3.LUT R2, R2, 0x80000000, RZ, 0xfc, !PT ;  /* 0x8000000002020812 */ /* 0x000fe200078efcff */
[----:B------:R-:W-:Y:S01]  /*6e7f0*/  VIADD R13, R0, 0x95 ;  /* 0x00000095000d7836 */ /* 0x000fe20000000000 */
[----:B------:R-:W-:Y:S01]  /*6e800*/  ISETP.LT.AND P0, PT, R16, UR61, !P6 ;  /* 0x0000003d10007c0c */ /* 0x000fe2000f701270 */
[----:B------:R-:W-:Y:S01]  /*6e810*/  ULDC UR7, c[0x0][0x22c] ;  /* 0x00008b0000077ab9 */ /* 0x000fe20000000800 */
[----:B------:R-:W-:Y:S02]  /*6e820*/  @P2 LOP3.LUT R8, R8, 0x2, RZ, 0xfc, !PT ;  /* 0x0000000208082812 */ /* 0x000fe400078efcff */
[----:B------:R-:W-:Y:S01]  /*6e830*/  LOP3.LUT R2, R2, 0xbfffffff, RZ, 0xc0, !PT ;  /* 0xbfffffff02027812 */ /* 0x000fe200078ec0ff */
[----:B------:R-:W-:Y:S01]  /*6e840*/  VIADD R16, R0, 0x93 ;  /* 0x0000009300107836 */ /* 0x000fe20000000000 */
[----:B------:R-:W-:Y:S01]  /*6e850*/  ISETP.LT.AND P2, PT, R251, UR6, !P6 ;  /* 0x00000006fb007c0c */ /* 0x000fe2000f741270 */
[----:B------:R-:W-:Y:S01]  /*6e860*/  ULDC UR61, c[0x0][0x22c] ;  /* 0x00008b00003d7ab9 */ /* 0x000fe20000000800 */
[----:B------:R-:W-:-:S05]  /*6e870*/  LOP3.LUT R8, R8, 0xfffffffe, RZ, 0xc0, !PT ;  /* 0xfffffffe08087812 */ /* 0x000fca00078ec0ff */
[----:B------:R-:W-:Y:S01]  /*6e880*/  @P0 LOP3.LUT R2, R2, 0x40000000, RZ, 0xfc, !PT ;  /* 0x4000000002020812 */ /* 0x000fe200078efcff */
[----:B------:R-:W-:Y:S01]  /*6e890*/  VIADD R251, R0, 0x94 ;  /* 0x0000009400fb7836 */ /* 0x000fe20000000000 */
[----:B------:R-:W-:Y:S01]  /*6e8a0*/  @P1 LOP3.LUT R8, R8, 0x1, RZ, 0xfc, !PT ;  /* 0x0000000108081812 */ /* 0x000fe200078efcff */
[----:B------:R-:W-:Y:S01]  /*6e8b0*/  ULDC UR6, c[0x0][0x22c] ;  /* 0x00008b0000067ab9 */ /* 0x000fe20000000800 */
[----:B------:R-:W-:Y:S02]  /*6e8c0*/  ISETP.LT.AND P1, PT, R13, UR7, !P6 ;  /* 0x000000070d007c0c */ /* 0x000fe4000f721270 */
[----:B------:R-:W-:Y:S02]  /*6e8d0*/  LOP3.LUT R2, R2, 0xdfffffff, RZ, 0xc0, !PT ;  /* 0xdfffffff02027812 */ /* 0x000fe400078ec0ff */
[----:B------:R-:W-:Y:S01]  /*6e8e0*/  ISETP.LT.AND P0, PT, R251, UR4, !P6 ;  /* 0x00000004fb007c0c */ /* 0x000fe2000f701270 */
[----:B------:R-:W-:Y:S01]  /*6e8f0*/  VIADD R13, R0, 0x91 ;  /* 0x00000091000d7836 */ /* 0x000fe20000000000 */
[----:B------:R-:W-:Y:S01]  /*6e900*/  @P2 LOP3.LUT R2, R2, 0x20000000, RZ, 0xfc, !PT ;  /* 0x2000000002022812 */ /* 0x000fe200078efcff */
[----:B------:R-:W-:Y:S01]  /*6e910*/  VIADD R251, R0, 0x92 ;  /* 0x0000009200fb7836 */ /* 0x000fe20000000000 */
[----:B------:R-:W-:Y:S01]  /*6e920*/  ULDC UR7, c[0x0][0x22c] ;  /* 0x00008b0000077ab9 */ /* 0x000fe20000000800 */
[----:B------:R-:W-:Y:S01]  /*6e930*/  ULDC UR4, c[0x0][0x22c] ;  /* 0x00008b0000047ab9 */ /* 0x000fe20000000800 */
[----:B------:R-:W-:-:S04]  /*6e940*/  LOP3.LUT R2, R2, 0xefffffff, RZ, 0xc0, !PT ;  /* 0xefffffff02027812 */ /* 0x000fc800078ec0ff */
[----:B------:R-:W-:-:S04]  /*6e950*/  @P1 LOP3.LUT R2, R2, 0x10000000, RZ, 0xfc, !PT ;  /* 0x1000000002021812 */ /* 0x000fc800078efcff */
[----:B------:R-:W-:-:S04]  /*6e960*/  LOP3.LUT R2, R2, 0xf7ffffff, RZ, 0xc0, !PT ;  /* 0xf7ffffff02027812 */ /* 0x000fc800078ec0ff */
[----:B------:R-:W-:Y:S02]  /*6e970*/  @P0 LOP3.LUT R2, R2, 0x8000000, RZ, 0xfc, !PT ;  /* 0x0800000002020812 */ /* 0x000fe400078efcff */
[----:B------:R-:W-:Y:S02]  /*6e980*/  ISETP.LT.AND P0, PT, R16, UR61, !P6 ;  /* 0x0000003d10007c0c */ /* 0x000fe4000f701270 */
[----:B------:R-:W-:Y:S02]  /*6e990*/  ISETP.LT.AND P2, PT, R251, UR6, !P6 ;  /* 0x00000006fb007c0c */ /* 0x000fe4000f741270 */
[----:B------:R-:W-:Y:S02]  /*6e9a0*/  LOP3.LUT R2, R2, 0xfbffffff, RZ, 0xc0, !PT ;  /* 0xfbffffff02027812 */ /* 0x000fe400078ec0ff */
[----:B------:R-:W-:Y:S01]  /*6e9b0*/  ISETP.LT.AND P1, PT, R13, UR7, !P6 ;  /* 0x000000070d007c0c */ /* 0x000fe2000f721270 */
[C---:B------:R-:W-:Y:S01]  /*6e9c0*/  VIADD R251, R0.reuse, 0x90 ;  /* 0x0000009000fb7836 */ /* 0x040fe20000000000 */
[----:B------:R-:W-:Y:S01]  /*6e9d0*/  ULDC UR61, c[0x0][0x22c] ;  /* 0x00008b00003d7ab9 */ /* 0x000fe20000000800 */
[----:B------:R-:W-:Y:S01]  /*6e9e0*/  VIADD R16, R0, 0x8f ;  /* 0x0000008f00107836 */ /* 0x000fe20000000000 */
[----:B------:R-:W-:-:S03]  /*6e9f0*/  ULDC UR6, c[0x0][0x22c] ;  /* 0x00008b0000067ab9 */ /* 0x000fc60000000800 */
        /* <DEDUP_REMOVED lines=116> */
[----:B------:R-:W-:Y:S01]  /*6f140*/  VIADD R16, R0, 0x77 ;  /* 0x0000007700107836 */ /* 0x000fe20000000000 */
[----:B------:R-:W-:Y:S01]  /*6f150*/  ULDC UR61, c[0x0][0x22c] ;  /* 0x00008b00003d7ab9 */ /* 0x000fe20000000800 */
[----:B------:R-:W-:Y:S01]  /*6f160*/  ISETP.LT.AND P1, PT, R13, UR7, !P6 ;  /* 0x000000070d007c0c */ /* 0x000fe2000f721270 */
[----:B------:R-:W-:-:S05]  /*6f170*/  ULDC UR6, c[0x0][0x22c] ;  /* 0x00008b0000067ab9 */ /* 0x000fca0000000800 */
[----:B------:R-:W-:Y:S01]  /*6f180*/  @P0 LOP3.LUT R2, R2, 0x4, RZ, 0xfc, !PT ;  /* 0x0000000402020812 */ /* 0x000fe200078efcff */
[C---:B------:R-:W-:Y:S01]  /*6f190*/  VIADD R13, R0.reuse, 0x75 ;  /* 0x00000075000d7836 */ /* 0x040fe20000000000 */
[----:B------:R-:W-:Y:S01]  /*6f1a0*/  ISETP.LT.AND P0, PT, R251, UR4, !P6 ;  /* 0x00000004fb007c0c */ /* 0x000fe2000f701270 */
[----:B------:R-:W-:Y:S01]  /*6f1b0*/  VIADD R251, R0, 0x76 ;  /* 0x0000007600fb7836 */ /* 0x000fe20000000000 */
[----:B------:R-:W-:Y:S01]  /*6f1c0*/  LOP3.LUT R2, R2, 0xfffffffd, RZ, 0xc0, !PT ;  /* 0xfffffffd02027812 */ /* 0x000fe200078ec0ff */
[----:B------:R-:W-:Y:S01]  /*6f1d0*/  ULDC UR7, c[0x0][0x22c] ;  /* 0x00008b0000077ab9 */ /* 0x000fe20000000800 */
[----:B------:R-:W-:-:S09]  /*6f1e0*/  ULDC UR4, c[0x0][0x22c] ;  /* 0x00008b0000047ab9 */ /* 0x000fd20000000800 */
[----:B------:R-:W-:Y:S02]  /*6f1f0*/  @P0 LOP3.LUT R3, R3, 0x80000000, RZ, 0xfc, !PT ;  /* 0x8000000003030812 */ /* 0x000fe400078efcff */
[----:B------:R-:W-:Y:S02]  /*6f200*/  ISETP.LT.AND P0, PT, R16, UR61, !P6 ;  /* 0x0000003d10007c0c */ /* 0x000fe4000f701270 */
        /* <DEDUP_REMOVED lines=13> */
[C---:B------:R-:W-:Y:S01]  /*6f2e0*/  VIADD R13, R0.reuse, 0x71 ;  /* 0x00000071000d7836 */ /* 0x040fe20000000000 */
        /* <DEDUP_REMOVED lines=130> */
[C---:B------:R-:W-:Y:S01]  /*6fb10*/  VIADD R251, R0.reuse, 0x58 ;  /* 0x0000005800fb7836 */ /* 0x040fe20000000000 */
        /* <DEDUP_REMOVED lines=358> */
[C---:B------:R-:W-:Y:S02]  /*71180*/  VIADD R251, R0.reuse, 0x10 ;  /* 0x0000001000fb7836 */ /* 0x040fe40000000000 */
[----:B------:R-:W-:-:S02]  /*71190*/  VIADD R9, R0, 0x117 ;  /* 0x0000011700097836 */ /* 0x000fc40000000000 */
[----:B------:R-:W-:Y:S01]  /*711a0*/  VIADD R10, R0, 0x118 ;  /* 0x00000118000a7836 */ /* 0x000fe20000000000 */
[----:B------:R-:W-:Y:S01]  /*711b0*/  STL [R1+0x1da8], R17 ;  /* 0x001da81101007387 */ /* 0x000fe20000100800 */
[----:B------:R-:W-:Y:S01]  /*711c0*/  @P0 LOP3.LUT R6, R6, 0x4000000, RZ, 0xfc, !PT ;  /* 0x0400000006060812 */ /* 0x000fe200078efcff */
[----:B------:R-:W-:Y:S01]  /*711d0*/  VIADD R16, R0, 0xf ;  /* 0x0000000f00107836 */ /* 0x000fe20000000000 */
[----:B------:R-:W-:Y:S01]  /*711e0*/  ULDC UR61, c[0x0][0x22c] ;  /* 0x00008b00003d7ab9 */ /* 0x000fe20000000800 */
[----:B------:R-:W-:Y:S01]  /*711f0*/  ULDC UR6, c[0x0][0x22c] ;  /* 0x00008b0000067ab9 */ /* 0x000fe20000000800 */
[----:B------:R-:W-:Y:S01]  /*71200*/  LOP3.LUT R6, R6, 0xfdffffff, RZ, 0xc0, !PT ;  /* 0xfdffffff06067812 */ /* 0x000fe200078ec0ff */
[----:B------:R-:W-:Y:S01]  /*71210*/  VIADD R13, R0, 0xd ;  /* 0x0000000d000d7836 */ /* 0x000fe20000000000 */
[----:B------:R-:W-:Y:S02]  /*71220*/  ULDC UR7, c[0x0][0x22c] ;  /* 0x00008b0000077ab9 */ /* 0x000fe40000000800 */
[----:B------:R-:W-:-:S02]  /*71230*/  @P2 LOP3.LUT R6, R6, 0x2000000, RZ, 0xfc, !PT ;  /* 0x0200000006062812 */ /* 0x000fc400078efcff */
[----:B------:R-:W-:Y:S02]  /*71240*/  ISETP.LT.AND P0, PT, R251, UR4, !P6 ;  /* 0x00000004fb007c0c */ /* 0x000fe4000f701270 */
[----:B------:R-:W-:Y:S01]  /*71250*/  LOP3.LUT R6, R6, 0xfeffffff, RZ, 0xc0, !PT ;  /* 0xfeffffff06067812 */ /* 0x000fe200078ec0ff */
[----:B------:R-:W-:Y:S01]  /*71260*/  STL [R1+0x1dac], R9 ;  /* 0x001dac0901007387 */ /* 0x000fe20000100800 */
[----:B------:R-:W-:Y:S01]  /*71270*/  VIADD R251, R0, 0xe ;  /* 0x0000000e00fb7836 */ /* 0x000fe20000000000 */
[----:B------:R-:W-:Y:S01]  /*71280*/  ULDC UR4, c[0x0][0x22c] ;  /* 0x00008b0000047ab9 */ /* 0x000fe20000000800 */
[----:B------:R-:W-:Y:S01]  /*71290*/  @P1 LOP3.LUT R6, R6, 0x1000000, RZ, 0xfc, !PT ;  /* 0x0100000006061812 */ /* 0x000fe200078efcff */
[----:B------:R0:W-:Y:S03]  /*712a0*/  STL [R1+0x1db0], R10 ;  /* 0x001db00a01007387 */ /* 0x0001e60000100800 */
[----:B------:R-:W-:-:S04]  /*712b0*/  LOP3.LUT R6, R6, 0xff7fffff, RZ, 0xc0, !PT ;  /* 0xff7fffff06067812 */ /* 0x000fc800078ec0ff */
[----:B------:R-:W-:Y:S02]  /*712c0*/  @P0 LOP3.LUT R6, R6, 0x800000, RZ, 0xfc, !PT ;  /* 0x0080000006060812 */ /* 0x000fe400078efcff */
[----:B------:R-:W-:Y:S01]  /*712d0*/  ISETP.LT.AND P0, PT, R16, UR61, !P6 ;  /* 0x0000003d10007c0c */ /* 0x000fe2000f701270 */
[----:B0-----:R-:W2:Y:S01]  /*712e0*/  LDL.LU R10, [R1+0x1a4] ;  /* 0x0001a400010a7983 */ /* 0x001ea20000300800 */
[----:B------:R-:W-:Y:S02]  /*712f0*/  ISETP.LT.AND P2, PT, R251, UR6, !P6 ;  /* 0x00000006fb007c0c */ /* 0x000fe4000f741270 */
[----:B------:R-:W-:Y:S02]  /*71300*/  LOP3.LUT R6, R6, 0xffbfffff, RZ, 0xc0, !PT ;  /* 0xffbfffff06067812 */ /* 0x000fe400078ec0ff */
[----:B------:R-:W-:Y:S01]  /*71310*/  ISETP.LT.AND P1, PT, R13, UR7, !P6 ;  /* 0x000000070d007c0c */ /* 0x000fe2000f721270 */
[C---:B------:R-:W-:Y:S01]  /*71320*/  VIADD R251, R0.reuse, 0xc ;  /* 0x0000000c00fb7836 */ /* 0x040fe20000000000 */
[----:B------:R-:W-:Y:S01]  /*71330*/  ULDC UR61, c[0x0][0x22c] ;  /* 0x00008b00003d7ab9 */ /* 0x000fe20000000800 */
[----:B------:R-:W-:Y:S01]  /*71340*/  VIADD R16, R0, 0xb ;  /* 0x0000000b00107836 */ /* 0x000fe20000000000 */
[----:B------:R-:W-:Y:S01]  /*71350*/  ULDC UR6, c[0x0][0x22c] ;  /* 0x00008b0000067ab9 */ /* 0x000fe20000000800 */
[----:B------:R-:W3:Y:S02]  /*71360*/  LDL.LU R9, [R1+0x1a0] ;  /* 0x0001a00001097983 */ /* 0x000ee40000300800 */
[----:B------:R-:W-:Y:S01]  /*71370*/  @P0 LOP3.LUT R6, R6, 0x400000, RZ, 0xfc, !PT ;  /* 0x0040000006060812 */ /* 0x000fe200078efcff */
[----:B------:R-:W-:Y:S01]  /*71380*/  VIADD R13, R0, 0x9 ;  /* 0x00000009000d7836 */ /* 0x000fe20000000000 */
[----:B------:R-:W-:Y:S01]  /*71390*/  ULDC UR7, c[0x0][0x22c] ;  /* 0x00008b0000077ab9 */ /* 0x000fe20000000800 */
[----:B------:R-:W4:Y:S01]  /*713a0*/  LDL.LU R17, [R1+0x19c] ;  /* 0x00019c0001117983 */ /* 0x000f220000300800 */
        /* <DEDUP_REMOVED lines=16> */
[----:B------:R-:W-:Y:S01]  /*714b0*/  ULDC UR7, c[0x0][0x22c] ;  /* 0x00008b0000077ab9 */ /* 0x000fe20000000800 */
[----:B------:R-:W-:-:S02]  /*714c0*/  ULDC UR6, c[0x0][0x22c] ;  /* 0x00008b0000067ab9 */ /* 0x000fc40000000800 */
[----:B------:R-:W-:-:S04]  /*714d0*/  @P0 LOP3.LUT R6, R6, 0x40000, RZ, 0xfc, !PT ;  /* 0x0004000006060812 */ /* 0x000fc800078efcff */
        /* <DEDUP_REMOVED lines=9> */
[----:B------:R-:W-:Y:S01]  /*71570*/  ISETP.LT.AND P0, PT, R16, UR61, !P6 ;  /* 0x0000003d10007c0c */ /* 0x000fe2000f701270 */
[----:B------:R-:W-:Y:S01]  /*71580*/  VIADD R251, R0, 0x6 ;  /* 0x0000000600fb7836 */ /* 0x000fe20000000000 */
[----:B------:R-:W-:Y:S01]  /*71590*/  ISETP.LT.AND P1, PT, R13, UR7, !P6 ;  /* 0x000000070d007c0c */ /* 0x000fe2000f721270 */
[----:B------:R-:W-:Y:S01]  /*715a0*/  ULDC UR61, c[0x0][0x22c] ;  /* 0x00008b00003d7ab9 */ /* 0x000fe20000000800 */
[----:B------:R-:W-:Y:S01]  /*715b0*/  LOP3.LUT R6, R6, 0xffffbfff, RZ, 0xc0, !PT ;  /* 0xffffbfff06067812 */ /* 0x000fe200078ec0ff */
[----:B------:R-:W4:Y:S01]  /*715c0*/  LDL.LU R16, [R1+0x194] ;  /* 0x0001940001107983 */ /* 0x000f220000300800 */
[----:B------:R-:W-:Y:S01]  /*715d0*/  ISETP.LT.AND P2, PT, R251, UR6, !P6 ;  /* 0x00000006fb007c0c */ /* 0x000fe2000f741270 */
[C---:B------:R-:W-:Y:S01]  /*715e0*/  VIADD R251, R0.reuse, 0x4 ;  /* 0x0000000400fb7836 */ /* 0x040fe20000000000 */
[----:B------:R-:W-:Y:S01]  /*715f0*/  ULDC UR6, c[0x0][0x22c] ;  /* 0x00008b0000067ab9 */ /* 0x000fe20000000800 */
[----:B------:R-:W-:Y:S01]  /*71600*/  VIADD R13, R0, 0x3 ;  /* 0x00000003000d7836 */ /* 0x000fe20000000000 */
[----:B------:R-:W-:-:S03]  /*71610*/  ULDC UR7, c[0x0][0x22c] ;  /* 0x00008b0000077ab9 */ /* 0x000fc60000000800 */
[----:B------:R-:W-:Y:S02]  /*71620*/  @P0 LOP3.LUT R6, R6, 0x4000, RZ, 0xfc, !PT ;  /* 0x0000400006060812 */ /* 0x000fe400078efcff */
[----:B------:R-:W-:Y:S02]  /*71630*/  ISETP.LT.AND P0, PT, R251, UR4, !P6 ;  /* 0x00000004fb007c0c */ /* 0x000fe4000f701270 */
[----:B------:R-:W-:Y:S01]  /*71640*/  @P1 LOP3.LUT R7, R7, 0x10, RZ, 0xfc, !PT ;  /* 0x0000001007071812 */ /* 0x000fe200078efcff */
[----:B------:R-:W-:Y:S01]  /*71650*/  VIADD R251, R0, 0x2 ;  /* 0x0000000200fb7836 */ /* 0x000fe20000000000 */
[----:B------:R-:W-:Y:S01]  /*71660*/  LOP3.LUT R6, R6, 0xffffdfff, RZ, 0xc0, !PT ;  /* 0xffffdfff06067812 */ /* 0x000fe200078ec0ff */
[----:B------:R-:W-:Y:S01]  /*71670*/  ULDC UR4, c[0x0][0x22c] ;  /* 0x00008b0000047ab9 */ /* 0x000fe20000000800 */
[----:B------:R-:W-:Y:S02]  /*71680*/  LOP3.LUT R7, R7, 0xfffffff7, RZ, 0xc0, !PT ;  /* 0xfffffff707077812 */ /* 0x000fe400078ec0ff */
[----:B------:R-:W-:-:S02]  /*71690*/  @P2 LOP3.LUT R6, R6, 0x2000, RZ, 0xfc, !PT ;  /* 0x0000200006062812 */ /* 0x000fc400078efcff */
[----:B------:R-:W-:Y:S01]  /*716a0*/  ISETP.LT.AND P2, PT, R13, UR61, !P6 ;  /* 0x0000003d0d007c0c */ /* 0x000fe2000f741270 */
[C---:B------:R-:W-:Y:S01]  /*716b0*/  VIADD R244, R0.reuse, 0xbd ;  /* 0x000000bd00f47836 */ /* 0x040fe20000000000 */
[----:B------:R-:W-:Y:S01]  /*716c0*/  ISETP.LT.AND P1, PT, R251, UR6, !P6 ;  /* 0x00000006fb007c0c */ /* 0x000fe2000f721270 */
[----:B------:R-:W4:Y:S01]  /*716d0*/  LDL.LU R13, [R1+0x190] ;  /* 0x00019000010d7983 */ /* 0x000f220000300800 */
[----:B------:R-:W-:Y:S01]  /*716e0*/  @P0 LOP3.LUT R7, R7, 0x8, RZ, 0xfc, !PT ;  /* 0x0000000807070812 */ /* 0x000fe200078efcff */
[C---:B------:R-:W-:Y:S01]  /*716f0*/  VIADD R245, R0.reuse, 0xdd ;  /* 0x000000dd00f57836 */ /* 0x040fe20000000000 */
[----:B------:R-:W-:Y:S01]  /*71700*/  ISETP.LT.AND P0, PT, R11, UR7, !P6 ;  /* 0x000000070b007c0c */ /* 0x000fe2000f701270 */
[----:B------:R-:W4:Y:S01]  /*71710*/  LDL.LU R251, [R1+0x18c] ;  /* 0x00018c0001fb7983 */ /* 0x000f220000300800 */
[C---:B------:R-:W-:Y:S01]  /*71720*/  VIADD R246, R0.reuse, 0xfd ;  /* 0x000000fd00f67836 */ /* 0x040fe20000000000 */
[C---:B------:R-:W-:Y:S01]  /*71730*/  ISETP.LT.AND P4, PT, R0.reuse, UR4, !P6 ;  /* 0x0000000400007c0c */ /* 0x040fe2000f781270 */
[C---:B------:R-:W-:Y:S01]  /*71740*/  VIADD R247, R0.reuse, 0x119 ;  /* 0x0000011900f77836 */ /* 0x040fe20000000000 */
[----:B------:R-:W4:Y:S01]  /*71750*/  LDL.LU R11, [R1+0x198] ;  /* 0x00019800010b7983 */ /* 0x000f220000300800 */
[----:B------:R-:W-:-:S02]  /*71760*/  VIADD R248, R0, 0x11a ;  /* 0x0000011a00f87836 */ /* 0x000fc40000000000 */
[C---:B------:R-:W-:Y:S02]  /*71770*/  VIADD R249, R0.reuse, 0x11b ;  /* 0x0000011b00f97836 */ /* 0x040fe40000000000 */
[C---:B------:R-:W-:Y:S02]  /*71780*/  VIADD R250, R0.reuse, 0x11c ;  /* 0x0000011c00fa7836 */ /* 0x040fe40000000000 */
[C---:B------:R-:W-:Y:S02]  /*71790*/  VIADD R18, R0.reuse, 0x11d ;  /* 0x0000011d00127836 */ /* 0x040fe40000000000 */
[C---:B------:R-:W-:Y:S02]  /*717a0*/  VIADD R19, R0.reuse, 0x11e ;  /* 0x0000011e00137836 */ /* 0x040fe40000000000 */
[C---:B------:R-:W-:Y:S02]  /*717b0*/  VIADD R20, R0.reuse, 0x11f ;  /* 0x0000011f00147836 */ /* 0x040fe40000000000 */
        /* <DEDUP_REMOVED lines=152> */
[----:B------:R-:W-:Y:S01]  /*72140*/  VIADD R173, R0, 0x1b8 ;  /* 0x000001b800ad7836 */ /* 0x000fe20000000000 */
[----:B------:R-:W-:Y:S01]  /*72150*/  LOP3.LUT R7, R7, 0xfffffffb, RZ, 0xc0, !PT ;  /* 0xfffffffb07077812 */ /* 0x000fe200078ec0ff */
[----:B------:R-:W4:Y:S01]  /*72160*/  LDL.LU R0, [R1+0x1a8] ;  /* 0x0001a80001007983 */ /* 0x000f220000300800 */
[----:B------:R-:W-:Y:S01]  /*72170*/  ULDC UR6, c[0x0][0x22c] ;  /* 0x00008b0000067ab9 */ /* 0x000fe20000000800 */
[----:B------:R-:W-:Y:S01]  /*72180*/  ULDC UR61, c[0x0][0x22c] ;  /* 0x00008b00003d7ab9 */ /* 0x000fe20000000800 */
[----:B------:R-:W-:Y:S01]  /*72190*/  @P2 LOP3.LUT R7, R7, 0x4, RZ, 0xfc, !PT ;  /* 0x0000000407072812 */ /* 0x000fe200078efcff */
[----:B------:R-:W-:Y:S01]  /*721a0*/  ULDC UR7, c[0x0][0x22c] ;  /* 0x00008b0000077ab9 */ /* 0x000fe20000000800 */
[----:B--2---:R-:W-:Y:S01]  /*721b0*/  ISETP.LT.AND P2, PT, R10, UR6, !P6 ;  /* 0x000000060a007c0c */ /* 0x004fe2000f741270 */
[----:B------:R-:W-:Y:S01]  /*721c0*/  ULDC UR4, c[0x0][0x22c] ;  /* 0x00008b0000047ab9 */ /* 0x000fe20000000800 */
[----:B------:R-:W2:Y:S01]  /*721d0*/  LDL.LU R10, [R1+0x188] ;  /* 0x00018800010a7983 */ /* 0x000ea20000300800 */
[----:B------:R-:W-:Y:S01]  /*721e0*/  LOP3.LUT R7, R7, 0xfffffffd, RZ, 0xc0, !PT ;  /* 0xfffffffd07077812 */ /* 0x000fe200078ec0ff */
[----:B------:R-:W-:-:S03]  /*721f0*/  ULDC UR6, c[0x0][0x22c] ;  /* 0x00008b0000067ab9 */ /* 0x000fc60000000800 */
[----:B------:R-:W-:-:S04]  /*72200*/  @P1 LOP3.LUT R7, R7, 0x2, RZ, 0xfc, !PT ;  /* 0x0000000207071812 */ /* 0x000fc800078efcff */
[----:B------:R-:W-:-:S04]  /*72210*/  LOP3.LUT R7, R7, 0xfffffffe, RZ, 0xc0, !PT ;  /* 0xfffffffe07077812 */ /* 0x000fc800078ec0ff */
[----:B------:R-:W-:Y:S02]  /*72220*/  @P0 LOP3.LUT R7, R7, 0x1, RZ, 0xfc, !PT ;  /* 0x0000000107070812 */ /* 0x000fe400078efcff */
[----:B---3--:R-:W-:Y:S01]  /*72230*/  ISETP.LT.AND P1, PT, R9, UR7, !P6 ;  /* 0x0000000709007c0c */ /* 0x008fe2000f721270 */
[----:B------:R-:W-:Y:S01]  /*72240*/  ULDC UR7, c[0x0][0x22c] ;  /* 0x00008b0000077ab9 */ /* 0x000fe20000000800 */
[----:B------:R-:W-:Y:S01]  /*72250*/  LOP3.LUT R6, R6, 0xffffefff, RZ, 0xc0, !PT ;  /* 0xffffefff06067812 */ /* 0x000fe200078ec0ff */
[----:B------:R-:W3:Y:S01]  /*72260*/  LDL.LU R9, [R1+0x184] ;  /* 0x0001840001097983 */ /* 0x000ee20000300800 */
[----:B----4-:R-:W-:Y:S01]  /*72270*/  ISETP.LT.AND P0, PT, R0, UR61, !P6 ;  /* 0x0000003d00007c0c */ /* 0x010fe2000f701270 */
[----:B------:R-:W-:-:S12]  /*72280*/  ULDC UR61, c[0x0][0x22c] ;  /* 0x00008b00003d7ab9 */ /* 0x000fd80000000800 */
[----:B------:R-:W-:Y:S02]  /*72290*/  @P0 LOP3.LUT R6, R6, 0x1000, RZ, 0xfc, !PT ;  /* 0x0000100006060812 */ /* 0x000fe400078efcff */
[----:B------:R-:W-:Y:S01]  /*722a0*/  ISETP.LT.AND P0, PT, R17, UR4, !P6 ;  /* 0x0000000411007c0c */ /* 0x000fe2000f701270 */
[----:B------:R-:W-:Y:S01]  /*722b0*/  ULDC UR4, c[0x0][0x22c] ;  /* 0x00008b0000047ab9 */ /* 0x000fe20000000800 */
[----:B------:R-:W4:Y:S01]  /*722c0*/  LDL.LU R17, [R1+0x180] ;  /* 0x0001800001117983 */ /* 0x000f220000300800 */
[----:B------:R-:W-:-:S04]  /*722d0*/  LOP3.LUT R6, R6, 0xfffff7ff, RZ, 0xc0, !PT ;  /* 0xfffff7ff06067812 */ /* 0x000fc800078ec0ff */
[----:B------:R-:W-:-:S04]  /*722e0*/  @P2 LOP3.LUT R6, R6, 0x800, RZ, 0xfc, !PT ;  /* 0x0000080006062812 */ /* 0x000fc800078efcff */
[----:B------:R-:W-:-:S04]  /*722f0*/  LOP3.LUT R6, R6, 0xfffffbff, RZ, 0xc0, !PT ;  /* 0xfffffbff06067812 */ /* 0x000fc800078ec0ff */
[----:B------:R-:W-:-:S04]  /*72300*/  @P1 LOP3.LUT R6, R6, 0x400, RZ, 0xfc, !PT ;  /* 0x0000040006061812 */ /* 0x000fc800078efcff */
[----:B------:R-:W-:-:S04]  /*72310*/  LOP3.LUT R6, R6, 0xfffffdff, RZ, 0xc0, !PT ;  /* 0xfffffdff06067812 */ /* 0x000fc800078ec0ff */
[----:B------:R-:W-:Y:S02]  /*72320*/  @P0 LOP3.LUT R6, R6, 0x200, RZ, 0xfc, !PT ;  /* 0x0000020006060812 */ /* 0x000fe400078efcff */
[----:B------:R-:W-:Y:S01]  /*72330*/  ISETP.LT.AND P0, PT, R11, UR61, !P6 ;  /* 0x0000003d0b007c0c */ /* 0x000fe2000f701270 */
[----:B------:R-:W-:Y:S01]  /*72340*/  ULDC UR61, c[0x0][0x22c] ;  /* 0x00008b00003d7ab9 */ /* 0x000fe20000000800 */
[----:B------:R-:W4:Y:S01]  /*72350*/  LDL.LU R11, [R1+0x178] ;  /* 0x00017800010b7983 */ /* 0x000f220000300800 */
[----:B------:R-:W-:Y:S02]  /*72360*/  LOP3.LUT R6, R6, 0xfffffeff, RZ, 0xc0, !PT ;  /* 0xfffffeff06067812 */ /* 0x000fe400078ec0ff */
[----:B------:R-:W-:Y:S01]  /*72370*/  ISETP.LT.AND P2, PT, R16, UR6, !P6 ;  /* 0x0000000610007c0c */ /* 0x000fe2000f741270 */
[----:B------:R-:W-:Y:S01]  /*72380*/  ULDC UR6, c[0x0][0x22c] ;  /* 0x00008b0000067ab9 */ /* 0x000fe20000000800 */
[----:B------:R-:W-:Y:S01]  /*72390*/  ISETP.LT.AND P1, PT, R13, UR7, !P6 ;  /* 0x000000070d007c0c */ /* 0x000fe2000f721270 */
[----:B------:R-:W4:Y:S01]  /*723a0*/  LDL.LU R16, [R1+0x174] ;  /* 0x0001740001107983 */ /* 0x000f220000300800 */
[----:B------:R-:W-:-:S03]  /*723b0*/  ULDC UR7, c[0x0][0x22c] ;  /* 0x00008b0000077ab9 */ /* 0x000fc60000000800 */
[----:B------:R-:W4:Y:S01]  /*723c0*/  LDL.LU R13, [R1+0x170] ;  /* 0x00017000010d7983 */ /* 0x000f220000300800 */
        /* <DEDUP_REMOVED lines=10> */
[----:B--2---:R-:W-:Y:S01]  /*72470*/  ISETP.LT.AND P0, PT, R10, UR61, !P6 ;  /* 0x0000003d0a007c0c */ /* 0x004fe2000f701270 */
[----:B------:R-:W-:Y:S01]  /*72480*/  ULDC UR61, c[0x0][0x22c] ;  /* 0x00008b00003d7ab9 */ /* 0x000fe20000000800 */
[----:B------:R-:W-:-:S11]  /*72490*/  LOP3.LUT R6, R6, 0xffffffef, RZ, 0xc0, !PT ;  /* 0xffffffef06067812 */ /* 0x000fd600078ec0ff */
[----:B------:R-:W-:Y:S02]  /*724a0*/  @P0 LOP3.LUT R6, R6, 0x10, RZ, 0xfc, !PT ;  /* 0x0000001006060812 */ /* 0x000fe400078efcff */
[----:B------:R-:W-:Y:S01]  /*724b0*/  ISETP.LT.AND P0, PT, R244, UR4, !P6 ;  /* 0x00000004f4007c0c */ /* 0x000fe2000f701270 */
[----:B------:R-:W-:Y:S01]  /*724c0*/  ULDC UR4, c[0x0][0x22c] ;  /* 0x00008b0000047ab9 */ /* 0x000fe20000000800 */
[----:B------:R-:W2:Y:S04]  /*724d0*/  LDL.LU R244, [R1+0x1dbc] ;  /* 0x001dbc0001f47983 */ /* 0x000ea80000300800 */
[----:B------:R-:W2:Y:S04]  /*724e0*/  LDL.LU R0, [R1+0x168] ;  /* 0x0001680001007983 */ /* 0x000ea80000300800 */
[----:B------:R-:W2:Y:S01]  /*724f0*/  LDL.LU R10, [R1+0x164] ;  /* 0x00016400010a7983 */ /* 0x000ea20000300800 */
[----:B---3--:R-:W-:Y:S01]  /*72500*/  ISETP.LT.AND P2, PT, R9, UR6, !P6 ;  /* 0x0000000609007c0c */ /* 0x008fe2000f741270 */
[----:B------:R-:W-:-:S02]  /*72510*/  ULDC UR6, c[0x0][0x22c] ;  /* 0x00008b0000067ab9 */ /* 0x000fc40000000800 */
[----:B------:R-:W3:Y:S01]  /*72520*/  LDL.LU R9, [R1+0x160] ;  /* 0x0001600001097983 */ /* 0x000ee20000300800 */
[----:B------:R-:W-:-:S09]  /*72530*/  LOP3.LUT R6, R6, 0xfffffff7, RZ, 0xc0, !PT ;  /* 0xfffffff706067812 */ /* 0x000fd200078ec0ff */
[----:B------:R-:W-:-:S04]  /*72540*/  @P2 LOP3.LUT R6, R6, 0x8, RZ, 0xfc, !PT ;  /* 0x0000000806062812 */ /* 0x000fc800078efcff */
[----:B------:R-:W-:Y:S02]  /*72550*/  LOP3.LUT R6, R6, 0xfffffffb, RZ, 0xc0, !PT ;  /* 0xfffffffb06067812 */ /* 0x000fe400078ec0ff */
[----:B----4-:R-:W-:Y:S01]  /*72560*/  ISETP.LT.AND P1, PT, R17, UR7, !P6 ;  /* 0x0000000711007c0c */ /* 0x010fe2000f721270 */
[----:B------:R-:W-:Y:S01]  /*72570*/  ULDC UR7, c[0x0][0x22c] ;  /* 0x00008b0000077ab9 */ /* 0x000fe20000000800 */
[----:B------:R-:W4:Y:S11]  /*72580*/  LDL.LU R17, [R1+0x15c] ;  /* 0x00015c0001117983 */ /* 0x000f360000300800 */
        /* <DEDUP_REMOVED lines=9> */
[----:B------:R-:W4:Y:S01]  /*72620*/  LDL.LU R16, [R1+0x154] ;  /* 0x0001540001107983 */ /* 0x000f220000300800 */
[----:B------:R-:W-:Y:S01]  /*72630*/  ISETP.LT.AND P1, PT, R13, UR7, !P6 ;  /* 0x000000070d007c0c */ /* 0x000fe2000f721270 */
[----:B------:R-:W-:-:S02]  /*72640*/  ULDC UR7, c[0x0][0x22c] ;  /* 0x00008b0000077ab9 */ /* 0x000fc40000000800 */
[----:B------:R-:W4:Y:S02]  /*72650*/  LDL.LU R13, [R1+0x150] ;  /* 0x00015000010d7983 */ /* 0x000f240000300800 */
[----:B------:R-:W-:Y:S02]  /*72660*/  @P0 LOP3.LUT R6, R6, 0x1, RZ, 0xfc, !PT ;  /* 0x0000000106060812 */ /* 0x000fe400078efcff */
[----:B------:R-:W-:Y:S01]  /*72670*/  ISETP.LT.AND P0, PT, R251, UR4, !P6 ;  /* 0x00000004fb007c0c */ /* 0x000fe2000f701270 */
[----:B------:R-:W-:Y:S01]  /*72680*/  ULDC UR4, c[0x0][0x22c] ;  /* 0x00008b0000047ab9 */ /* 0x000fe20000000800 */
[----:B------:R-:W4:Y:S01]  /*72690*/  LDL.LU R251, [R1+0x14c] ;  /* 0x00014c0001fb7983 */ /* 0x000f220000300800 */
[----:B--2---:R-:W-:-:S04]  /*726a0*/  LOP3.LUT R244, R244, 0x7fffffff, RZ, 0xc0, !PT ;  /* 0x7ffffffff4f47812 */ /* 0x004fc800078ec0ff */
[----:B------:R-:W-:-:S04]  /*726b0*/  @P2 LOP3.LUT R244, R244, 0x80000000, RZ, 0xfc, !PT ;  /* 0x80000000f4f42812 */ /* 0x000fc800078efcff */
[----:B------:R-:W-:-:S04]  /*726c0*/  LOP3.LUT R244, R244, 0xbfffffff, RZ, 0xc0, !PT ;  /* 0xbffffffff4f47812 */ /* 0x000fc800078ec0ff */
[----:B------:R-:W-:-:S04]  /*726d0*/  @P1 LOP3.LUT R244, R244, 0x40000000, RZ, 0xfc, !PT ;  /* 0x40000000f4f41812 */ /* 0x000fc800078efcff */
[----:B------:R-:W-:Y:S02]  /*726e0*/  LOP3.LUT R244, R244, 0xdfffffff, RZ, 0xc0, !PT ;  /* 0xdffffffff4f47812 */ /* 0x000fe400078ec0ff */
[----:B------:R-:W-:Y:S01]  /*726f0*/  ISETP.LT.AND P2, PT, R10, UR6, !P6 ;  /* 0x000000060a007c0c */ /* 0x000fe2000f741270 */
[----:B------:R-:W-:Y:S01]  /*72700*/  ULDC UR6, c[0x0][0x22c] ;  /* 0x00008b0000067ab9 */ /* 0x000fe20000000800 */
[----:B------:R-:W-:Y:S02]  /*72710*/  @P0 LOP3.LUT R244, R244, 0x20000000, RZ, 0xfc, !PT ;  /* 0x20000000f4f40812 */ /* 0x000fe400078efcff */
[----:B------:R-:W-:Y:S01]  /*72720*/  ISETP.LT.AND P0, PT, R0, UR61, !P6 ;  /* 0x0000003d00007c0c */ /* 0x000fe2000f701270 */
[----:B------:R-:W-:Y:S01]  /*72730*/  ULDC UR61, c[0x0][0x22c] ;  /* 0x00008b00003d7ab9 */ /* 0x000fe20000000800 */
[----:B------:R-:W2:Y:S04]  /*72740*/  LDL.LU R0, [R1+0x148] ;  /* 0x0001480001007983 */ /* 0x000ea80000300800 */
[----:B------:R-:W2:Y:S01]  /*72750*/  LDL.LU R10, [R1+0x144] ;  /* 0x00014400010a7983 */ /* 0x000ea20000300800 */
[----:B---3--:R-:W-:Y:S01]  /*72760*/  ISETP.LT.AND P1, PT, R9, UR7, !P6 ;  /* 0x0000000709007c0c */ /* 0x008fe2000f721270 */
[----:B------:R-:W-:Y:S01]  /*72770*/  ULDC UR7, c[0x0][0x22c] ;  /* 0x00008b0000077ab9 */ /* 0x000fe20000000800 */
[----:B------:R-:W-:Y:S01]  /*72780*/  LOP3.LUT R244, R244, 0xefffffff, RZ, 0xc0, !PT ;  /* 0xeffffffff4f47812 */ /* 0x000fe200078ec0ff */
[----:B------:R-:W3:Y:S03]  /*72790*/  LDL.LU R9, [R1+0x140] ;  /* 0x0001400001097983 */ /* 0x000ee60000300800 */
[----:B------:R-:W-:-:S04]  /*727a0*/  @P0 LOP3.LUT R244, R244, 0x10000000, RZ, 0xfc, !PT ;  /* 0x10000000f4f40812 */ /* 0x000fc800078efcff */
[----:B------:R-:W-:-:S04]  /*727b0*/  LOP3.LUT R244, R244, 0xf7ffffff, RZ, 0xc0, !PT ;  /* 0xf7fffffff4f47812 */ /* 0x000fc800078ec0ff */
[----:B------:R-:W-:-:S04]  /*727c0*/  @P2 LOP3.LUT R244, R244, 0x8000000, RZ, 0xfc, !PT ;  /* 0x08000000f4f42812 */ /* 0x000fc800078efcff */
[----:B------:R-:W-:-:S04]  /*727d0*/  LOP3.LUT R244, R244, 0xfbffffff, RZ, 0xc0, !PT ;  /* 0xfbfffffff4f47812 */ /* 0x000fc800078ec0ff */
[----:B------:R-:W-:-:S04]  /*727e0*/  @P1 LOP3.LUT R244, R244, 0x4000000, RZ, 0xfc, !PT ;  /* 0x04000000f4f41812 */ /* 0x000fc800078efcff */
[----:B------:R-:W-:Y:S02]  /*727f0*/  LOP3.LUT R244, R244, 0xfdffffff, RZ, 0xc0, !PT ;  /* 0xfdfffffff4f47812 */ /* 0x000fe400078ec0ff */
[----:B----4-:R-:W-:Y:S01]  /*72800*/  ISETP.LT.AND P0, PT, R17, UR4, !P6 ;  /* 0x0000000411007c0c */ /* 0x010fe2000f701270 */
[----:B------:R-:W-:Y:S01]  /*72810*/  ULDC UR4, c[0x0][0x22c] ;  /* 0x00008b0000047ab9 */ /* 0x000fe20000000800 */
[----:B------:R-:W4:Y:S11]  /*72820*/  LDL.LU R17, [R1+0x13c] ;  /* 0x00013c0001117983 */ /* 0x000f360000300800 */
[----:B------:R-:W-:-:S02]  /*72830*/  @P0 LOP3.LUT R244, R244, 0x2000000, RZ, 0xfc, !PT ;  /* 0x02000000f4f40812 */ /* 0x000fc400078efcff */
        /* <DEDUP_REMOVED lines=8> */
[----:B------:R-:W-:Y:S02]  /*728c0*/  ULDC UR7, c[0x0][0x22c] ;  /* 0x00008b0000077ab9 */ /* 0x000fe40000000800 */
[----:B------:R-:W4:Y:S02]  /*728d0*/  LDL.LU R13, [R1+0x130] ;  /* 0x00013000010d7983 */ /* 0x000f240000300800 */
[----:B------:R-:W-:-:S02]  /*728e0*/  @P0 LOP3.LUT R244, R244, 0x1000000, RZ, 0xfc, !PT ;  /* 0x01000000f4f40812 */ /* 0x000fc400078efcff */
        /* <DEDUP_REMOVED lines=11> */
[----:B------:R-:W2:Y:S01]  /*729a0*/  LDL.LU R0, [R1+0x128] ;  /* 0x0001280001007983 */ /* 0x000ea20000300800 */
[----:B------:R-:W-:Y:S01]  /*729b0*/  ISETP.LT.AND P2, PT, R10, UR6, !P6 ;  /* 0x000000060a007c0c */ /* 0x000fe2000f741270 */
[----:B------:R-:W-:Y:S02]  /*729c0*/  ULDC UR6, c[0x0][0x22c] ;  /* 0x00008b0000067ab9 */ /* 0x000fe40000000800 */
[----:B------:R-:W2:Y:S01]  /*729d0*/  LDL.LU R10, [R1+0x124] ;  /* 0x00012400010a7983 */ /* 0x000ea20000300800 */
[----:B------:R-:W-:Y:S02]  /*729e0*/  LOP3.LUT R244, R244, 0xffefffff, RZ, 0xc0, !PT ;  /* 0xffeffffff4f47812 */ /* 0x000fe400078ec0ff */
[----:B---3--:R-:W-:Y:S01]  /*729f0*/  ISETP.LT.AND P1, PT, R9, UR7, !P6 ;  /* 0x0000000709007c0c */ /* 0x008fe2000f721270 */
[----:B------:R-:W-:Y:S01]  /*72a00*/  ULDC UR7, c[0x0][0x22c] ;  /* 0x00008b0000077ab9 */ /* 0x000fe20000000800 */
[----:B------:R-:W3:Y:S02]  /*72a10*/  LDL.LU R9, [R1+0x120] ;  /* 0x0001200001097983 */ /* 0x000ee40000300800 */
        /* <DEDUP_REMOVED lines=25> */
[----:B------:R-:W-:Y:S02]  /*72bb0*/  @P2 LOP3.LUT R244, R244, 0x8000, RZ, 0xfc, !PT ;  /* 0x00008000f4f42812 */ /* 0x000fe400078efcff */
[----:B--2---:R-:W-:Y:S01]  /*72bc0*/  ISETP.LT.AND P2, PT, R10, UR6, !P6 ;  /* 0x000000060a007c0c */ /* 0x004fe2000f741270 */
[----:B------:R-:W-:Y:S01]  /*72bd0*/  ULDC UR6, c[0x0][0x22c] ;  /* 0x00008b0000067ab9 */ /* 0x000fe20000000800 */
[----:B------:R-:W2:Y:S01]  /*72be0*/  LDL.LU R10, [R1+0x108] ;  /* 0x00010800010a7983 */ /* 0x000ea20000300800 */
[----:B------:R-:W-:-:S04]  /*72bf0*/  LOP3.LUT R244, R244, 0xffffbfff, RZ, 0xc0, !PT ;  /* 0xffffbffff4f47812 */ /* 0x000fc800078ec0ff */
[----:B------:R-:W-:-:S04]  /*72c00*/  @P1 LOP3.LUT R244, R244, 0x4000, RZ, 0xfc, !PT ;  /* 0x00004000f4f41812 */ /* 0x000fc800078efcff */
[----:B------:R-:W-:-:S04]  /*72c10*/  LOP3.LUT R244, R244, 0xffffdfff, RZ, 0xc0, !PT ;  /* 0xffffdffff4f47812 */ /* 0x000fc800078ec0ff */
[----:B------:R-:W-:Y:S02]  /*72c20*/  @P0 LOP3.LUT R244, R244, 0x2000, RZ, 0xfc, !PT ;  /* 0x00002000f4f40812 */ /* 0x000fe400078efcff */
[----:B------:R-:W-:Y:S01]  /*72c30*/  ISETP.LT.AND P0, PT, R0, UR61, !P6 ;  /* 0x0000003d00007c0c */ /* 0x000fe2000f701270 */
[----:B------:R-:W-:Y:S01]  /*72c40*/  ULDC UR61, c[0x0][0x22c] ;  /* 0x00008b00003d7ab9 */ /* 0x000fe20000000800 */
[----:B---3--:R-:W-:Y:S01]  /*72c50*/  ISETP.LT.AND P1, PT, R9, UR7, !P6 ;  /* 0x0000000709007c0c */ /* 0x008fe2000f721270 */
[----:B------:R-:W-:Y:S01]  /*72c60*/  ULDC UR7, c[0x0][0x22c] ;  /* 0x00008b0000077ab9 */ /* 0x000fe20000000800 */
[----:B------:R-:W-:Y:S01]  /*72c70*/  LOP3.LUT R244, R244, 0xffffefff, RZ, 0xc0, !PT ;  /* 0xffffeffff4f47812 */ /* 0x000fe200078ec0ff */
[----:B------:R-:W3:Y:S08]  /*72c80*/  LDL.LU R9, [R1+0x104] ;  /* 0x0001040001097983 */ /* 0x000ef00000300800 */
        /* <DEDUP_REMOVED lines=29> */
[----:B------:R-:W-:-:S04]  /*72e60*/  @P0 LOP3.LUT R244, R244, 0x20, RZ, 0xfc, !PT ;  /* 0x00000020f4f40812 */ /* 0x000fc800078efcff */
[----:B------:R-:W-:Y:S02]  /*72e70*/  LOP3.LUT R244, R244, 0xffffffef, RZ, 0xc0, !PT ;  /* 0xffffffeff4f47812 */ /* 0x000fe400078ec0ff */
[----:B--2---:R-:W-:Y:S01]  /*72e80*/  ISETP.LT.AND P0, PT, R10, UR61, !P6 ;  /* 0x0000003d0a007c0c */ /* 0x004fe2000f701270 */
[----:B------:R-:W-:-:S12]  /*72e90*/  ULDC UR61, c[0x0][0x22c] ;  /* 0x00008b00003d7ab9 */ /* 0x000fd80000000800 */
        /* <DEDUP_REMOVED lines=80> */
[----:B------:R-:W-:Y:S01]  /*733a0*/  ULDC UR61, c[0x0][0x22c] ;  /* 0x00008b00003d7ab9 */ /* 0x000fe20000000800 */
[----:B------:R-:W2:Y:S01]  /*733b0*/  LDL.LU R0, [R1+0xa8] ;  /* 0x0000a80001007983 */ /* 0x000ea20000300800 */
[----:B------:R-:W-:Y:S01]  /*733c0*/  ISETP.LT.AND P2, PT, R10, UR6, !P6 ;  /* 0x000000060a007c0c */ /* 0x000fe2000f741270 */
[----:B------:R-:W-:Y:S02]  /*733d0*/  ULDC UR6, c[0x0][0x22c] ;  /* 0x00008b0000067ab9 */ /* 0x000fe40000000800 */
[----:B------:R-:W2:Y:S01]  /*733e0*/  LDL.LU R10, [R1+0xa4] ;  /* 0x0000a400010a7983 */ /* 0x000ea20000300800 */
[----:B---3--:R-:W-:Y:S01]  /*733f0*/  ISETP.LT.AND P1, PT, R9, UR7, !P6 ;  /* 0x0000000709007c0c */ /* 0x008fe2000f721270 */
[----:B------:R-:W-:-:S02]  /*73400*/  ULDC UR7, c[0x0][0x22c] ;  /* 0x00008b0000077ab9 */ /* 0x000fc40000000800 */
        /* <DEDUP_REMOVED lines=36> */
[----:B------:R-:W-:Y:S01]  /*73650*/  ULDC UR61, c[0x0][0x22c] ;  /* 0x00008b00003d7ab9 */ /* 0x000fe20000000800 */
[----:B---3--:R-:W-:Y:S01]  /*73660*/  ISETP.LT.AND P1, PT, R9, UR7, !P6 ;  /* 0x0000000709007c0c */ /* 0x008fe2000f721270 */
[----:B------:R-:W-:Y:S01]  /*73670*/  ULDC UR7, c[0x0][0x22c] ;  /* 0x00008b0000077ab9 */ /* 0x000fe20000000800 */
[----:B------:R-:W3:Y:S09]  /*73680*/  LDL.LU R9, [R1+0x84] ;  /* 0x0000840001097983 */ /* 0x000ef20000300800 */
        /* <DEDUP_REMOVED lines=8> */
[----:B------:R-:W4:Y:S04]  /*73710*/  LDL.LU R17, [R1+0x80] ;  /* 0x0000800001117983 */ /* 0x000f280000300800 */
[----:B------:R-:W4:Y:S07]  /*73720*/  LDL.LU R0, [R1+0x78] ;  /* 0x0000780001007983 */ /* 0x000f2e0000300800 */
[----:B------:R-:W-:-:S02]  /*73730*/  @P0 LOP3.LUT R245, R245, 0x200, RZ, 0xfc, !PT ;  /* 0x00000200f5f50812 */ /* 0x000fc400078efcff */
[----:B------:R-:W-:Y:S01]  /*73740*/  ISETP.LT.AND P0, PT, R11, UR61, !P6 ;  /* 0x0000003d0b007c0c */ /* 0x000fe2000f701270 */
[----:B------:R-:W-:Y:S01]  /*73750*/  ULDC UR61, c[0x0][0x22c] ;  /* 0x00008b00003d7ab9 */ /* 0x000fe20000000800 */
[----:B------:R-:W-:Y:S02]  /*73760*/  LOP3.LUT R245, R245, 0xfffffeff, RZ, 0xc0, !PT ;  /* 0xfffffefff5f57812 */ /* 0x000fe400078ec0ff */
[----:B------:R-:W-:Y:S01]  /*73770*/  ISETP.LT.AND P2, PT, R16, UR6, !P6 ;  /* 0x0000000610007c0c */ /* 0x000fe2000f741270 */
[----:B------:R-:W-:Y:S01]  /*73780*/  ULDC UR6, c[0x0][0x22c] ;  /* 0x00008b0000067ab9 */ /* 0x000fe20000000800 */
[----:B------:R-:W4:Y:S01]  /*73790*/  LDL.LU R16, [R1+0x74] ;  /* 0x0000740001107983 */ /* 0x000f220000300800 */
[----:B------:R-:W-:Y:S01]  /*737a0*/  ISETP.LT.AND P1, PT, R13, UR7, !P6 ;  /* 0x000000070d007c0c */ /* 0x000fe2000f721270 */
[----:B------:R-:W-:Y:S02]  /*737b0*/  ULDC UR7, c[0x0][0x22c] ;  /* 0x00008b0000077ab9 */ /* 0x000fe40000000800 */
[----:B------:R-:W4:Y:S03]  /*737c0*/  LDL.LU R13, [R1+0x70] ;  /* 0x00007000010d7983 */ /* 0x000f260000300800 */
        /* <DEDUP_REMOVED lines=17> */
[----:B------:R-:W2:Y:S01]  /*738e0*/  LDL.LU R11, [R1+0x68] ;  /* 0x00006800010b7983 */ /* 0x000ea20000300800 */
[----:B---3--:R-:W-:Y:S01]  /*738f0*/  ISETP.LT.AND P2, PT, R9, UR6, !P6 ;  /* 0x0000000609007c0c */ /* 0x008fe2000f741270 */
[----:B------:R-:W-:-:S02]  /*73900*/  ULDC UR6, c[0x0][0x22c] ;  /* 0x00008b0000067ab9 */ /* 0x000fc40000000800 */
[----:B------:R-:W3:Y:S01]  /*73910*/  LDL.LU R10, [R1+0x64] ;  /* 0x00006400010a7983 */ /* 0x000ee20000300800 */
[----:B------:R-:W-:-:S03]  /*73920*/  LOP3.LUT R245, R245, 0xfffffff7, RZ, 0xc0, !PT ;  /* 0xfffffff7f5f57812 */ /* 0x000fc600078ec0ff */
[----:B------:R-:W3:Y:S06]  /*73930*/  LDL.LU R9, [R1+0x60] ;  /* 0x0000600001097983 */ /* 0x000eec0000300800 */
        /* <DEDUP_REMOVED lines=16> */
[----:B------:R-:W-:-:S04]  /*73a40*/  ULDC UR7, c[0x0][0x22c] ;  /* 0x00008b0000077ab9 */ /* 0x000fc80000000800 */
[----:B------:R-:W-:Y:S01]  /*73a50*/  @P0 LOP3.LUT R245, R245, 0x1, RZ, 0xfc, !PT ;  /* 0x00000001f5f50812 */ /* 0x000fe200078efcff */
[----:B------:R-:W4:Y:S01]  /*73a60*/  LDL.LU R13, [R1+0x50] ;  /* 0x00005000010d7983 */ /* 0x000f220000300800 */
[----:B------:R-:W-:Y:S01]  /*73a70*/  ISETP.LT.AND P0, PT, R251, UR4, !P6 ;  /* 0x00000004fb007c0c */ /* 0x000fe2000f701270 */
[----:B------:R-:W-:Y:S02]  /*73a80*/  ULDC UR4, c[0x0][0x22c] ;  /* 0x00008b0000047ab9 */ /* 0x000fe40000000800 */
[----:B------:R-:W4:Y:S01]  /*73a90*/  LDL.LU R251, [R1+0x4c] ;  /* 0x00004c0001fb7983 */ /* 0x000f220000300800 */
[----:B--2---:R-:W-:-:S04]  /*73aa0*/  LOP3.LUT R246, R246, 0x7fffffff, RZ, 0xc0, !PT ;  /* 0x7ffffffff6f67812 */ /* 0x004fc800078ec0ff */
[----:B------:R-:W-:-:S04]  /*73ab0*/  @P2 LOP3.LUT R246, R246, 0x80000000, RZ, 0xfc, !PT ;  /* 0x80000000f6f62812 */ /* 0x000fc800078efcff */
        /* <DEDUP_REMOVED lines=9> */
[----:B------:R-:W2:Y:S01]  /*73b50*/  LDL.LU R10, [R1+0x48] ;  /* 0x00004800010a7983 */ /* 0x000ea20000300800 */
[----:B------:R-:W-:Y:S01]  /*73b60*/  ISETP.LT.AND P1, PT, R9, UR7, !P6 ;  /* 0x0000000709007c0c */ /* 0x000fe2000f721270 */
[----:B------:R-:W-:Y:S02]  /*73b70*/  ULDC UR7, c[0x0][0x22c] ;  /* 0x00008b0000077ab9 */ /* 0x000fe40000000800 */
[----:B------:R-:W3:Y:S04]  /*73b80*/  LDL.LU R11, [R1+0x44] ;  /* 0x00004400010b7983 */ /* 0x000ee80000300800 */
[----:B------:R-:W-:Y:S01]  /*73b90*/  @P0 LOP3.LUT R246, R246, 0x10000000, RZ, 0xfc, !PT ;  /* 0x10000000f6f60812 */ /* 0x000fe200078efcff */
[----:B------:R-:W3:Y:S03]  /*73ba0*/  LDL.LU R9, [R1+0x40] ;  /* 0x0000400001097983 */ /* 0x000ee60000300800 */
        /* <DEDUP_REMOVED lines=16> */
[----:B------:R-:W-:-:S05]  /*73cb0*/  ULDC UR7, c[0x0][0x22c] ;  /* 0x00008b0000077ab9 */ /* 0x000fca0000000800 */
[----:B------:R-:W-:Y:S01]  /*73cc0*/  @P0 LOP3.LUT R246, R246, 0x1000000, RZ, 0xfc, !PT ;  /* 0x01000000f6f60812 */ /* 0x000fe200078efcff */
[----:B------:R-:W4:Y:S01]  /*73cd0*/  LDL.LU R13, [R1+0x34] ;  /* 0x00003400010d7983 */ /* 0x000f220000300800 */
[----:B------:R-:W-:Y:S01]  /*73ce0*/  ISETP.LT.AND P0, PT, R251, UR4, !P6 ;  /* 0x00000004fb007c0c */ /* 0x000fe2000f701270 */
[----:B------:R-:W-:Y:S02]  /*73cf0*/  ULDC UR4, c[0x0][0x22c] ;  /* 0x00008b0000047ab9 */ /* 0x000fe40000000800 */
[----:B------:R-:W4:Y:S01]  /*73d00*/  LDL.LU R251, [R1+0x30] ;  /* 0x0000300001fb7983 */ /* 0x000f220000300800 */
[----:B------:R-:W-:-:S03]  /*73d10*/  LOP3.LUT R246, R246, 0xff7fffff, RZ, 0xc0, !PT ;  /* 0xff7ffffff6f67812 */ /* 0x000fc600078ec0ff */
[----:B------:R-:W4:Y:S01]  /*73d20*/  LDL.LU R0, [R1+0x2c] ;  /* 0x00002c0001007983 */ /* 0x000f220000300800 */
        /* <DEDUP_REMOVED lines=9> */
[----:B---3--:R-:W-:Y:S01]  /*73dc0*/  ISETP.LT.AND P2, PT, R11, UR6, !P6 ;  /* 0x000000060b007c0c */ /* 0x008fe2000f741270 */
[----:B------:R-:W-:Y:S02]  /*73dd0*/  ULDC UR6, c[0x0][0x22c] ;  /* 0x00008b0000067ab9 */ /* 0x000fe40000000800 */
[----:B------:R-:W3:Y:S01]  /*73de0*/  LDL.LU R11, [R1+0x28] ;  /* 0x00002800010b7983 */ /* 0x000ee20000300800 */
[----:B------:R-:W-:Y:S01]  /*73df0*/  ISETP.LT.AND P1, PT, R9, UR7, !P6 ;  /* 0x0000000709007c0c */ /* 0x000fe2000f721270 */
[----:B------:R-:W-:-:S02]  /*73e00*/  ULDC UR7, c[0x0][0x22c] ;  /* 0x00008b0000077ab9 */ /* 0x000fc40000000800 */
[----:B------:R-:W2:Y:S03]  /*73e10*/  LDL.LU R9, [R1+0x1dac] ;  /* 0x001dac0001097983 */ /* 0x000ea60000300800 */
        /* <DEDUP_REMOVED lines=12> */
[----:B------:R-:W2:Y:S01]  /*73ee0*/  LDL.LU R16, [R1+0x1da4] ;  /* 0x001da40001107983 */ /* 0x000ea20000300800 */
[----:B------:R-:W-:Y:S01]  /*73ef0*/  ISETP.LT.AND P2, PT, R13, UR6, !P6 ;  /* 0x000000060d007c0c */ /* 0x000fe2000f741270 */
[----:B------:R-:W-:Y:S02]  /*73f00*/  ULDC UR6, c[0x0][0x22c] ;  /* 0x00008b0000067ab9 */ /* 0x000fe40000000800 */
[----:B------:R-:W4:Y:S01]  /*73f10*/  LDL.LU R13, [R1+0x1da0] ;  /* 0x001da000010d7983 */ /* 0x000f220000300800 */
[----:B------:R-:W-:Y:S01]  /*73f20*/  ISETP.LT.AND P1, PT, R251, UR7, !P6 ;  /* 0x00000007fb007c0c */ /* 0x000fe2000f721270 */
[----:B------:R-:W-:Y:S02]  /*73f30*/  ULDC UR7, c[0x0][0x22c] ;  /* 0x00008b0000077ab9 */ /* 0x000fe40000000800 */
[----:B------:R-:W2:Y:S01]  /*73f40*/  LDL.LU R251, [R1+0x1d9c] ;  /* 0x001d9c0001fb7983 */ /* 0x000ea20000300800 */
[----:B------:R-:W-:-:S04]  /*73f50*/  LOP3.LUT R246, R246, 0xfffeffff, RZ, 0xc0, !PT ;  /* 0xfffefffff6f67812 */ /* 0x000fc800078ec0ff */
[----:B------:R-:W-:-:S04]  /*73f60*/  @P0 LOP3.LUT R246, R246, 0x10000, RZ, 0xfc, !PT ;  /* 0x00010000f6f60812 */ /* 0x000fc800078efcff */
[----:B------:R-:W-:-:S04]  /*73f70*/  LOP3.LUT R246, R246, 0xffff7fff, RZ, 0xc0, !PT ;  /* 0xffff7ffff6f67812 */ /* 0x000fc800078ec0ff */
[----:B------:R-:W-:Y:S02]  /*73f80*/  @P2 LOP3.LUT R246, R246, 0x8000, RZ, 0xfc, !PT ;  /* 0x00008000f6f62812 */ /* 0x000fe400078efcff */
[----:B------:R-:W-:Y:S01]  /*73f90*/  ISETP.LT.AND P0, PT, R0, UR4, !P6 ;  /* 0x0000000400007c0c */ /* 0x000fe2000f701270 */
[----:B------:R-:W-:Y:S01]  /*73fa0*/  ULDC UR4, c[0x0][0x22c] ;  /* 0x00008b0000047ab9 */ /* 0x000fe20000000800 */
[----:B------:R-:W-:-:S04]  /*73fb0*/  LOP3.LUT R246, R246, 0xffffbfff, RZ, 0xc0, !PT ;  /* 0xffffbffff6f67812 */ /* 0x000fc800078ec0ff */
[----:B------:R-:W-:-:S04]  /*73fc0*/  @P1 LOP3.LUT R246, R246, 0x4000, RZ, 0xfc, !PT ;  /* 0x00004000f6f61812 */ /* 0x000fc800078efcff */
[----:B------:R-:W-:-:S04]  /*73fd0*/  LOP3.LUT R246, R246, 0xffffdfff, RZ, 0xc0, !PT ;  /* 0xffffdffff6f67812 */ /* 0x000fc800078ec0ff */
[----:B------:R-:W-:-:S04]  /*73fe0*/  @P0 LOP3.LUT R246, R246, 0x2000, RZ, 0xfc, !PT ;  /* 0x00002000f6f60812 */ /* 0x000fc800078efcff */
[----:B------:R-:W-:Y:S02]  /*73ff0*/  LOP3.LUT R246, R246, 0xffffefff, RZ, 0xc0, !PT ;  /* 0xffffeffff6f67812 */ /* 0x000fe400078ec0ff */
[----:B---3--:R-:W-:Y:S01]  /*74000*/  ISETP.LT.AND P0, PT, R11, UR61, !P6 ;  /* 0x0000003d0b007c0c */ /* 0x008fe2000f701270 */
[----:B------:R-:W-:-:S12]  /*74010*/  ULDC UR61, c[0x0][0x22c] ;  /* 0x00008b00003d7ab9 */ /* 0x000fd80000000800 */
[----:B------:R-:W-:-:S04]  /*74020*/  @P0 LOP3.LUT R246, R246, 0x1000, RZ, 0xfc, !PT ;  /* 0x00001000f6f60812 */ /* 0x000fc800078efcff */
[----:B------:R-:W-:Y:S02]  /*74030*/  LOP3.LUT R246, R246, 0xfffff7ff, RZ, 0xc0, !PT ;  /* 0xfffff7fff6f67812 */ /* 0x000fe400078ec0ff */
[----:B--2---:R-:W-:Y:S01]  /*74040*/  ISETP.LT.AND P2, PT, R251, UR6, !P6 ;  /* 0x00000006fb007c0c */ /* 0x004fe2000f741270 */
[----:B------:R-:W-:Y:S01]  /*74050*/  ULDC UR6, c[0x0][0x22c] ;  /* 0x00008b0000067ab9 */ /* 0x000fe20000000800 */
[----:B----4-:R-:W-:Y:S01]  /*74060*/  ISETP.LT.AND P1, PT, R13, UR7, !P6 ;  /* 0x000000070d007c0c */ /* 0x010fe2000f721270 */
[----:B------:R-:W2:Y:S01]  /*74070*/  LDL.LU R251, [R1+0x1d98] ;  /* 0x001d980001fb7983 */ /* 0x000ea20000300800 */
[----:B------:R-:W-:Y:S01]  /*74080*/  ISETP.LT.AND P0, PT, R16, UR4, !P6 ;  /* 0x0000000410007c0c */ /* 0x000fe2000f701270 */
[----:B------:R-:W-:Y:S01]  /*74090*/  ULDC UR7, c[0x0][0x22c] ;  /* 0x00008b0000077ab9 */ /* 0x000fe20000000800 */
[----:B------:R-:W-:Y:S01]  /*740a0*/  ULDC UR4, c[0x0][0x22c] ;  /* 0x00008b0000047ab9 */ /* 0x000fe20000000800 */
[----:B------:R-:W3:Y:S04]  /*740b0*/  LDL.LU R13, [R1+0x1d94] ;  /* 0x001d9400010d7983 */ /* 0x000ee80000300800 */
[----:B------:R-:W4:Y:S02]  /*740c0*/  LDL.LU R16, [R1+0x1d90] ;  /* 0x001d900001107983 */ /* 0x000f240000300800 */
[----:B------:R-:W-:-:S04]  /*740d0*/  @P2 LOP3.LUT R246, R246, 0x800, RZ, 0xfc, !PT ;  /* 0x00000800f6f62812 */ /* 0x000fc800078efcff */
[----:B------:R-:W-:-:S04]  /*740e0*/  LOP3.LUT R246, R246, 0xfffffbff, RZ, 0xc0, !PT ;  /* 0xfffffbfff6f67812 */ /* 0x000fc800078ec0ff */
[----:B------:R-:W-:-:S04]  /*740f0*/  @P1 LOP3.LUT R246, R246, 0x400, RZ, 0xfc, !PT ;  /* 0x00000400f6f61812 */ /* 0x000fc800078efcff */
[----:B------:R-:W-:-:S04]  /*74100*/  LOP3.LUT R246, R246, 0xfffffdff, RZ, 0xc0, !PT ;  /* 0xfffffdfff6f67812 */ /* 0x000fc800078ec0ff */
[----:B------:R-:W-:Y:S02]  /*74110*/  @P0 LOP3.LUT R246, R246, 0x200, RZ, 0xfc, !PT ;  /* 0x00000200f6f60812 */ /* 0x000fe400078efcff */
[----:B------:R-:W-:Y:S01]  /*74120*/  ISETP.LT.AND P0, PT, R17, UR61, !P6 ;  /* 0x0000003d11007c0c */ /* 0x000fe2000f701270 */
[----:B------:R-:W-:Y:S01]  /*74130*/  ULDC UR61, c[0x0][0x22c] ;  /* 0x00008b00003d7ab9 */ /* 0x000fe20000000800 */
[----:B------:R-:W-:Y:S01]  /*74140*/  LOP3.LUT R246, R246, 0xfffffeff, RZ, 0xc0, !PT ;  /* 0xfffffefff6f67812 */ /* 0x000fe200078ec0ff */
[----:B------:R-:W4:Y:S01]  /*74150*/  LDL.LU R17, [R1+0x1d8c] ;  /* 0x001d8c0001117983 */ /* 0x000f220000300800 */
[----:B------:R-:W-:Y:S01]  /*74160*/  ISETP.LT.AND P2, PT, R9, UR6, !P6 ;  /* 0x0000000609007c0c */ /* 0x000fe2000f741270 */
[----:B------:R-:W-:Y:S01]  /*74170*/  ULDC UR6, c[0x0][0x22c] ;  /* 0x00008b0000067ab9 */ /* 0x000fe20000000800 */
[----:B------:R-:W-:Y:S01]  /*74180*/  ISETP.LT.AND P1, PT, R10, UR7, !P6 ;  /* 0x000000070a007c0c */ /* 0x000fe2000f721270 */
[----:B------:R-:W4:Y:S01]  /*74190*/  LDL.LU R9, [R1+0x1d88] ;  /* 0x001d880001097983 */ /* 0x000f220000300800 */
[----:B------:R-:W-:-:S03]  /*741a0*/  ULDC UR7, c[0x0][0x22c] ;  /* 0x00008b0000077ab9 */ /* 0x000fc60000000800 */
[----:B------:R-:W4:Y:S02]  /*741b0*/  LDL.LU R10, [R1+0x1d84] ;  /* 0x001d8400010a7983 */ /* 0x000f240000300800 */
[----:B------:R-:W-:Y:S02]  /*741c0*/  @P0 LOP3.LUT R246, R246, 0x100, RZ, 0xfc, !PT ;  /* 0x00000100f6f60812 */ /* 0x000fe400078efcff */
[----:B------:R-:W-:Y:S01]  /*741d0*/  ISETP.LT.AND P0, PT, R247, UR4, !P6 ;  /* 0x00000004f7007c0c */ /* 0x000fe2000f701270 */
[----:B------:R-:W-:Y:S01]  /*741e0*/  ULDC UR4, c[0x0][0x22c] ;  /* 0x00008b0000047ab9 */ /* 0x000fe20000000800 */
[----:B------:R-:W2:Y:S01]  /*741f0*/  LDL.LU R247, [R1+0x1d80] ;  /* 0x001d800001f77983 */ /* 0x000ea20000300800 */
        /* <DEDUP_REMOVED lines=8> */
[----:B------:R-:W-:Y:S01]  /*74280*/  ISETP.LT.AND P2, PT, R249, UR6, !P6 ;  /* 0x00000006f9007c0c */ /* 0x000fe2000f741270 */
[----:B------:R-:W-:Y:S01]  /*74290*/  ULDC UR6, c[0x0][0x22c] ;  /* 0x00008b0000067ab9 */ /* 0x000fe20000000800 */
[----:B------:R-:W-:Y:S01]  /*742a0*/  LOP3.LUT R246, R246, 0xffffffef, RZ, 0xc0, !PT ;  /* 0xffffffeff6f67812 */ /* 0x000fe200078ec0ff */
[----:B------:R-:W3:Y:S01]  /*742b0*/  LDL.LU R248, [R1+0x1d7c] ;  /* 0x001d7c0001f87983 */ /* 0x000ee20000300800 */
[----:B------:R-:W-:Y:S01]  /*742c0*/  ISETP.LT.AND P1, PT, R250, UR7, !P6 ;  /* 0x00000007fa007c0c */ /* 0x000fe2000f721270 */
[----:B------:R-:W-:Y:S02]  /*742d0*/  ULDC UR7, c[0x0][0x22c] ;  /* 0x00008b0000077ab9 */ /* 0x000fe40000000800 */
[----:B------:R-:W4:Y:S04]  /*742e0*/  LDL.LU R249, [R1+0x1d78] ;  /* 0x001d780001f97983 */ /* 0x000f280000300800 */
[----:B------:R-:W-:Y:S01]  /*742f0*/  @P0 LOP3.LUT R246, R246, 0x10, RZ, 0xfc, !PT ;  /* 0x00000010f6f60812 */ /* 0x000fe200078efcff */
[----:B------:R-:W4:Y:S03]  /*74300*/  LDL.LU R250, [R1+0x1d74] ;  /* 0x001d740001fa7983 */ /* 0x000f260000300800 */
[----:B------:R-:W-:Y:S01]  /*74310*/  LOP3.LUT R246, R246, 0xfffffff7, RZ, 0xc0, !PT ;  /* 0xfffffff7f6f67812 */ /* 0x000fe200078ec0ff */
[----:B------:R-:W4:Y:S03]  /*74320*/  LDL.LU R11, [R1+0x848] ;  /* 0x00084800010b7983 */ /* 0x000f260000300800 */
[----:B------:R-:W-:-:S02]  /*74330*/  @P2 LOP3.LUT R246, R246, 0x8, RZ, 0xfc, !PT ;  /* 0x00000008f6f62812 */ /* 0x000fc400078efcff */
[----:B------:R-:W-:Y:S01]  /*74340*/  ISETP.LT.AND P0, PT, R18, UR4, !P6 ;  /* 0x0000000412007c0c */ /* 0x000fe2000f701270 */
[----:B------:R-:W-:Y:S01]  /*74350*/  ULDC UR4, c[0x0][0x22c] ;  /* 0x00008b0000047ab9 */ /* 0x000fe20000000800 */
        /* <DEDUP_REMOVED lines=8> */
[----:B------:R-:W-:Y:S01]  /*743e0*/  ISETP.LT.AND P1, PT, R21, UR7, !P6 ;  /* 0x0000000715007c0c */ /* 0x000fe2000f721270 */
[----:B------:R-:W-:Y:S01]  /*743f0*/  ULDC UR7, c[0x0][0x22c] ;  /* 0x00008b0000077ab9 */ /* 0x000fe20000000800 */
[----:B------:R-:W-:-:S09]  /*74400*/  LOP3.LUT R246, R246, 0xfffffffe, RZ, 0xc0, !PT ;  /* 0xfffffffef6f67812 */ /* 0x000fd200078ec0ff */
[----:B------:R-:W-:Y:S02]  /*74410*/  @P0 LOP3.LUT R246, R246, 0x1, RZ, 0xfc, !PT ;  /* 0x00000001f6f60812 */ /* 0x000fe400078efcff */
[----:B------:R-:W-:Y:S01]  /*74420*/  ISETP.LT.AND P0, PT, R22, UR4, !P6 ;  /* 0x0000000416007c0c */ /* 0x000fe2000f701270 */
[----:B------:R-:W-:Y:S01]  /*74430*/  ULDC UR4, c[0x0][0x22c] ;  /* 0x00008b0000047ab9 */ /* 0x000fe20000000800 */
        /* <DEDUP_REMOVED lines=10> */
[----:B------:R-:W-:Y:S02]  /*744e0*/  LOP3.LUT R247, R247, 0xefffffff, RZ, 0xc0, !PT ;  /* 0xeffffffff7f77812 */ /* 0x000fe400078ec0ff */
[----:B------:R-:W-:Y:S01]  /*744f0*/  ISETP.LT.AND P1, PT, R25, UR7, !P6 ;  /* 0x0000000719007c0c */ /* 0x000fe2000f721270 */
[----:B------:R-:W-:-:S06]  /*74500*/  ULDC UR7, c[0x0][0x22c] ;  /* 0x00008b0000077ab9 */ /* 0x000fcc0000000800 */
        /* <DEDUP_REMOVED lines=111> */
[----:B---3--:R-:W-:-:S02]  /*74c00*/  LOP3.LUT R248, R248, 0x7fffffff, RZ, 0xc0, !PT ;  /* 0x7ffffffff8f87812 */ /* 0x008fc400078ec0ff */
[----:B------:R-:W-:-:S03]  /*74c10*/  LOP3.LUT R247, R247, 0xfffffffe, RZ, 0xc0, !PT ;  /* 0xfffffffef7f77812 */ /* 0x000fc600078ec0ff */
[----:B------:R-:W-:-:S04]  /*74c20*/  @P2 LOP3.LUT R248, R248, 0x80000000, RZ, 0xfc, !PT ;  /* 0x80000000f8f82812 */ /* 0x000fc800078efcff */
        /* <DEDUP_REMOVED lines=125> */
[----:B----4-:R-:W-:-:S02]  /*75400*/  LOP3.LUT R249, R249, 0x7fffffff, RZ, 0xc0, !PT ;  /* 0x7ffffffff9f97812 */ /* 0x010fc400078ec0ff */
        /* <DEDUP_REMOVED lines=127> */
[----:B------:R-:W-:-:S02]  /*75c00*/  LOP3.LUT R250, R250, 0x7fffffff, RZ, 0xc0, !PT ;  /* 0x7ffffffffafa7812 */ /* 0x000fc400078ec0ff */
        /* <DEDUP_REMOVED lines=38> */
[----:B------:R-:W-:Y:S02]  /*75e70*/  @P1 LOP3.LUT R250, R250, 0x400000, RZ, 0xfc, !PT ;  /* 0x00400000fafa1812 */ /* 0x000fe400078efcff */
[----:B------:R-:W-:Y:S02]  /*75e80*/  ISETP.LT.AND P1, PT, R127, UR61, !P6 ;  /* 0x0000003d7f007c0c */ /* 0x000fe4000f721270 */
[----:B------:R-:W-:-:S04]  /*75e90*/  LOP3.LUT R250, R250, 0xffdfffff, RZ, 0xc0, !PT ;  /* 0xffdffffffafa7812 */ /* 0x000fc800078ec0ff */
[----:B------:R-:W-:Y:S02]  /*75ea0*/  @P0 LOP3.LUT R250, R250, 0x200000, RZ, 0xfc, !PT ;  /* 0x00200000fafa0812 */ /* 0x000fe400078efcff */
[----:B------:R-:W-:Y:S02]  /*75eb0*/  ISETP.LT.AND P0, PT, R128, UR6, !P6 ;  /* 0x0000000680007c0c */ /* 0x000fe4000f701270 */
[----:B------:R-:W-:-:S04]  /*75ec0*/  LOP3.LUT R250, R250, 0xffefffff, RZ, 0xc0, !PT ;  /* 0xffeffffffafa7812 */ /* 0x000fc800078ec0ff */
[----:B------:R-:W-:-:S04]  /*75ed0*/  @P1 LOP3.LUT R250, R250, 0x100000, RZ, 0xfc, !PT ;  /* 0x00100000fafa1812 */ /* 0x000fc800078efcff */
[----:B------:R-:W-:Y:S02]  /*75ee0*/  LOP3.LUT R250, R250, 0xfff7ffff, RZ, 0xc0, !PT ;  /* 0xfff7fffffafa7812 */ /* 0x000fe400078ec0ff */
[----:B------:R-:W-:Y:S02]  /*75ef0*/  R2UR UR61, R14 ;  /* 0x000000000e3d72ca */ /* 0x000fe400000e0000 */
[----:B------:R-:W2:Y:S01]  /*75f00*/  LDL.LU R14, [R1+0x1d70] ;  /* 0x001d7000010e7983 */ /* 0x000ea20000300800 */
[----:B------:R-:W-:Y:S02]  /*75f10*/  R2UR UR6, R15 ;  /* 0x000000000f0672ca */ /* 0x000fe400000e0000 */
[----:B------:R-:W-:Y:S01]  /*75f20*/  ISETP.LT.AND P1, PT, R129, UR7, !P6 ;  /* 0x0000000781007c0c */ /* 0x000fe2000f721270 */
[----:B------:R-:W2:Y:S01]  /*75f30*/  LDL.LU R15, [R1+0x1d6c] ;  /* 0x001d6c00010f7983 */ /* 0x000ea20000300800 */
[----:B------:R-:W-:Y:S02]  /*75f40*/  @P0 LOP3.LUT R250, R250, 0x80000, RZ, 0xfc, !PT ;  /* 0x00080000fafa0812 */ /* 0x000fe400078efcff */
[----:B------:R-:W-:-:S02]  /*75f50*/  R2UR UR7, R12 ;  /* 0x000000000c0772ca */ /* 0x000fc400000e0000 */
[----:B------:R-:W-:Y:S01]  /*75f60*/  ISETP.LT.AND P0, PT, R130, UR4, !P6 ;  /* 0x0000000482007c0c */ /* 0x000fe2000f701270 */
[----:B------:R-:W3:Y:S01]  /*75f70*/  LDL.LU R12, [R1+0x1d68] ;  /* 0x001d6800010c7983 */ /* 0x000ee20000300800 */
[----:B------:R-:W-:-:S03]  /*75f80*/  R2UR UR4, R252 ;  /* 0x00000000fc0472ca */ /* 0x000fc600000e0000 */
[----:B------:R-:W4:Y:S01]  /*75f90*/  LDL.LU R252, [R1+0x1d64] ;  /* 0x001d640001fc7983 */ /* 0x000f220000300800 */
[----:B------:R-:W-:-:S04]  /*75fa0*/  LOP3.LUT R250, R250, 0xfffbffff, RZ, 0xc0, !PT ;  /* 0xfffbfffffafa7812 */ /* 0x000fc800078ec0ff */
[----:B------:R-:W-:-:S05]  /*75fb0*/  @P1 LOP3.LUT R250, R250, 0x40000, RZ, 0xfc, !PT ;  /* 0x00040000fafa1812 */ /* 0x000fca00078efcff */
[----:B------:R-:W-:Y:S02]  /*75fc0*/  ISETP.LT.AND P1, PT, R131, UR4, !P6 ;  /* 0x0000000483007c0c */ /* 0x000fe4000f721270 */
[----:B------:R-:W-:Y:S02]  /*75fd0*/  R2UR UR4, R251 ;  /* 0x00000000fb0472ca */ /* 0x000fe400000e0000 */
[----:B------:R-:W2:Y:S01]  /*75fe0*/  LDL.LU R251, [R1+0x1d60] ;  /* 0x001d600001fb7983 */ /* 0x000ea20000300800 */
[----:B------:R-:W-:-:S04]  /*75ff0*/  LOP3.LUT R250, R250, 0xfffdffff, RZ, 0xc0, !PT ;  /* 0xfffdfffffafa7812 */ /* 0x000fc800078ec0ff */
[----:B------:R-:W-:Y:S02]  /*76000*/  @P0 LOP3.LUT R250, R250, 0x20000, RZ, 0xfc, !PT ;  /* 0x00020000fafa0812 */ /* 0x000fe400078efcff */
[----:B------:R-:W-:Y:S02]  /*76010*/  ISETP.LT.AND P0, PT, R132, UR7, !P6 ;  /* 0x0000000784007c0c */ /* 0x000fe4000f701270 */
[----:B------:R-:W-:-:S04]  /*76020*/  LOP3.LUT R250, R250, 0xfffeffff, RZ, 0xc0, !PT ;  /* 0xfffefffffafa7812 */ /* 0x000fc800078ec0ff */
[----:B------:R-:W-:Y:S02]  /*76030*/  @P1 LOP3.LUT R250, R250, 0x10000, RZ, 0xfc, !PT ;  /* 0x00010000fafa1812 */ /* 0x000fe400078efcff */
[----:B------:R-:W-:Y:S02]  /*76040*/  ISETP.LT.AND P1, PT, R133, UR6, !P6 ;  /* 0x0000000685007c0c */ /* 0x000fe4000f721270 */
[----:B------:R-:W-:-:S04]  /*76050*/  LOP3.LUT R250, R250, 0xffff7fff, RZ, 0xc0, !PT ;  /* 0xffff7ffffafa7812 */ /* 0x000fc800078ec0ff */
[----:B------:R-:W-:Y:S02]  /*76060*/  @P0 LOP3.LUT R250, R250, 0x8000, RZ, 0xfc, !PT ;  /* 0x00008000fafa0812 */ /* 0x000fe400078efcff */
[----:B------:R-:W-:Y:S01]  /*76070*/  ISETP.LT.AND P0, PT, R134, UR61, !P6 ;  /* 0x0000003d86007c0c */ /* 0x000fe2000f701270 */
[----:B------:R-:W-:Y:S01]  /*76080*/  ULDC UR61, c[0x0][0x22c] ;  /* 0x00008b00003d7ab9 */ /* 0x000fe20000000800 */
        /* <DEDUP_REMOVED lines=60> */
[----:B----4-:R-:W-:Y:S02]  /*76450*/  R2UR UR6, R252 ;  /* 0x00000000fc0672ca */ /* 0x010fe400000e0000 */
[----:B------:R-:W4:Y:S04]  /*76460*/  LDL.LU R252, [R1+0x1d5c] ;  /* 0x001d5c0001fc7983 */ /* 0x000f280000300800 */
[----:B------:R-:W3:Y:S04]  /*76470*/  LDL.LU R32, [R1+0x82c] ;  /* 0x00082c0001207983 */ /* 0x000ee80000300800 */
[----:B------:R-:W3:Y:S01]  /*76480*/  LDL.LU R20, [R1+0x840] ;  /* 0x0008400001147983 */ /* 0x000ee20000300800 */
[----:B--2---:R-:W-:-:S03]  /*76490*/  LOP3.LUT R251, R251, 0x7fffffff, RZ, 0xc0, !PT ;  /* 0x7ffffffffbfb7812 */ /* 0x004fc600078ec0ff */
[----:B------:R-:W2:Y:S01]  /*764a0*/  LDL.LU R21, [R1+0x828] ;  /* 0x0008280001157983 */ /* 0x000ea20000300800 */
[----:B------:R-:W-:-:S03]  /*764b0*/  @P0 LOP3.LUT R251, R251, 0x80000000, RZ, 0xfc, !PT ;  /* 0x80000000fbfb0812 */ /* 0x000fc600078efcff */
[----:B------:R-:W2:Y:S01]  /*764c0*/  LDL.LU R18, [R1+0x838] ;  /* 0x0008380001127983 */ /* 0x000ea20000300800 */
[----:B------:R-:W-:Y:S01]  /*764d0*/  ISETP.LT.AND P0, PT, R150, UR45, !P6 ;  /* 0x0000002d96007c0c */ /* 0x000fe2000f701270 */
[----:B------:R-:W-:Y:S01]  /*764e0*/  ULDC UR45, c[0x0][0x22c] ;  /* 0x00008b00002d7ab9 */ /* 0x000fe20000000800 */
[----:B------:R-:W-:Y:S01]  /*764f0*/  LOP3.LUT R251, R251, 0xbfffffff, RZ, 0xc0, !PT ;  /* 0xbffffffffbfb7812 */ /* 0x000fe200078ec0ff */
[----:B------:R-:W2:Y:S03]  /*76500*/  LDL.LU R24, [R1+0x478] ;  /* 0x0004780001187983 */ /* 0x000ea60000300800 */
[----:B------:R-:W-:Y:S01]  /*76510*/  @P1 LOP3.LUT R251, R251, 0x40000000, RZ, 0xfc, !PT ;  /* 0x40000000fbfb1812 */ /* 0x000fe200078efcff */
        /* <DEDUP_REMOVED lines=133> */
[----:B----4-:R-:W-:-:S04]  /*76d70*/  LOP3.LUT R252, R252, 0x7fffffff, RZ, 0xc0, !PT ;  /* 0x7ffffffffcfc7812 */ /* 0x010fc800078ec0ff */
        /* <DEDUP_REMOVED lines=85> */
[----:B------:R-:W-:Y:S02]  /*772d0*/  LOP3.LUT R252, R252, 0xffffffdf, RZ, 0xc0, !PT ;  /* 0xffffffdffcfc7812 */ /* 0x000fe400078ec0ff */
[----:B------:R-:W-:Y:S02]  /*772e0*/  R2UR UR7, R11 ;  /* 0x000000000b0772ca */ /* 0x000fe400000e0000 */
[----:B------:R-:W0:Y:S01]  /*772f0*/  S2R R11, SR_TID.X ;  /* 0x00000000000b7919 */ /* 0x000e220000002100 */
[----:B------:R-:W-:Y:S02]  /*77300*/  @P0 LOP3.LUT R252, R252, 0x20, RZ, 0xfc, !PT ;  /* 0x00000020fcfc0812 */ /* 0x000fe400078efcff */
[----:B------:R-:W-:-:S02]  /*77310*/  ISETP.LT.AND P2, PT, R208, UR26, !P6 ;  /* 0x0000001ad0007c0c */ /* 0x000fc4000f741270 */
        /* <DEDUP_REMOVED lines=9> */
[----:B------:R-:W-:Y:S01]  /*773b0*/  LOP3.LUT R252, R252, 0xfffffffd, RZ, 0xc0, !PT ;  /* 0xfffffffdfcfc7812 */ /* 0x000fe200078ec0ff */
[----:B0-----:R-:W-:-:S03]  /*773c0*/  IMAD.SHL.U32 R11, R11, 0x8, RZ ;  /* 0x000000080b0b7824 */ /* 0x001fc600078e00ff */
[----:B------:R-:W-:Y:S02]  /*773d0*/  @P1 LOP3.LUT R252, R252, 0x2, RZ, 0xfc, !PT ;  /* 0x00000002fcfc1812 */ /* 0x000fe400078efcff */
[----:B------:R-:W-:Y:S02]  /*773e0*/  LOP3.LUT R11, R11, 0x300, RZ, 0xc0, !PT ;  /* 0x000003000b0b7812 */ /* 0x000fe400078ec0ff */
[----:B------:R-:W-:Y:S02]  /*773f0*/  LOP3.LUT R252, R252, 0xfffffffe, RZ, 0xc0, !PT ;  /* 0xfffffffefcfc7812 */ /* 0x000fe400078ec0ff */
[----:B---3--:R-:W-:Y:S01]  /*77400*/  PRMT R20, R20, 0x5410, R32 ;  /* 0x0000541014147816 */ /* 0x008fe20000000020 */
[----:B------:R-:W-:Y:S01]  /*77410*/  IMAD.IADD R47, R13, 0x1, R11 ;  /* 0x000000010d2f7824 */ /* 0x000fe200078e020b */
[----:B------:R-:W-:Y:S02]  /*77420*/  @P2 LOP3.LUT R252, R252, 0x1, RZ, 0xfc, !PT ;  /* 0x00000001fcfc2812 */ /* 0x000fe400078efcff */
[----:B--2---:R-:W-:-:S02]  /*77430*/  PRMT R21, R18, 0x5410, R21 ;  /* 0x0000541012157816 */ /* 0x004fc40000000015 */
[----:B------:R-:W-:Y:S02]  /*77440*/  PRMT R22, R22, 0x5410, R24 ;  /* 0x0000541016167816 */ /* 0x000fe40000000018 */
[----:B------:R-:W-:Y:S02]  /*77450*/  PRMT R23, R19, 0x5410, R23 ;  /* 0x0000541013177816 */ /* 0x000fe40000000017 */
[----:B------:R-:W-:Y:S02]  /*77460*/  ISETP.LT.AND P2, PT, R214, UR32, !P6 ;  /* 0x00000020d6007c0c */ /* 0x000fe4000f741270 */
[----:B------:R-:W2:Y:S04]  /*77470*/  LDL R214, [R1+0xe80] ;  /* 0x000e800001d67983 */ /* 0x000ea80000100800 */
[----:B------:R-:W3:Y:S04]  /*77480*/  LDL.LU R13, [R1+0x1d58] ;  /* 0x001d5800010d7983 */ /* 0x000ee80000300800 */
[----:B------:R-:W4:Y:S04]  /*77490*/  LDL.LU R41, [R1+0x84c] ;  /* 0x00084c0001297983 */ /* 0x000f280000300800 */
[----:B------:R0:W-:Y:S04]  /*774a0*/  STSM.16.M88.4 [R47], R20 ;  /* 0x000000142f007844 */ /* 0x0001e80000000200 */
[----:B------:R-:W4:Y:S04]  /*774b0*/  LDL.LU R40, [R1+0x85c] ;  /* 0x00085c0001287983 */ /* 0x000f280000300800 */
[----:B------:R-:W2:Y:S01]  /*774c0*/  LDL.LU R39, [R1+0x83c] ;  /* 0x00083c0001277983 */ /* 0x000ea20000300800 */
[----:B0-----:R-:W-:-:S03]  /*774d0*/  PRMT R20, R30, 0x5410, R31 ;  /* 0x000054101e147816 */ /* 0x001fc6000000001f */
[----:B------:R-:W2:Y:S04]  /*774e0*/  LDL.LU R30, [R1+0x854] ;  /* 0x00085400011e7983 */ /* 0x000ea80000300800 */
[----:B------:R-:W3:Y:S04]  /*774f0*/  LDL.LU R38, [R1+0x490] ;  /* 0x0004900001267983 */ /* 0x000ee80000300800 */
[----:B------:R-:W3:Y:S01]  /*77500*/  LDL.LU R33, [R1+0x4a0] ;  /* 0x0004a00001217983 */ /* 0x000ee20000300800 */
[----:B------:R-:W-:Y:S02]  /*77510*/  PRMT R21, R0, 0x5410, R25 ;  /* 0x0000541000157816 */ /* 0x000fe40000000019 */
[----:B------:R-:W0:Y:S01]  /*77520*/  S2R R0, SR_TID.X ;  /* 0x0000000000007919 */ /* 0x000e220000002100 */
[----:B------:R-:W2:Y:S04]  /*77530*/  LDL.LU R32, [R1+0x488] ;  /* 0x0004880001207983 */ /* 0x000ea80000300800 */
[----:B------:R-:W2:Y:S04]  /*77540*/  LDL.LU R31, [R1+0x498] ;  /* 0x00049800011f7983 */ /* 0x000ea80000300800 */
[----:B------:R-:W2:Y:S04]  /*77550*/  LDL.LU R45, [R1+0x858] ;  /* 0x00085800012d7983 */ /* 0x000ea80000300800 */
[----:B------:R-:W2:Y:S04]  /*77560*/  LDL.LU R44, [R1+0x86c] ;  /* 0x00086c00012c7983 */ /* 0x000ea80000300800 */
[----:B------:R-:W2:Y:S04]  /*77570*/  LDL.LU R43, [R1+0x850] ;  /* 0x00085000012b7983 */ /* 0x000ea80000300800 */
[----:B------:R-:W2:Y:S01]  /*77580*/  LDL.LU R34, [R1+0x864] ;  /* 0x0008640001227983 */ /* 0x000ea20000300800 */
[----:B------:R-:W-:-:S03]  /*77590*/  PRMT R22, R26, 0x5410, R29 ;  /* 0x000054101a167816 */ /* 0x000fc6000000001d */
[----:B------:R-:W2:Y:S01]  /*775a0*/  LDL.LU R42, [R1+0x49c] ;  /* 0x00049c00012a7983 */ /* 0x000ea20000300800 */
[----:B0-----:R-:W-:-:S03]  /*775b0*/  LOP3.LUT R0, R0, 0x7f, RZ, 0xc0, !PT ;  /* 0x0000007f00007812 */ /* 0x001fc600078ec0ff */
[----:B------:R-:W2:Y:S01]  /*775c0*/  LDL.LU R37, [R1+0x4b0] ;  /* 0x0004b00001257983 */ /* 0x000ea20000300800 */
[----:B------:R-:W-:Y:S01]  /*775d0*/  LEA R0, R0, UR4, 0x4 ;  /* 0x0000000400007c11 */ /* 0x000fe2000f8e20ff */
[----:B------:R-:W-:Y:S01]  /*775e0*/  BAR.SYNC.DEFER_BLOCKING 0x0 ;  /* 0x0000000000007b1d */ /* 0x000fe20000010000 */
[----:B------:R-:W-:-:S05]  /*775f0*/  PRMT R23, R27, 0x5410, R28 ;  /* 0x000054101b177816 */ /* 0x000fca000000001c */
[----:B------:R-:W-:Y:S01]  /*77600*/  ULDC UR4, c[0x0][0x248] ;  /* 0x0000920000047ab9 */ /* 0x000fe20000000800 */
[----:B------:R-:W2:Y:S04]  /*77610*/  LDL.LU R36, [R1+0x494] ;  /* 0x0004940001247983 */ /* 0x000ea80000300800 */
[----:B------:R-:W2:Y:S04]  /*77620*/  LDL.LU R35, [R1+0x4a8] ;  /* 0x0004a80001237983 */ /* 0x000ea80000300800 */
[----:B------:R-:W2:Y:S04]  /*77630*/  LDL.LU R50, [R1+0x868] ;  /* 0x0008680001327983 */ /* 0x000ea80000300800 */
[----:B------:R-:W2:Y:S04]  /*77640*/  LDL.LU R49, [R1+0x87c] ;  /* 0x00087c0001317983 */ /* 0x000ea80000300800 */
[----:B------:R-:W-:Y:S01]  /*77650*/  LDS.128 R176, [R0] ;  /* 0x0000000000b07984 */ /* 0x000fe20000000c00 */
[----:B------:R-:W-:Y:S06]  /*77660*/  BAR.SYNC.DEFER_BLOCKING 0x0 ;  /* 0x0000000000007b1d */ /* 0x000fec0000010000 */
[----:B------:R-:W2:Y:S04]  /*77670*/  LDL.LU R48, [R1+0x860] ;  /* 0x0008600001307983 */ /* 0x000ea80000300800 */
[----:B------:R4:W-:Y:S01]  /*77680*/  STSM.16.M88.4 [R47], R20 ;  /* 0x000000142f007844 */ /* 0x0009e20000000200 */
[----:B------:R-:W-:Y:S06]  /*77690*/  BAR.SYNC.DEFER_BLOCKING 0x0 ;  /* 0x0000000000007b1d */ /* 0x000fec0000010000 */
[----:B------:R-:W0:Y:S01]  /*776a0*/  LDS.128 R172, [R0] ;  /* 0x0000000000ac7984 */ /* 0x000e220000000c00 */
[----:B----4-:R-:W-:-:S02]  /*776b0*/  PRMT R20, R40, 0x5410, R41 ;  /* 0x0000541028147816 */ /* 0x010fc40000000029 */
[----:B---3--:R-:W-:Y:S02]  /*776c0*/  PRMT R22, R33, 0x5410, R38 ;  /* 0x0000541021167816 */ /* 0x008fe40000000026 */
[----:B------:R-:W3:Y:S04]  /*776d0*/  LDL.LU R38, [R1+0x874] ;  /* 0x0008740001267983 */ /* 0x000ee80000300800 */
[----:B------:R-:W4:Y:S04]  /*776e0*/  LDL.LU R46, [R1+0x4ac] ;  /* 0x0004ac00012e7983 */ /* 0x000f280000300800 */
[----:B------:R-:W4:Y:S01]  /*776f0*/  LDL.LU R41, [R1+0x4c0] ;  /* 0x0004c00001297983 */ /* 0x000f220000300800 */
[----:B--2---:R-:W-:-:S02]  /*77700*/  PRMT R21, R30, 0x5410, R39 ;  /* 0x000054101e157816 */ /* 0x004fc40000000027 */
[----:B------:R-:W-:Y:S01]  /*77710*/  PRMT R23, R31, 0x5410, R32 ;  /* 0x000054101f177816 */ /* 0x000fe20000000020 */
[----:B------:R-:W-:Y:S06]  /*77720*/  BAR.SYNC.DEFER_BLOCKING 0x0 ;  /* 0x0000000000007b1d */ /* 0x000fec0000010000 */
[----:B------:R-:W2:Y:S04]  /*77730*/  LDL.LU R40, [R1+0x4a4] ;  /* 0x0004a40001287983 */ /* 0x000ea80000300800 */
[----:B------:R-:W2:Y:S04]  /*77740*/  LDL.LU R39, [R1+0x4b8] ;  /* 0x0004b80001277983 */ /* 0x000ea80000300800 */
[----:B------:R-:W2:Y:S04]  /*77750*/  LDL.LU R55, [R1+0x878] ;  /* 0x0008780001377983 */ /* 0x000ea80000300800 */
[----:B------:R-:W2:Y:S04]  /*77760*/  LDL.LU R53, [R1+0x88c] ;  /* 0x00088c0001357983 */ /* 0x000ea80000300800 */
[----:B------:R1:W-:Y:S01]  /*77770*/  STSM.16.M88.4 [R47], R20 ;  /* 0x000000142f007844 */ /* 0x0003e20000000200 */
[----:B------:R-:W-:Y:S06]  /*77780*/  BAR.SYNC.DEFER_BLOCKING 0x0 ;  /* 0x0000000000007b1d */ /* 0x000fec0000010000 */
[----:B------:R-:W2:Y:S04]  /*77790*/  LDL.LU R52, [R1+0x870] ;  /* 0x0008700001347983 */ /* 0x000ea80000300800 */
[----:B------:R-:W0:Y:S01]  /*777a0*/  LDS.128 R168, [R0] ;  /* 0x0000000000a87984 */ /* 0x000e220000000c00 */
[----:B-1----:R-:W-:-:S02]  /*777b0*/  PRMT R22, R37, 0x5410, R42 ;  /* 0x0000541025167816 */ /* 0x002fc4000000002a */
[----:B------:R-:W-:Y:S01]  /*777c0*/  PRMT R20, R44, 0x5410, R45 ;  /* 0x000054102c147816 */ /* 0x000fe2000000002d */
[----:B------:R-:W2:Y:S01]  /*777d0*/  LDL.LU R42, [R1+0x884] ;  /* 0x00088400012a7983 */ /* 0x000ea20000300800 */
[----:B------:R-:W-:-:S03]  /*777e0*/  PRMT R21, R34, 0x5410, R43 ;  /* 0x0000541022157816 */ /* 0x000fc6000000002b */
[----:B------:R-:W2:Y:S01]  /*777f0*/  LDL.LU R51, [R1+0x4bc] ;  /* 0x0004bc0001337983 */ /* 0x000ea20000300800 */
[----:B------:R-:W-:Y:S01]  /*77800*/  PRMT R23, R35, 0x5410, R36 ;  /* 0x0000541023177816 */ /* 0x000fe20000000024 */
[----:B------:R-:W-:Y:S06]  /*77810*/  BAR.SYNC.DEFER_BLOCKING 0x0 ;  /* 0x0000000000007b1d */ /* 0x000fec0000010000 */
[----:B------:R-:W2:Y:S04]  /*77820*/  LDL.LU R45, [R1+0x4d0] ;  /* 0x0004d000012d7983 */ /* 0x000ea80000300800 */
[----:B------:R-:W2:Y:S04]  /*77830*/  LDL.LU R44, [R1+0x4b4] ;  /* 0x0004b400012c7983 */ /* 0x000ea80000300800 */
[----:B------:R-:W2:Y:S04]  /*77840*/  LDL.LU R43, [R1+0x4c8] ;  /* 0x0004c800012b7983 */ /* 0x000ea80000300800 */
[----:B------:R-:W2:Y:S04]  /*77850*/  LDL.LU R58, [R1+0x888] ;  /* 0x00088800013a7983 */ /* 0x000ea80000300800 */
[----:B------:R1:W-:Y:S04]  /*77860*/  STSM.16.M88.4 [R47], R20 ;  /* 0x000000142f007844 */ /* 0x0003e80000000200 */
[----:B------:R-:W2:Y:S04]  /*77870*/  LDL.LU R57, [R1+0x89c] ;  /* 0x00089c0001397983 */ /* 0x000ea80000300800 */
[----:B------:R-:W2:Y:S01]  /*77880*/  LDL.LU R56, [R1+0x880] ;  /* 0x0008800001387983 */ /* 0x000ea20000300800 */
[----:B------:R-:W-:Y:S01]  /*77890*/  BAR.SYNC.DEFER_BLOCKING 0x0 ;  /* 0x0000000000007b1d */ /* 0x000fe20000010000 */
[----:B-1----:R-:W-:-:S05]  /*778a0*/  PRMT R20, R49, 0x5410, R50 ;  /* 0x0000541031147816 */ /* 0x002fca0000000032 */
[----:B------:R-:W1:Y:S01]  /*778b0*/  LDS.128 R164, [R0] ;  /* 0x0000000000a47984 */ /* 0x000e620000000c00 */
[----:B----4-:R-:W-:-:S03]  /*778c0*/  PRMT R22, R41, 0x5410, R46 ;  /* 0x0000541029167816 */ /* 0x010fc6000000002e */
[----:B------:R-:W4:Y:S04]  /*778d0*/  LDL.LU R46, [R1+0x894] ;  /* 0x00089400012e7983 */ /* 0x000f280000300800 */
[----:B------:R-:W4:Y:S04]  /*778e0*/  LDL.LU R54, [R1+0x4cc] ;  /* 0x0004cc0001367983 */ /* 0x000f280000300800 */
[----:B------:R-:W4:Y:S01]  /*778f0*/  LDL.LU R50, [R1+0x4e0] ;  /* 0x0004e00001327983 */ /* 0x000f220000300800 */
[----:B---3--:R-:W-:-:S03]  /*77900*/  PRMT R21, R38, 0x5410, R48 ;  /* 0x0000541026157816 */ /* 0x008fc60000000030 */
[----:B------:R-:W3:Y:S01]  /*77910*/  LDL.LU R49, [R1+0x4c4] ;  /* 0x0004c40001317983 */ /* 0x000ee20000300800 */
[----:B--2---:R-:W-:Y:S01]  /*77920*/  PRMT R23, R39, 0x5410, R40 ;  /* 0x0000541027177816 */ /* 0x004fe20000000028 */
[----:B------:R-:W-:Y:S06]  /*77930*/  BAR.SYNC.DEFER_BLOCKING 0x0 ;  /* 0x0000000000007b1d */ /* 0x000fec0000010000 */
[----:B------:R-:W3:Y:S04]  /*77940*/  LDL.LU R48, [R1+0x4d8] ;  /* 0x0004d80001307983 */ /* 0x000ee80000300800 */
[----:B------:R-:W2:Y:S04]  /*77950*/  LDL.LU R66, [R1+0x898] ;  /* 0x0008980001427983 */ /* 0x000ea80000300800 */
[----:B------:R-:W2:Y:S04]  /*77960*/  LDL.LU R65, [R1+0x8ac] ;  /* 0x0008ac0001417983 */ /* 0x000ea80000300800 */
[----:B------:R-:W2:Y:S04]  /*77970*/  LDL.LU R64, [R1+0x890] ;  /* 0x0008900001407983 */ /* 0x000ea80000300800 */
[----:B------:R0:W-:Y:S01]  /*77980*/  STSM.16.M88.4 [R47], R20 ;  /* 0x000000142f007844 */ /* 0x0001e20000000200 */
[----:B------:R-:W-:Y:S06]  /*77990*/  BAR.SYNC.DEFER_BLOCKING 0x0 ;  /* 0x0000000000007b1d */ /* 0x000fec0000010000 */
[----:B------:R-:W1:Y:S01]  /*779a0*/  LDS.128 R160, [R0] ;  /* 0x0000000000a07984 */ /* 0x000e620000000c00 */
[----:B0-----:R-:W-:-:S02]  /*779b0*/  PRMT R20, R53, 0x5410, R55 ;  /* 0x0000541035147816 */ /* 0x001fc40000000037 */
[----:B------:R-:W-:Y:S02]  /*779c0*/  PRMT R22, R45, 0x5410, R51 ;  /* 0x000054102d167816 */ /* 0x000fe40000000033 */
        /* <DEDUP_REMOVED lines=13> */
[----:B0-----:R-:W-:-:S05]  /*77aa0*/  PRMT R20, R57, 0x5410, R58 ;  /* 0x0000541039147816 */ /* 0x001fca000000003a */
[----:B------:R-:W0:Y:S01]  /*77ab0*/  LDS.128 R156, [R0] ;  /* 0x00000000009c7984 */ /* 0x000e220000000c00 */
[----:B----4-:R-:W-:Y:S02]  /*77ac0*/  PRMT R21, R46, 0x5410, R56 ;  /* 0x000054102e157816 */ /* 0x010fe40000000038 */
[----:B------:R-:W-:Y:S02]  /*77ad0*/  PRMT R22, R50, 0x5410, R54 ;  /* 0x0000541032167816 */ /* 0x000fe40000000036 */
[----:B------:R-:W4:Y:S04]  /*77ae0*/  LDL.LU R54, [R1+0x8b4] ;  /* 0x0008b40001367983 */ /* 0x000f280000300800 */
[----:B------:R-:W4:Y:S04]  /*77af0*/  LDL.LU R59, [R1+0x4ec] ;  /* 0x0004ec00013b7983 */ /* 0x000f280000300800 */
[----:B------:R-:W4:Y:S04]  /*77b00*/  LDL.LU R58, [R1+0x500] ;  /* 0x00050000013a7983 */ /* 0x000f280000300800 */
[----:B------:R-:W4:Y:S04]  /*77b10*/  LDL.LU R57, [R1+0x4e4] ;  /* 0x0004e40001397983 */ /* 0x000f280000300800 */
[----:B------:R-:W4:Y:S01]  /*77b20*/  LDL.LU R56, [R1+0x4f8] ;  /* 0x0004f80001387983 */ /* 0x000f220000300800 */
[----:B---3--:R-:W-:Y:S01]  /*77b30*/  PRMT R23, R48, 0x5410, R49 ;  /* 0x0000541030177816 */ /* 0x008fe20000000031 */
[----:B------:R-:W-:Y:S06]  /*77b40*/  BAR.SYNC.DEFER_BLOCKING 0x0 ;  /* 0x0000000000007b1d */ /* 0x000fec0000010000 */
[----:B------:R-:W3:Y:S04]  /*77b50*/  LDL.LU R71, [R1+0x8b8] ;  /* 0x0008b80001477983 */ /* 0x000ee80000300800 */
[----:B------:R-:W3:Y:S04]  /*77b60*/  LDL.LU R70, [R1+0x8cc] ;  /* 0x0008cc0001467983 */ /* 0x000ee80000300800 */
[----:B------:R-:W3:Y:S04]  /*77b70*/  LDL.LU R69, [R1+0x8b0] ;  /* 0x0008b00001457983 */ /* 0x000ee80000300800 */
[----:B------:R-:W3:Y:S04]  /*77b80*/  LDL.LU R68, [R1+0x8c4] ;  /* 0x0008c40001447983 */ /* 0x000ee80000300800 */
[----:B------:R2:W-:Y:S01]  /*77b90*/  STSM.16.M88.4 [R47], R20 ;  /* 0x000000142f007844 */ /* 0x0005e20000000200 */
[----:B------:R-:W-:Y:S06]  /*77ba0*/  BAR.SYNC.DEFER_BLOCKING 0x0 ;  /* 0x0000000000007b1d */ /* 0x000fec0000010000 */
[----:B------:R-:W3:Y:S04]  /*77bb0*/  LDL.LU R67, [R1+0x4fc] ;  /* 0x0004fc0001437983 */ /* 0x000ee80000300800 */
[----:B------:R-:W0:Y:S01]  /*77bc0*/  LDS.128 R152, [R0] ;  /* 0x0000000000987984 */ /* 0x000e220000000c00 */
[----:B--2---:R-:W-:-:S02]  /*77bd0*/  PRMT R20, R65, 0x5410, R66 ;  /* 0x0000541041147816 */ /* 0x004fc40000000042 */
[----:B------:R-:W-:Y:S01]  /*77be0*/  PRMT R21, R51, 0x5410, R64 ;  /* 0x0000541033157816 */ /* 0x000fe20000000040 */
[----:B------:R-:W2:Y:S04]  /*77bf0*/  LDL.LU R66, [R1+0x510] ;  /* 0x0005100001427983 */ /* 0x000ea80000300800 */
[----:B------:R-:W2:Y:S01]  /*77c00*/  LDL.LU R65, [R1+0x4f4] ;  /* 0x0004f40001417983 */ /* 0x000ea20000300800 */
[----:B------:R-:W-:-:S03]  /*77c10*/  PRMT R22, R55, 0x5410, R63 ;  /* 0x0000541037167816 */ /* 0x000fc6000000003f */
[----:B------:R-:W2:Y:S04]  /*77c20*/  LDL.LU R64, [R1+0x508] ;  /* 0x0005080001407983 */ /* 0x000ea80000300800 */
[----:B------:R-:W2:Y:S01]  /*77c30*/  LDL.LU R63, [R1+0x8c8] ;  /* 0x0008c800013f7983 */ /* 0x000ea20000300800 */
[----:B------:R-:W-:Y:S01]  /*77c40*/  PRMT R23, R52, 0x5410, R53 ;  /* 0x0000541034177816 */ /* 0x000fe20000000035 */
[----:B------:R-:W-:Y:S06]  /*77c50*/  BAR.SYNC.DEFER_BLOCKING 0x0 ;  /* 0x0000000000007b1d */ /* 0x000fec0000010000 */
[----:B------:R1:W-:Y:S02]  /*77c60*/  STSM.16.M88.4 [R47], R20 ;  /* 0x000000142f007844 */ /* 0x0003e40000000200 */
[----:B------:R-:W-:Y:S01]  /*77c70*/  BAR.SYNC.DEFER_BLOCKING 0x0 ;  /* 0x0000000000007b1d */ /* 0x000fe20000010000 */
[----:B-1----:R-:W-:-:S05]  /*77c80*/  PRMT R20, R61, 0x5410, R62 ;  /* 0x000054103d147816 */ /* 0x002fca000000003e */
[----:B------:R-:W2:Y:S04]  /*77c90*/  LDL.LU R62, [R1+0x8dc] ;  /* 0x0008dc00013e7983 */ /* 0x000ea80000300800 */
[----:B------:R-:W2:Y:S04]  /*77ca0*/  LDL.LU R61, [R1+0x8c0] ;  /* 0x0008c000013d7983 */ /* 0x000ea80000300800 */
[----:B------:R-:W1:Y:S01]  /*77cb0*/  LDS.128 R148, [R0] ;  /* 0x0000000000947984 */ /* 0x000e620000000c00 */
[----:B----4-:R-:W-:-:S03]  /*77cc0*/  PRMT R21, R54, 0x5410, R60 ;  /* 0x0000541036157816 */ /* 0x010fc6000000003c */
[----:B------:R-:W4:Y:S01]  /*77cd0*/  LDL.LU R60, [R1+0x8d4] ;  /* 0x0008d400013c7983 */ /* 0x000f220000300800 */
[----:B------:R-:W-:-:S03]  /*77ce0*/  PRMT R22, R58, 0x5410, R59 ;  /* 0x000054103a167816 */ /* 0x000fc6000000003b */
[----:B------:R-:W4:Y:S04]  /*77cf0*/  LDL.LU R59, [R1+0x50c] ;  /* 0x00050c00013b7983 */ /* 0x000f280000300800 */
[----:B------:R-:W4:Y:S01]  /*77d00*/  LDL.LU R58, [R1+0x520] ;  /* 0x00052000013a7983 */ /* 0x000f220000300800 */
[----:B------:R-:W-:-:S03]  /*77d10*/  PRMT R23, R56, 0x5410, R57 ;  /* 0x0000541038177816 */ /* 0x000fc60000000039 */
[----:B------:R-:W4:Y:S04]  /*77d20*/  LDL.LU R57, [R1+0x504] ;  /* 0x0005040001397983 */ /* 0x000f280000300800 */
[----:B------:R-:W4:Y:S01]  /*77d30*/  LDL.LU R56, [R1+0x518] ;  /* 0x0005180001387983 */ /* 0x000f220000300800 */
[----:B------:R-:W-:Y:S06]  /*77d40*/  BAR.SYNC.DEFER_BLOCKING 0x0 ;  /* 0x0000000000007b1d */ /* 0x000fec0000010000 */
[----:B------:R3:W-:Y:S02]  /*77d50*/  STSM.16.M88.4 [R47], R20 ;  /* 0x000000142f007844 */ /* 0x0007e40000000200 */
[----:B------:R-:W-:Y:S06]  /*77d60*/  BAR.SYNC.DEFER_BLOCKING 0x0 ;  /* 0x0000000000007b1d */ /* 0x000fec0000010000 */
[----:B------:R-:W1:Y:S01]  /*77d70*/  LDS.128 R144, [R0] ;  /* 0x0000000000907984 */ /* 0x000e620000000c00 */
[----:B---3--:R-:W-:-:S02]  /*77d80*/  PRMT R20, R70, 0x5410, R71 ;  /* 0x0000541046147816 */ /* 0x008fc40000000047 */
[----:B------:R-:W-:Y:S01]  /*77d90*/  PRMT R21, R68, 0x5410, R69 ;  /* 0x0000541044157816 */ /* 0x000fe20000000045 */
[----:B------:R-:W3:Y:S01]  /*77da0*/  LDL.LU R71, [R1+0x8d8] ;  /* 0x0008d80001477983 */ /* 0x000ee20000300800 */
[----:B--2---:R-:W-:-:S03]  /*77db0*/  PRMT R22, R66, 0x5410, R67 ;  /* 0x0000541042167816 */ /* 0x004fc60000000043 */
[----:B------:R-:W3:Y:S01]  /*77dc0*/  LDL.LU R70, [R1+0x8ec] ;  /* 0x0008ec0001467983 */ /* 0x000ee20000300800 */
[----:B------:R-:W-:Y:S01]  /*77dd0*/  PRMT R23, R64, 0x5410, R65 ;  /* 0x0000541040177816 */ /* 0x000fe20000000041 */
[----:B------:R-:W-:Y:S06]  /*77de0*/  BAR.SYNC.DEFER_BLOCKING 0x0 ;  /* 0x0000000000007b1d */ /* 0x000fec0000010000 */
[----:B------:R-:W2:Y:S04]  /*77df0*/  LDL.LU R69, [R1+0x8d0] ;  /* 0x0008d00001457983 */ /* 0x000ea80000300800 */
[----:B------:R-:W2:Y:S04]  /*77e00*/  LDL.LU R68, [R1+0x8e4] ;  /* 0x0008e40001447983 */ /* 0x000ea80000300800 */
[----:B------:R-:W2:Y:S04]  /*77e10*/  LDL.LU R67, [R1+0x51c] ;  /* 0x00051c0001437983 */ /* 0x000ea80000300800 */
[----:B------:R-:W2:Y:S04]  /*77e20*/  LDL.LU R66, [R1+0x534] ;  /* 0x0005340001427983 */ /* 0x000ea80000300800 */
[----:B------:R-:W2:Y:S04]  /*77e30*/  LDL.LU R65, [R1+0x514] ;  /* 0x0005140001417983 */ /* 0x000ea80000300800 */
[----:B------:R-:W2:Y:S04]  /*77e40*/  LDL.LU R64, [R1+0x52c] ;  /* 0x00052c0001407983 */ /* 0x000ea80000300800 */
[----:B------:R0:W-:Y:S01]  /*77e50*/  STSM.16.M88.4 [R47], R20 ;  /* 0x000000142f007844 */ /* 0x0001e20000000200 */
[----:B------:R-:W-:Y:S01]  /*77e60*/  BAR.SYNC.DEFER_BLOCKING 0x0 ;  /* 0x0000000000007b1d */ /* 0x000fe20000010000 */
[----:B0-----:R-:W-:-:S05]  /*77e70*/  PRMT R20, R62, 0x5410, R63 ;  /* 0x000054103e147816 */ /* 0x001fca000000003f */
[----:B------:R-:W2:Y:S04]  /*77e80*/  LDL.LU R63, [R1+0x8e8] ;  /* 0x0008e800013f7983 */ /* 0x000ea80000300800 */
[----:B------:R-:W2:Y:S04]  /*77e90*/  LDL.LU R62, [R1+0x8fc] ;  /* 0x0008fc00013e7983 */ /* 0x000ea80000300800 */
[----:B------:R-:W0:Y:S01]  /*77ea0*/  LDS.128 R140, [R0] ;  /* 0x00000000008c7984 */ /* 0x000e220000000c00 */
[----:B----4-:R-:W-:-:S03]  /*77eb0*/  PRMT R21, R60, 0x5410, R61 ;  /* 0x000054103c157816 */ /* 0x010fc6000000003d */
[----:B------:R-:W4:Y:S04]  /*77ec0*/  LDL.LU R61, [R1+0x8e0] ;  /* 0x0008e000013d7983 */ /* 0x000f280000300800 */
        /* <DEDUP_REMOVED lines=10> */
[----:B------:R-:W0:Y:S01]  /*77f70*/  LDS.128 R136, [R0] ;  /* 0x0000000000887984 */ /* 0x000e220000000c00 */
[----:B---3--:R-:W-:-:S03]  /*77f80*/  PRMT R20, R70, 0x5410, R71 ;  /* 0x0000541046147816 */ /* 0x008fc60000000047 */
[----:B------:R-:W3:Y:S04]  /*77f90*/  LDL.LU R71, [R1+0x8f8] ;  /* 0x0008f80001477983 */ /* 0x000ee80000300800 */
[----:B------:R-:W3:Y:S01]  /*77fa0*/  LDL.LU R70, [R1+0x90c] ;  /* 0x00090c0001467983 */ /* 0x000ee20000300800 */
[----:B--2---:R-:W-:-:S03]  /*77fb0*/  PRMT R21, R68, 0x5410, R69 ;  /* 0x0000541044157816 */ /* 0x004fc60000000045 */
[----:B------:R-:W2:Y:S04]  /*77fc0*/  LDL.LU R69, [R1+0x8f0] ;  /* 0x0008f00001457983 */ /* 0x000ea80000300800 */
[----:B------:R-:W2:Y:S01]  /*77fd0*/  LDL.LU R68, [R1+0x904] ;  /* 0x0009040001447983 */ /* 0x000ea20000300800 */
[----:B------:R-:W-:-:S03]  /*77fe0*/  PRMT R22, R66, 0x5410, R67 ;  /* 0x0000541042167816 */ /* 0x000fc60000000043 */
[----:B------:R-:W2:Y:S04]  /*77ff0*/  LDL.LU R67, [R1+0x540] ;  /* 0x0005400001437983 */ /* 0x000ea80000300800 */
[----:B------:R-:W2:Y:S01]  /*78000*/  LDL.LU R66, [R1+0x554] ;  /* 0x0005540001427983 */ /* 0x000ea20000300800 */
[----:B------:R-:W-:Y:S01]  /*78010*/  PRMT R23, R64, 0x5410, R65 ;  /* 0x0000541040177816 */ /* 0x000fe20000000041 */
[----:B------:R-:W-:Y:S06]  /*78020*/  BAR.SYNC.DEFER_BLOCKING 0x0 ;  /* 0x0000000000007b1d */ /* 0x000fec0000010000 */
[----:B------:R-:W2:Y:S04]  /*78030*/  LDL.LU R65, [R1+0x538] ;  /* 0x0005380001417983 */ /* 0x000ea80000300800 */
[----:B------:R-:W2:Y:S04]  /*78040*/  LDL.LU R64, [R1+0x54c] ;  /* 0x00054c0001407983 */ /* 0x000ea80000300800 */
[----:B------:R1:W-:Y:S01]  /*78050*/  STSM.16.M88.4 [R47], R20 ;  /* 0x000000142f007844 */ /* 0x0003e20000000200 */
[----:B------:R-:W-:Y:S01]  /*78060*/  BAR.SYNC.DEFER_BLOCKING 0x0 ;  /* 0x0000000000007b1d */ /* 0x000fe20000010000 */
[----:B-1----:R-:W-:-:S05]  /*78070*/  PRMT R20, R62, 0x5410, R63 ;  /* 0x000054103e147816 */ /* 0x002fca000000003f */
[----:B------:R-:W2:Y:S04]  /*78080*/  LDL.LU R63, [R1+0x908] ;  /* 0x00090800013f7983 */ /* 0x000ea80000300800 */
[----:B------:R-:W2:Y:S04]  /*78090*/  LDL.LU R62, [R1+0x91c] ;  /* 0x00091c00013e7983 */ /* 0x000ea80000300800 */
[----:B------:R-:W1:Y:S01]  /*780a0*/  LDS.128 R132, [R0] ;  /* 0x0000000000847984 */ /* 0x000e620000000c00 */
        /* <DEDUP_REMOVED lines=75> */
[----:B------:R-:W-:Y:S01]  /*78560*/  BAR.SYNC.DEFER_BLOCKING 0x0 ;  /* 0x0000000000007b1d */ /* 0x000fe20000010000 */
[----:B------:R-:W-:-:S05]  /*78570*/  VIADD R11, R214, UR5 ;  /* 0x00000005d60b7c36 */ /* 0x000fca0008000000 */
[----:B------:R-:W-:Y:S02]  /*78580*/  ULDC UR5, c[0x0][0x248] ;  /* 0x0000920000057ab9 */ /* 0x000fe40000000800 */
[----:B------:R-:W-:Y:S01]  /*78590*/  VIADD R18, R11, UR5 ;  /* 0x000000050b127c36 */ /* 0x000fe20008000000 */
[----:B------:R-:W-:Y:S01]  /*785a0*/  ULDC UR5, c[0x0][0x248] ;  /* 0x0000920000057ab9 */ /* 0x000fe20000000800 */
[----:B------:R-:W1:Y:S02]  /*785b0*/  LDS.128 R112, [R0] ;  /* 0x0000000000707984 */ /* 0x000e640000000c00 */
[----:B------:R-:W-:Y:S01]  /*785c0*/  VIADD R19, R18, UR5 ;  /* 0x0000000512137c36 */ /* 0x000fe20008000000 */
[----:B------:R-:W-:Y:S01]  /*785d0*/  ULDC UR5, c[0x0][0x248] ;  /* 0x0000920000057ab9 */ /* 0x000fe20000000800 */
[----:B---3--:R-:W-:Y:S02]  /*785e0*/  PRMT R20, R70, 0x5410, R71 ;  /* 0x0000541046147816 */ /* 0x008fe40000000047 */
[----:B------:R-:W-:Y:S01]  /*785f0*/  VIADD R24, R19, UR5 ;  /* 0x0000000513187c36 */ /* 0x000fe20008000000 */
[----:B------:R-:W3:Y:S01]  /*78600*/  LDL.LU R71, [R1+0x958] ;  /* 0x0009580001477983 */ /* 0x000ee20000300800 */
[----:B------:R-:W-:-:S03]  /*78610*/  ULDC UR5, c[0x0][0x248] ;  /* 0x0000920000057ab9 */ /* 0x000fc60000000800 */
[----:B------:R-:W3:Y:S01]  /*78620*/  LDL.LU R70, [R1+0x96c] ;  /* 0x00096c0001467983 */ /* 0x000ee20000300800 */
[----:B------:R-:W-:Y:S01]  /*78630*/  VIADD R25, R24, UR5 ;  /* 0x0000000518197c36 */ /* 0x000fe20008000000 */
[----:B------:R-:W-:Y:S01]  /*78640*/  ULDC UR5, c[0x0][0x248] ;  /* 0x0000920000057ab9 */ /* 0x000fe20000000800 */
[----:B--2---:R-:W-:Y:S02]  /*78650*/  PRMT R21, R68, 0x5410, R69 ;  /* 0x0000541044157816 */ /* 0x004fe40000000045 */
[----:B------:R-:W2:Y:S04]  /*78660*/  LDL.LU R69, [R1+0x950] ;  /* 0x0009500001457983 */ /* 0x000ea80000300800 */
[----:B------:R-:W2:Y:S01]  /*78670*/  LDL.LU R68, [R1+0x964] ;  /* 0x0009640001447983 */ /* 0x000ea20000300800 */
[----:B------:R-:W-:-:S03]  /*78680*/  PRMT R22, R66, 0x5410, R67 ;  /* 0x0000541042167816 */ /* 0x000fc60000000043 */
[----:B------:R-:W2:Y:S01]  /*78690*/  LDL.LU R67, [R1+0x5a0] ;  /* 0x0005a00001437983 */ /* 0x000ea20000300800 */
[----:B------:R-:W-:Y:S01]  /*786a0*/  VIADD R26, R25, UR5 ;  /* 0x00000005191a7c36 */ /* 0x000fe20008000000 */
[----:B------:R-:W-:Y:S02]  /*786b0*/  ULDC UR5, c[0x0][0x248] ;  /* 0x0000920000057ab9 */ /* 0x000fe40000000800 */
[----:B------:R-:W2:Y:S01]  /*786c0*/  LDL.LU R66, [R1+0x5e0] ;  /* 0x0005e00001427983 */ /* 0x000ea20000300800 */
[----:B------:R-:W-:Y:S01]  /*786d0*/  VIADD R27, R26, UR5 ;  /* 0x000000051a1b7c36 */ /* 0x000fe20008000000 */
[----:B------:R-:W-:-:S03]  /*786e0*/  ULDC UR5, c[0x0][0x248] ;  /* 0x0000920000057ab9 */ /* 0x000fc60000000800 */
[----:B------:R-:W-:Y:S01]  /*786f0*/  VIADD R28, R27, UR4 ;  /* 0x000000041b1c7c36 */ /* 0x000fe20008000000 */
[----:B------:R-:W-:Y:S01]  /*78700*/  ULDC UR4, c[0x0][0x248] ;  /* 0x0000920000047ab9 */ /* 0x000fe20000000800 */
[----:B------:R-:W-:Y:S01]  /*78710*/  PRMT R23, R64, 0x5410, R65 ;  /* 0x0000541040177816 */ /* 0x000fe20000000041 */
[----:B------:R-:W-:Y:S06]  /*78720*/  BAR.SYNC.DEFER_BLOCKING 0x0 ;  /* 0x0000000000007b1d */ /* 0x000fec0000010000 */
[----:B------:R-:W2:Y:S04]  /*78730*/  LDL.LU R65, [R1+0x598] ;  /* 0x0005980001417983 */ /* 0x000ea80000300800 */
[----:B------:R-:W2:Y:S04]  /*78740*/  LDL.LU R64, [R1+0x5ac] ;  /* 0x0005ac0001407983 */ /* 0x000ea80000300800 */
[----:B------:R0:W-:Y:S01]  /*78750*/  STSM.16.M88.4 [R47], R20 ;  /* 0x000000142f007844 */ /* 0x0001e20000000200 */
[----:B------:R-:W-:Y:S01]  /*78760*/  VIADD R29, R28, UR5 ;  /* 0x000000051c1d7c36 */ /* 0x000fe20008000000 */
[----:B------:R-:W-:Y:S01]  /*78770*/  ULDC UR5, c[0x0][0x248] ;  /* 0x0000920000057ab9 */ /* 0x000fe20000000800 */
[----:B------:R-:W-:Y:S01]  /*78780*/  ISETP.LT.AND P0, PT, R212, UR30, !P6 ;  /* 0x0000001ed4007c0c */ /* 0x000fe2000f701270 */
[----:B------:R-:W-:Y:S01]  /*78790*/  BAR.SYNC.DEFER_BLOCKING 0x0 ;  /* 0x0000000000007b1d */ /* 0x000fe20000010000 */
[----:B0-----:R-:W-:-:S05]  /*787a0*/  PRMT R20, R62, 0x5410, R63 ;  /* 0x000054103e147816 */ /* 0x001fca000000003f */
[----:B------:R-:W2:Y:S04]  /*787b0*/  LDL.LU R63, [R1+0x968] ;  /* 0x00096800013f7983 */ /* 0x000ea80000300800 */
[----:B------:R-:W2:Y:S01]  /*787c0*/  LDL.LU R62, [R1+0x9cc] ;  /* 0x0009cc00013e7983 */ /* 0x000ea20000300800 */
[----:B------:R-:W-:Y:S01]  /*787d0*/  VIADD R30, R29, UR4 ;  /* 0x000000041d1e7c36 */ /* 0x000fe20008000000 */
[----:B------:R-:W-:-:S03]  /*787e0*/  ULDC UR4, c[0x0][0x248] ;  /* 0x0000920000047ab9 */ /* 0x000fc60000000800 */
[----:B------:R-:W-:Y:S01]  /*787f0*/  VIADD R31, R30, UR4 ;  /* 0x000000041e1f7c36 */ /* 0x000fe20008000000 */
[----:B------:R-:W-:Y:S01]  /*78800*/  ULDC UR4, c[0x0][0x248] ;  /* 0x0000920000047ab9 */ /* 0x000fe20000000800 */
[----:B------:R-:W-:Y:S01]  /*78810*/  ISETP.LT.AND P1, PT, R213, UR31, !P6 ;  /* 0x0000001fd5007c0c */ /* 0x000fe2000f721270 */
[----:B------:R-:W0:Y:S01]  /*78820*/  LDS.128 R108, [R0] ;  /* 0x00000000006c7984 */ /* 0x000e220000000c00 */
[----:B------:R-:W-:Y:S01]  /*78830*/  VIADD R32, R31, UR4 ;  /* 0x000000041f207c36 */ /* 0x000fe20008000000 */
[----:B------:R-:W-:-:S03]  /*78840*/  ULDC UR4, c[0x0][0x248] ;  /* 0x0000920000047ab9 */ /* 0x000fc60000000800 */
        /* <DEDUP_REMOVED lines=21> */
[----:B------:R-:W-:Y:S01]  /*789a0*/  ULDC UR4, c[0x0][0x248] ;  /* 0x0000920000047ab9 */ /* 0x000fe20000000800 */
[----:B----4-:R-:W-:Y:S02]  /*789b0*/  PRMT R21, R60, 0x5410, R61 ;  /* 0x000054103c157816 */ /* 0x010fe4000000003d */
        /* <DEDUP_REMOVED lines=8> */
[----:B------:R-:W-:Y:S01]  /*78a40*/  VIADD R44, R43, UR4 ;  /* 0x000000042b2c7c36 */ /* 0x000fe20008000000 */
[----:B------:R-:W-:Y:S01]  /*78a50*/  ULDC UR4, c[0x0][0x248] ;  /* 0x0000920000047ab9 */ /* 0x000fe20000000800 */
[----:B------:R-:W-:Y:S01]  /*78a60*/  LOP3.LUT R7, R7, 0x7fffffff, RZ, 0xc0, !PT ;  /* 0x7fffffff07077812 */ /* 0x000fe200078ec0ff */
[----:B------:R-:W-:Y:S01]  /*78a70*/  BAR.SYNC.DEFER_BLOCKING 0x0 ;  /* 0x0000000000007b1d */ /* 0x000fe20000010000 */
[----:B------:R-:W-:-:S04]  /*78a80*/  VIADD R45, R44, UR5 ;  /* 0x000000052c2d7c36 */ /* 0x000fc80008000000 */
[----:B------:R-:W-:Y:S01]  /*78a90*/  VIADD R46, R45, UR4 ;  /* 0x000000042d2e7c36 */ /* 0x000fe20008000000 */
[----:B------:R-:W-:Y:S01]  /*78aa0*/  ULDC UR4, c[0x0][0x248] ;  /* 0x0000920000047ab9 */ /* 0x000fe20000000800 */
[----:B------:R-:W-:Y:S02]  /*78ab0*/  ULDC UR5, c[0x0][0x248] ;  /* 0x0000920000057ab9 */ /* 0x000fe40000000800 */
[----:B------:R-:W-:Y:S01]  /*78ac0*/  VIADD R48, R46, UR4 ;  /* 0x000000042e307c36 */ /* 0x000fe20008000000 */
[----:B------:R-:W-:-:S03]  /*78ad0*/  ULDC UR4, c[0x0][0x248] ;  /* 0x0000920000047ab9 */ /* 0x000fc60000000800 */
[----:B------:R-:W-:Y:S01]  /*78ae0*/  VIADD R49, R48, UR4 ;  /* 0x0000000430317c36 */ /* 0x000fe20008000000 */
[----:B------:R-:W-:Y:S01]  /*78af0*/  @P0 LOP3.LUT R7, R7, 0x80000000, RZ, 0xfc, !PT ;  /* 0x8000000007070812 */ /* 0x000fe200078efcff */
[----:B------:R-:W-:Y:S02]  /*78b00*/  ULDC UR4, c[0x0][0x248] ;  /* 0x0000920000047ab9 */ /* 0x000fe40000000800 */
[----:B------:R-:W-:Y:S01]  /*78b10*/  VIADD R50, R49, UR5 ;  /* 0x0000000531327c36 */ /* 0x000fe20008000000 */
[----:B------:R-:W-:Y:S01]  /*78b20*/  LOP3.LUT R7, R7, 0xbfffffff, RZ, 0xc0, !PT ;  /* 0xbfffffff07077812 */ /* 0x000fe200078ec0ff */
[----:B------:R-:W-:Y:S02]  /*78b30*/  ULDC UR5, c[0x0][0x248] ;  /* 0x0000920000057ab9 */ /* 0x000fe40000000800 */
[----:B------:R-:W-:Y:S01]  /*78b40*/  VIADD R51, R50, UR4 ;  /* 0x0000000432337c36 */ /* 0x000fe20008000000 */
[----:B------:R-:W-:Y:S01]  /*78b50*/  ULDC UR4, c[0x0][0x248] ;  /* 0x0000920000047ab9 */ /* 0x000fe20000000800 */
[----:B------:R-:W-:-:S02]  /*78b60*/  @P1 LOP3.LUT R7, R7, 0x40000000, RZ, 0xfc, !PT ;  /* 0x4000000007071812 */ /* 0x000fc400078efcff */
[----:B------:R-:W-:Y:S01]  /*78b70*/  VIADD R52, R51, UR4 ;  /* 0x0000000433347c36 */ /* 0x000fe20008000000 */
[----:B------:R-:W-:Y:S01]  /*78b80*/  ULDC UR4, c[0x0][0x248] ;  /* 0x0000920000047ab9 */ /* 0x000fe20000000800 */
[----:B------:R-:W-:Y:S02]  /*78b90*/  LOP3.LUT R7, R7, 0xdfffffff, RZ, 0xc0, !PT ;  /* 0xdfffffff07077812 */ /* 0x000fe400078ec0ff */
[----:B------:R-:W-:Y:S01]  /*78ba0*/  VIADD R55, R52, UR4 ;  /* 0x0000000434377c36 */ /* 0x000fe20008000000 */
[----:B------:R-:W-:Y:S01]  /*78bb0*/  ISETP.LT.AND P0, PT, R215, UR33, !P6 ;  /* 0x00000021d7007c0c */ /* 0x000fe2000f701270 */
[----:B------:R-:W-:Y:S01]  /*78bc0*/  ULDC UR4, c[0x0][0x248] ;  /* 0x0000920000047ab9 */ /* 0x000fe20000000800 */
[----:B------:R-:W-:Y:S01]  /*78bd0*/  @P2 LOP3.LUT R7, R7, 0x20000000, RZ, 0xfc, !PT ;  /* 0x2000000007072812 */ /* 0x000fe200078efcff */
[----:B------:R-:W-:Y:S01]  /*78be0*/  VIADD R53, R55, UR5 ;  /* 0x0000000537357c36 */ /* 0x000fe20008000000 */
[----:B------:R-:W-:Y:S01]  /*78bf0*/  ISETP.LT.AND P1, PT, R216, UR34, !P6 ;  /* 0x00000022d8007c0c */ /* 0x000fe2000f721270 */
[----:B------:R-:W-:Y:S01]  /*78c00*/  ULDC UR5, c[0x0][0x248] ;  /* 0x0000920000057ab9 */ /* 0x000fe20000000800 */
[----:B------:R-:W-:Y:S01]  /*78c10*/  LOP3.LUT R7, R7, 0xf7ffffff, RZ, 0xc0, !PT ;  /* 0xf7ffffff07077812 */ /* 0x000fe200078ec0ff */
[----:B------:R-:W-:Y:S01]  /*78c20*/  VIADD R54, R53, UR4 ;  /* 0x0000000435367c36 */ /* 0x000fe20008000000 */
[----:B------:R-:W-:-:S02]  /*78c30*/  ULDC UR4, c[0x0][0x248] ;  /* 0x0000920000047ab9 */ /* 0x000fc40000000800 */
[----:B------:R-:W-:Y:S01]  /*78c40*/  LOP3.LUT R7, R7, 0xefffffff, RZ, 0xc0, !PT ;  /* 0xefffffff07077812 */ /* 0x000fe200078ec0ff */
[----:B------:R-:W-:Y:S01]  /*78c50*/  VIADD R181, R54, UR4 ;  /* 0x0000000436b57c36 */ /* 0x000fe20008000000 */
[----:B------:R-:W-:Y:S02]  /*78c60*/  ULDC UR4, c[0x0][0x248] ;  /* 0x0000920000047ab9 */ /* 0x000fe40000000800 */
[----:B------:R-:W-:Y:S01]  /*78c70*/  @P0 LOP3.LUT R7, R7, 0x10000000, RZ, 0xfc, !PT ;  /* 0x1000000007070812 */ /* 0x000fe200078efcff */
        /* <DEDUP_REMOVED lines=9> */
[----:B------:R-:W-:-:S03]  /*78d10*/  ULDC UR4, c[0x0][0x248] ;  /* 0x0000920000047ab9 */ /* 0x000fc60000000800 */
[----:B------:R-:W-:Y:S01]  /*78d20*/  VIADD R185, R182, UR4 ;  /* 0x00000004b6b97c36 */ /* 0x000fe20008000000 */
[----:B------:R-:W-:Y:S01]  /*78d30*/  ULDC UR4, c[0x0][0x248] ;  /* 0x0000920000047ab9 */ /* 0x000fe20000000800 */
[----:B------:R-:W-:Y:S02]  /*78d40*/  @P0 LOP3.LUT R7, R7, 0x4000000, RZ, 0xfc, !PT ;  /* 0x0400000007070812 */ /* 0x000fe400078efcff */
[----:B------:R-:W-:Y:S01]  /*78d50*/  ISETP.LT.AND P1, PT, R219, UR37, !P6 ;  /* 0x00000025db007c0c */ /* 0x000fe2000f721270 */
[----:B------:R-:W-:Y:S01]  /*78d60*/  VIADD R187, R185, UR4 ;  /* 0x00000004b9bb7c36 */ /* 0x000fe20008000000 */
[----:B------:R-:W-:Y:S01]  /*78d70*/  LOP3.LUT R7, R7, 0xfdffffff, RZ, 0xc0, !PT ;  /* 0xfdffffff07077812 */ /* 0x000fe200078ec0ff */
[----:B------:R-:W-:Y:S02]  /*78d80*/  ULDC UR4, c[0x0][0x248] ;  /* 0x0000920000047ab9 */ /* 0x000fe40000000800 */
[----:B------:R-:W-:Y:S01]  /*78d90*/  VIADD R184, R187, UR5 ;  /* 0x00000005bbb87c36 */ /* 0x000fe20008000000 */
[----:B------:R-:W-:Y:S01]  /*78da0*/  @P2 LOP3.LUT R7, R7, 0x2000000, RZ, 0xfc, !PT ;  /* 0x0200000007072812 */ /* 0x000fe200078efcff */
[----:B------:R-:W-:Y:S01]  /*78db0*/  ULDC UR5, c[0x0][0x248] ;  /* 0x0000920000057ab9 */ /* 0x000fe20000000800 */
[----:B------:R-:W-:Y:S01]  /*78dc0*/  ISETP.LT.AND P0, PT, R220, UR38, !P6 ;  /* 0x00000026dc007c0c */ /* 0x000fe2000f701270 */
[----:B------:R-:W-:Y:S01]  /*78dd0*/  VIADD R186, R184, UR4 ;  /* 0x00000004b8ba7c36 */ /* 0x000fe20008000000 */
[----:B------:R-:W-:Y:S01]  /*78de0*/  LOP3.LUT R7, R7, 0xfeffffff, RZ, 0xc0, !PT ;  /* 0xfeffffff07077812 */ /* 0x000fe200078ec0ff */
[----:B------:R-:W-:-:S02]  /*78df0*/  ULDC UR4, c[0x0][0x248] ;  /* 0x0000920000047ab9 */ /* 0x000fc40000000800 */
[----:B------:R-:W-:Y:S01]  /*78e00*/  VIADD R189, R186, UR4 ;  /* 0x00000004babd7c36 */ /* 0x000fe20008000000 */
[----:B------:R-:W-:Y:S01]  /*78e10*/  @P1 LOP3.LUT R7, R7, 0x1000000, RZ, 0xfc, !PT ;  /* 0x0100000007071812 */ /* 0x000fe200078efcff */
[----:B------:R-:W-:Y:S01]  /*78e20*/  ULDC UR4, c[0x0][0x248] ;  /* 0x0000920000047ab9 */ /* 0x000fe20000000800 */
        /* <DEDUP_REMOVED lines=90> */
[----:B------:R3:W-:Y:S01]  /*793d0*/  STSM.16.M88.4 [R47], R20 ;  /* 0x000000142f007844 */ /* 0x0007e20000000200 */
[----:B------:R-:W-:Y:S01]  /*793e0*/  ISETP.LT.AND P1, PT, R234, UR52, !P6 ;  /* 0x00000034ea007c0c */ /* 0x000fe2000f721270 */
[----:B------:R-:W-:Y:S01]  /*793f0*/  VIADD R219, R217, UR4 ;  /* 0x00000004d9db7c36 */ /* 0x000fe20008000000 */
[----:B------:R-:W-:Y:S01]  /*79400*/  LOP3.LUT R7, R7, 0xfffffbff, RZ, 0xc0, !PT ;  /* 0xfffffbff07077812 */ /* 0x000fe200078ec0ff */
[----:B------:R-:W-:Y:S03]  /*79410*/  BAR.SYNC.DEFER_BLOCKING 0x0 ;  /* 0x0000000000007b1d */ /* 0x000fe60000010000 */
[----:B------:R-:W-:-:S03]  /*79420*/  @P2 LOP3.LUT R7, R7, 0x400, RZ, 0xfc, !PT ;  /* 0x0000040007072812 */ /* 0x000fc600078efcff */
[----:B------:R-:W-:Y:S01]  /*79430*/  ULDC UR4, c[0x0][0x248] ;  /* 0x0000920000047ab9 */ /* 0x000fe20000000800 */
[----:B------:R-:W-:Y:S01]  /*79440*/  ULDC UR5, c[0x0][0x248] ;  /* 0x0000920000057ab9 */ /* 0x000fe20000000800 */
[----:B------:R-:W-:Y:S01]  /*79450*/  VIADD R221, R219, UR4 ;  /* 0x00000004dbdd7c36 */ /* 0x000fe20008000000 */
[----:B------:R-:W-:Y:S01]  /*79460*/  ULDC UR4, c[0x0][0x248] ;  /* 0x0000920000047ab9 */ /* 0x000fe20000000800 */
[----:B------:R-:W-:Y:S02]  /*79470*/  ISETP.LT.AND P0, PT, R235, UR53, !P6 ;  /* 0x00000035eb007c0c */ /* 0x000fe4000f701270 */
        /* <DEDUP_REMOVED lines=16> */
[----:B------:R-:W0:Y:S01]  /*79580*/  LDS.128 R104, [R0] ;  /* 0x0000000000687984 */ /* 0x000e220000000c00 */
[----:B------:R-:W-:Y:S01]  /*79590*/  ULDC UR4, c[0x0][0x248] ;  /* 0x0000920000047ab9 */ /* 0x000fe20000000800 */
        /* <DEDUP_REMOVED lines=13> */
[----:B------:R-:W-:Y:S01]  /*79670*/  ULDC UR4, c[0x0][0x248] ;  /* 0x0000920000047ab9 */ /* 0x000fe20000000800 */
[----:B------:R-:W-:Y:S01]  /*79680*/  BAR.SYNC.DEFER_BLOCKING 0x0 ;  /* 0x0000000000007b1d */ /* 0x000fe20000010000 */
[----:B------:R-:W-:Y:S01]  /*79690*/  ISETP.LT.AND P1, PT, R241, UR59, !P6 ;  /* 0x0000003bf1007c0c */ /* 0x000fe2000f721270 */
[----:B------:R-:W-:Y:S01]  /*796a0*/  VIADD R241, R239, UR5 ;  /* 0x00000005eff17c36 */ /* 0x000fe20008000000 */
[----:B------:R-:W-:-:S02]  /*796b0*/  @P0 LOP3.LUT R7, R7, 0x20, RZ, 0xfc, !PT ;  /* 0x0000002007070812 */ /* 0x000fc400078efcff */
[----:B---3--:R-:W-:Y:S02]  /*796c0*/  PRMT R20, R70, 0x5410, R71 ;  /* 0x0000541046147816 */ /* 0x008fe40000000047 */
[----:B--2---:R-:W-:Y:S02]  /*796d0*/  PRMT R21, R68, 0x5410, R69 ;  /* 0x0000541044157816 */ /* 0x004fe40000000045 */
[----:B------:R-:W-:Y:S02]  /*796e0*/  PRMT R22, R66, 0x5410, R67 ;  /* 0x0000541042167816 */ /* 0x000fe40000000043 */
[----:B------:R-:W-:Y:S02]  /*796f0*/  PRMT R23, R64, 0x5410, R65 ;  /* 0x0000541040177816 */ /* 0x000fe40000000041 */
[----:B------:R-:W-:Y:S02]  /*79700*/  ISETP.LT.AND P2, PT, R240, UR58, !P6 ;  /* 0x0000003af0007c0c */ /* 0x000fe4000f741270 */
[----:B------:R-:W-:-:S02]  /*79710*/  ISETP.LT.AND P0, PT, R242, UR60, !P6 ;  /* 0x0000003cf2007c0c */ /* 0x000fc4000f701270 */
[----:B------:R-:W-:Y:S01]  /*79720*/  ISETP.LT.AND P6, PT, R243, UR61, !P6 ;  /* 0x0000003df3007c0c */ /* 0x000fe2000f7c1270 */
[----:B------:R-:W-:Y:S01]  /*79730*/  VIADD R243, R241, UR4 ;  /* 0x00000004f1f37c36 */ /* 0x000fe20008000000 */
[----:B------:R-:W-:Y:S01]  /*79740*/  ULDC UR4, c[0x0][0x248] ;  /* 0x0000920000047ab9 */ /* 0x000fe20000000800 */
[----:B------:R4:W-:Y:S02]  /*79750*/  STSM.16.M88.4 [R47], R20 ;  /* 0x000000142f007844 */ /* 0x0009e40000000200 */
[----:B----4-:R-:W-:Y:S01]  /*79760*/  PRMT R23, R56, 0x5410, R57 ;  /* 0x0000541038177816 */ /* 0x010fe20000000039 */
[----:B------:R-:W-:-:S05]  /*79770*/  VIADD R56, R243, UR4 ;  /* 0x00000004f3387c36 */ /* 0x000fca0008000000 */
[----:B------:R2:W-:Y:S01]  /*79780*/  STL [R1+0xf4c], R56 ;  /* 0x000f4c3801007387 */ /* 0x0005e20000100800 */
[----:B------:R-:W-:Y:S02]  /*79790*/  PRMT R20, R62, 0x5410, R63 ;  /* 0x000054103e147816 */ /* 0x000fe4000000003f */
[----:B------:R-:W-:Y:S02]  /*797a0*/  PRMT R21, R60, 0x5410, R61 ;  /* 0x000054103c157816 */ /* 0x000fe4000000003d */
[----:B------:R-:W-:Y:S01]  /*797b0*/  PRMT R22, R58, 0x5410, R59 ;  /* 0x000054103a167816 */ /* 0x000fe2000000003b */
        /* <DEDUP_REMOVED lines=10> */
[----:B------:R-:W-:Y:S06]  /*79860*/  BAR.SYNC.DEFER_BLOCKING 0x0 ;  /* 0x0000000000007b1d */ /* 0x000fec0000010000 */
[----:B------:R-:W4:Y:S04]  /*79870*/  LDL.LU R59, [R1+0x994] ;  /* 0x00099400013b7983 */ /* 0x000f280000300800 */
[----:B------:R-:W4:Y:S04]  /*79880*/  LDL.LU R58, [R1+0x9f4] ;  /* 0x0009f400013a7983 */ /* 0x000f280000300800 */
[----:B------:R-:W4:Y:S04]  /*79890*/  LDL.LU R73, [R1+0x7b8] ;  /* 0x0007b80001497983 */ /* 0x000f280000300800 */
[----:B------:R-:W4:Y:S04]  /*798a0*/  LDL.LU R72, [R1+0x818] ;  /* 0x0008180001487983 */ /* 0x000f280000300800 */
[----:B------:R-:W4:Y:S04]  /*798b0*/  LDL.LU R57, [R1+0x5d4] ;  /* 0x0005d40001397983 */ /* 0x000f280000300800 */
[----:B--2---:R-:W2:Y:S01]  /*798c0*/  LDL.LU R56, [R1+0x7e8] ;  /* 0x0007e80001387983 */ /* 0x004ea20000300800 */
[----:B------:R-:W-:-:S03]  /*798d0*/  LOP3.LUT R8, R8, 0xbfffffff, RZ, 0xc0, !PT ;  /* 0xbfffffff08087812 */ /* 0x000fc600078ec0ff */
[----:B------:R-:W-:Y:S01]  /*798e0*/  STL.64 [R1+0x1fa0], R174 ;  /* 0x001fa0ae01007387 */ /* 0x000fe20000100a00 */
[----:B------:R-:W-:Y:S02]  /*798f0*/  @P3 LOP3.LUT R8, R8, 0x40000000, RZ, 0xfc, !PT ;  /* 0x4000000008083812 */ /* 0x000fe400078efcff */
[----:B------:R-:W-:Y:S01]  /*79900*/  LOP3.LUT P3, RZ, R7, 0x10, RZ, 0xc0, !PT ;  /* 0x0000001007ff7812 */ /* 0x000fe2000786c0ff */
[----:B------:R-:W0:Y:S01]  /*79910*/  LDS.128 R100, [R0] ;  /* 0x0000000000647984 */ /* 0x000e220000000c00 */
[----:B------:R-:W-:-:S03]  /*79920*/  LOP3.LUT R8, R8, 0xdfffffff, RZ, 0xc0, !PT ;  /* 0xdfffffff08087812 */ /* 0x000fc600078ec0ff */
[----:B------:R-:W-:Y:S01]  /*79930*/  STL.64 [R1+0x1f80], R168 ;  /* 0x001f80a801007387 */ /* 0x000fe20000100a00 */
[----:B------:R-:W-:Y:S01]  /*79940*/  @P2 LOP3.LUT R8, R8, 0x20000000, RZ, 0xfc, !PT ;  /* 0x2000000008082812 */ /* 0x000fe200078efcff */
[----:B------:R-:W-:Y:S03]  /*79950*/  BAR.SYNC.DEFER_BLOCKING 0x0 ;  /* 0x0000000000007b1d */ /* 0x000fe60000010000 */
[----:B------:R-:W-:Y:S02]  /*79960*/  LOP3.LUT R8, R8, 0xefffffff, RZ, 0xc0, !PT ;  /* 0xefffffff08087812 */ /* 0x000fe400078ec0ff */
[C---:B------:R-:W-:Y:S02]  /*79970*/  LOP3.LUT P2, RZ, R7.reuse, 0x8, RZ, 0xc0, !PT ;  /* 0x0000000807ff7812 */ /* 0x040fe4000784c0ff */
[----:B------:R-:W-:Y:S02]  /*79980*/  @P1 LOP3.LUT R8, R8, 0x10000000, RZ, 0xfc, !PT ;  /* 0x1000000008081812 */ /* 0x000fe400078efcff */
[----:B------:R-:W-:Y:S01]  /*79990*/  LOP3.LUT P1, RZ, R7, 0x4, RZ, 0xc0, !PT ;  /* 0x0000000407ff7812 */ /* 0x000fe2000782c0ff */
[----:B------:R-:W-:Y:S01]  /*799a0*/  STL.64 [R1+0x1f78], R170 ;  /* 0x001f78aa01007387 */ /* 0x000fe20000100a00 */
[----:B------:R-:W-:-:S03]  /*799b0*/  LOP3.LUT R8, R8, 0xf7ffffff, RZ, 0xc0, !PT ;  /* 0xf7ffffff08087812 */ /* 0x000fc600078ec0ff */
[----:B------:R-:W-:Y:S01]  /*799c0*/  STL.64 [R1+0x1f50], R164 ;  /* 0x001f50a401007387 */ /* 0x000fe20000100a00 */
        /* <DEDUP_REMOVED lines=10> */
[----:B------:R-:W-:-:S03]  /*79a70*/  @P5 LOP3.LUT R8, R8, 0x2000000, RZ, 0xfc, !PT ;  /* 0x0200000008085812 */ /* 0x000fc600078efcff */
        /* <DEDUP_REMOVED lines=20> */
[----:B------:R3:W-:Y:S04]  /*79bc0*/  STSM.16.M88.4 [R47], R20 ;  /* 0x000000142f007844 */ /* 0x0007e80000000200 */
[----:B------:R-:W-:Y:S01]  /*79bd0*/  STL.64 [R1+0x1e70], R122 ;  /* 0x001e707a01007387 */ /* 0x000fe20000100a00 */
[----:B------:R-:W-:Y:S06]  /*79be0*/  BAR.SYNC.DEFER_BLOCKING 0x0 ;  /* 0x0000000000007b1d */ /* 0x000fec0000010000 */
[----:B-1----:R-:W-:Y:S04]  /*79bf0*/  STL.64 [R1+0x1e68], R116 ;  /* 0x001e687401007387 */ /* 0x002fe80000100a00 */
[----:B------:R-:W-:Y:S04]  /*79c00*/  STL.64 [R1+0x1e60], R246 ;  /* 0x001e60f601007387 */ /* 0x000fe80000100a00 */
[----:B------:R-:W-:Y:S04]  /*79c10*/  STL.64 [R1+0x1e58], R118 ;  /* 0x001e587601007387 */ /* 0x000fe80000100a00 */
[----:B------:R-:W-:Y:S04]  /*79c20*/  STL.64 [R1+0x1e50], R112 ;  /* 0x001e507001007387 */ /* 0x000fe80000100a00 */
[----:B------:R-:W-:Y:S04]  /*79c30*/  STL.64 [R1+0x1e48], R114 ;  /* 0x001e487201007387 */ /* 0x000fe80000100a00 */
[----:B0-----:R-:W-:Y:S04]  /*79c40*/  STL.64 [R1+0x1e40], R108 ;  /* 0x001e406c01007387 */ /* 0x001fe80000100a00 */
[----:B------:R-:W-:Y:S04]  /*79c50*/  STL.64 [R1+0x1e38], R110 ;  /* 0x001e386e01007387 */ /* 0x000fe80000100a00 */
[----:B------:R-:W-:Y:S04]  /*79c60*/  STL.64 [R1+0x1e30], R104 ;  /* 0x001e306801007387 */ /* 0x000fe80000100a00 */
[----:B------:R-:W-:Y:S04]  /*79c70*/  STL.64 [R1+0x1e28], R106 ;  /* 0x001e286a01007387 */ /* 0x000fe80000100a00 */
[----:B------:R-:W-:Y:S04]  /*79c80*/  STL.64 [R1+0x1e10], R248 ;  /* 0x001e10f801007387 */ /* 0x000fe80000100a00 */
[----:B------:R-:W-:Y:S04]  /*79c90*/  STL.64 [R1+0x1dc8], R250 ;  /* 0x001dc8fa01007387 */ /* 0x000fe80000100a00 */
[----:B------:R-:W-:Y:S04]  /*79ca0*/  STL.64 [R1+0x1e20], R100 ;  /* 0x001e206401007387 */ /* 0x000fe80000100a00 */
[----:B------:R-:W-:Y:S04]  /*79cb0*/  STL.64 [R1+0x1e18], R102 ;  /* 0x001e186601007387 */ /* 0x000fe80000100a00 */
[----:B------:R-:W2:Y:S04]  /*79cc0*/  LDL.LU R71, [R1+0x9bc] ;  /* 0x0009bc0001477983 */ /* 0x000ea80000300800 */
[----:B------:R-:W2:Y:S04]  /*79cd0*/  LDL.LU R70, [R1+0xa1c] ;  /* 0x000a1c0001467983 */ /* 0x000ea80000300800 */
[----:B------:R-:W2:Y:S04]  /*79ce0*/  LDL.LU R69, [R1+0x990] ;  /* 0x0009900001457983 */ /* 0x000ea80000300800 */
[----:B------:R-:W2:Y:S04]  /*79cf0*/  LDL.LU R68, [R1+0x9f0] ;  /* 0x0009f00001447983 */ /* 0x000ea80000300800 */
[----:B------:R-:W2:Y:S04]  /*79d00*/  LDL.LU R65, [R1+0x7b4] ;  /* 0x0007b40001417983 */ /* 0x000ea80000300800 */
[----:B------:R-:W2:Y:S04]  /*79d10*/  LDL.LU R64, [R1+0x814] ;  /* 0x0008140001407983 */ /* 0x000ea80000300800 */
[----:B------:R-:W0:Y:S01]  /*79d20*/  LDS.128 R96, [R0] ;  /* 0x0000000000607984 */ /* 0x000e220000000c00 */
[----:B---3--:R-:W-:-:S03]  /*79d30*/  PRMT R20, R62, 0x5410, R63 ;  /* 0x000054103e147816 */ /* 0x008fc6000000003f */
[----:B------:R-:W3:Y:S04]  /*79d40*/  LDL.LU R63, [R1+0x5d0] ;  /* 0x0005d000013f7983 */ /* 0x000ee80000300800 */
[----:B------:R-:W3:Y:S01]  /*79d50*/  LDL.LU R62, [R1+0x7e4] ;  /* 0x0007e400013e7983 */ /* 0x000ee20000300800 */
[----:B----4-:R-:W-:Y:S02]  /*79d60*/  PRMT R21, R76, 0x5410, R77 ;  /* 0x000054104c157816 */ /* 0x010fe4000000004d */
[----:B------:R-:W-:Y:S02]  /*79d70*/  PRMT R22, R74, 0x5410, R75 ;  /* 0x000054104a167816 */ /* 0x000fe4000000004b */
[----:B------:R-:W-:Y:S01]  /*79d80*/  PRMT R23, R66, 0x5410, R67 ;  /* 0x0000541042177816 */ /* 0x000fe20000000043 */
[----:B------:R-:W-:Y:S06]  /*79d90*/  BAR.SYNC.DEFER_BLOCKING 0x0 ;  /* 0x0000000000007b1d */ /* 0x000fec0000010000 */
[----:B0-----:R-:W-:Y:S04]  /*79da0*/  STL.64 [R1+0x1e08], R96 ;  /* 0x001e086001007387 */ /* 0x001fe80000100a00 */
[----:B------:R-:W-:Y:S04]  /*79db0*/  STL.64 [R1+0x1e00], R98 ;  /* 0x001e006201007387 */ /* 0x000fe80000100a00 */
[----:B------:R-:W4:Y:S04]  /*79dc0*/  LDL.LU R67, [R1+0x9b8] ;  /* 0x0009b80001437983 */ /* 0x000f280000300800 */
[----:B------:R-:W4:Y:S04]  /*79dd0*/  LDL.LU R66, [R1+0xa18] ;  /* 0x000a180001427983 */ /* 0x000f280000300800 */
[----:B------:R0:W-:Y:S01]  /*79de0*/  STSM.16.M88.4 [R47], R20 ;  /* 0x000000142f007844 */ /* 0x0001e20000000200 */
[----:B------:R-:W-:Y:S01]  /*79df0*/  BAR.SYNC.DEFER_BLOCKING 0x0 ;  /* 0x0000000000007b1d */ /* 0x000fe20000010000 */
[----:B0-----:R-:W-:-:S05]  /*79e00*/  PRMT R20, R60, 0x5410, R61 ;  /* 0x000054103c147816 */ /* 0x001fca000000003d */
[----:B------:R-:W4:Y:S04]  /*79e10*/  LDL.LU R61, [R1+0x98c] ;  /* 0x00098c00013d7983 */ /* 0x000f280000300800 */
[----:B------:R-:W4:Y:S01]  /*79e20*/  LDL.LU R60, [R1+0x9ec] ;  /* 0x0009ec00013c7983 */ /* 0x000f220000300800 */
[----:B------:R-:W-:-:S03]  /*79e30*/  PRMT R21, R58, 0x5410, R59 ;  /* 0x000054103a157816 */ /* 0x000fc6000000003b */
[----:B------:R-:W4:Y:S01]  /*79e40*/  LDL.LU R59, [R1+0x7b0] ;  /* 0x0007b000013b7983 */ /* 0x000f220000300800 */
[----:B--2---:R-:W-:-:S03]  /*79e50*/  PRMT R23, R56, 0x5410, R57 ;  /* 0x0000541038177816 */ /* 0x004fc60000000039 */
[----:B------:R-:W2:Y:S04]  /*79e60*/  LDL.LU R58, [R1+0x810] ;  /* 0x00081000013a7983 */ /* 0x000ea80000300800 */
[----:B------:R-:W2:Y:S04]  /*79e70*/  LDL.LU R57, [R1+0x5cc] ;  /* 0x0005cc0001397983 */ /* 0x000ea80000300800 */
[----:B------:R-:W2:Y:S04]  /*79e80*/  LDL.LU R56, [R1+0x7e0] ;  /* 0x0007e00001387983 */ /* 0x000ea80000300800 */
[----:B------:R-:W0:Y:S01]  /*79e90*/  LDS.128 R92, [R0] ;  /* 0x00000000005c7984 */ /* 0x000e220000000c00 */
[----:B------:R-:W-:Y:S01]  /*79ea0*/  PRMT R22, R72, 0x5410, R73 ;  /* 0x0000541048167816 */ /* 0x000fe20000000049 */
[----:B------:R-:W-:Y:S06]  /*79eb0*/  BAR.SYNC.DEFER_BLOCKING 0x0 ;  /* 0x0000000000007b1d */ /* 0x000fec0000010000 */
[----:B------:R1:W-:Y:S02]  /*79ec0*/  STSM.16.M88.4 [R47], R20 ;  /* 0x000000142f007844 */ /* 0x0003e40000000200 */
[----:B------:R-:W-:Y:S06]  /*79ed0*/  BAR.SYNC.DEFER_BLOCKING 0x0 ;  /* 0x0000000000007b1d */ /* 0x000fec0000010000 */
[----:B0-----:R-:W-:Y:S04]  /*79ee0*/  STL.64 [R1+0x1df8], R92 ;  /* 0x001df85c01007387 */ /* 0x001fe80000100a00 */
[----:B------:R-:W-:Y:S04]  /*79ef0*/  STL.64 [R1+0x1df0], R94 ;  /* 0x001df05e01007387 */ /* 0x000fe80000100a00 */
[----:B------:R-:W0:Y:S01]  /*79f00*/  LDS.128 R88, [R0] ;  /* 0x0000000000587984 */ /* 0x000e220000000c00 */
[----:B-1----:R-:W-:-:S03]  /*79f10*/  PRMT R22, R64, 0x5410, R65 ;  /* 0x0000541040167816 */ /* 0x002fc60000000041 */
[----:B------:R-:W2:Y:S04]  /*79f20*/  LDL.LU R65, [R1+0x9b4] ;  /* 0x0009b40001417983 */ /* 0x000ea80000300800 */
[----:B------:R-:W2:Y:S01]  /*79f30*/  LDL.LU R64, [R1+0xa14] ;  /* 0x000a140001407983 */ /* 0x000ea20000300800 */
[----:B------:R-:W-:-:S03]  /*79f40*/  PRMT R20, R70, 0x5410, R71 ;  /* 0x0000541046147816 */ /* 0x000fc60000000047 */
[----:B------:R-:W2:Y:S01]  /*79f50*/  LDL.LU R77, [R1+0x988] ;  /* 0x00098800014d7983 */ /* 0x000ea20000300800 */
[----:B------:R-:W-:-:S03]  /*79f60*/  PRMT R21, R68, 0x5410, R69 ;  /* 0x0000541044157816 */ /* 0x000fc60000000045 */
[----:B------:R-:W2:Y:S04]  /*79f70*/  LDL.LU R76, [R1+0x9e8] ;  /* 0x0009e800014c7983 */ /* 0x000ea80000300800 */
[----:B------:R-:W2:Y:S04]  /*79f80*/  LDL.LU R75, [R1+0x5fc] ;  /* 0x0005fc00014b7983 */ /* 0x000ea80000300800 */
[----:B------:R-:W2:Y:S01]  /*79f90*/  LDL.LU R74, [R1+0x80c] ;  /* 0x00080c00014a7983 */ /* 0x000ea20000300800 */
[----:B---3--:R-:W-:Y:S01]  /*79fa0*/  PRMT R23, R62, 0x5410, R63 ;  /* 0x000054103e177816 */ /* 0x008fe2000000003f */
[----:B------:R-:W-:Y:S06]  /*79fb0*/  BAR.SYNC.DEFER_BLOCKING 0x0 ;  /* 0x0000000000007b1d */ /* 0x000fec0000010000 */
[----:B------:R-:W3:Y:S04]  /*79fc0*/  LDL.LU R63, [R1+0x5c8] ;  /* 0x0005c800013f7983 */ /* 0x000ee80000300800 */
[----:B------:R-:W3:Y:S04]  /*79fd0*/  LDL.LU R62, [R1+0x7dc] ;  /* 0x0007dc00013e7983 */ /* 0x000ee80000300800 */
[----:B0-----:R-:W-:Y:S04]  /*79fe0*/  STL.64 [R1+0x1de8], R88 ;  /* 0x001de85801007387 */ /* 0x001fe80000100a00 */
[----:B------:R-:W-:Y:S04]  /*79ff0*/  STL.64 [R1+0x1de0], R90 ;  /* 0x001de05a01007387 */ /* 0x000fe80000100a00 */
[----:B------:R4:W-:Y:S01]  /*7a000*/  STSM.16.M88.4 [R47], R20 ;  /* 0x000000142f007844 */ /* 0x0009e20000000200 */
[----:B------:R-:W-:Y:S06]  /*7a010*/  BAR.SYNC.DEFER_BLOCKING 0x0 ;  /* 0x0000000000007b1d */ /* 0x000fec0000010000 */
[----:B------:R-:W0:Y:S01]  /*7a020*/  LDS.128 R84, [R0] ;  /* 0x0000000000547984 */ /* 0x000e220000000c00 */
[----:B----4-:R-:W-:-:S03]  /*7a030*/  PRMT R21, R60, 0x5410, R61 ;  /* 0x000054103c157816 */ /* 0x010fc6000000003d */
[----:B------:R-:W4:Y:S04]  /*7a040*/  LDL.LU R61, [R1+0x9b0] ;  /* 0x0009b000013d7983 */ /* 0x000f280000300800 */
[----:B------:R-:W4:Y:S01]  /*7a050*/  LDL.LU R60, [R1+0xa10] ;  /* 0x000a1000013c7983 */ /* 0x000f220000300800 */
[----:B--2---:R-:W-:-:S03]  /*7a060*/  PRMT R22, R58, 0x5410, R59 ;  /* 0x000054103a167816 */ /* 0x004fc6000000003b */
[----:B------:R-:W2:Y:S04]  /*7a070*/  LDL.LU R59, [R1+0x984] ;  /* 0x00098400013b7983 */ /* 0x000ea80000300800 */
[----:B------:R-:W2:Y:S01]  /*7a080*/  LDL.LU R58, [R1+0x9e4] ;  /* 0x0009e400013a7983 */ /* 0x000ea20000300800 */
[----:B------:R-:W-:-:S03]  /*7a090*/  PRMT R23, R56, 0x5410, R57 ;  /* 0x0000541038177816 */ /* 0x000fc60000000039 */
[----:B------:R-:W2:Y:S04]  /*7a0a0*/  LDL.LU R73, [R1+0x5f8] ;  /* 0x0005f80001497983 */ /* 0x000ea80000300800 */
[----:B------:R-:W2:Y:S04]  /*7a0b0*/  LDL.LU R72, [R1+0x808] ;  /* 0x0008080001487983 */ /* 0x000ea80000300800 */
[----:B------:R-:W2:Y:S04]  /*7a0c0*/  LDL.LU R57, [R1+0x5c4] ;  /* 0x0005c40001397983 */ /* 0x000ea80000300800 */
[----:B------:R-:W2:Y:S01]  /*7a0d0*/  LDL.LU R56, [R1+0x7d8] ;  /* 0x0007d80001387983 */ /* 0x000ea20000300800 */
[----:B------:R-:W-:Y:S01]  /*7a0e0*/  PRMT R20, R66, 0x5410, R67 ;  /* 0x0000541042147816 */ /* 0x000fe20000000043 */
[----:B------:R-:W-:Y:S06]  /*7a0f0*/  BAR.SYNC.DEFER_BLOCKING 0x0 ;  /* 0x0000000000007b1d */ /* 0x000fec0000010000 */
[----:B0-----:R-:W-:Y:S04]  /*7a100*/  STL.64 [R1+0x1dd8], R84 ;  /* 0x001dd85401007387 */ /* 0x001fe80000100a00 */
[----:B------:R-:W-:Y:S04]  /*7a110*/  STL.64 [R1+0x1dd0], R86 ;  /* 0x001dd05601007387 */ /* 0x000fe80000100a00 */
[----:B------:R-:W2:Y:S04]  /*7a120*/  LDL.LU R71, [R1+0x9ac] ;  /* 0x0009ac0001477983 */ /* 0x000ea80000300800 */
[----:B------:R-:W2:Y:S04]  /*7a130*/  LDL.LU R70, [R1+0xa0c] ;  /* 0x000a0c0001467983 */ /* 0x000ea80000300800 */
[----:B------:R0:W-:Y:S01]  /*7a140*/  STSM.16.M88.4 [R47], R20 ;  /* 0x000000142f007844 */ /* 0x0001e20000000200 */
[----:B------:R-:W-:Y:S06]  /*7a150*/  BAR.SYNC.DEFER_BLOCKING 0x0 ;  /* 0x0000000000007b1d */ /* 0x000fec0000010000 */
[----:B------:R-:W2:Y:S04]  /*7a160*/  LDL.LU R69, [R1+0x980] ;  /* 0x0009800001457983 */ /* 0x000ea80000300800 */
[----:B------:R-:W2:Y:S04]  /*7a170*/  LDL.LU R68, [R1+0x9e0] ;  /* 0x0009e00001447983 */ /* 0x000ea80000300800 */
[----:B------:R-:W2:Y:S04]  /*7a180*/  LDL.LU R67, [R1+0x5f4] ;  /* 0x0005f40001437983 */ /* 0x000ea80000300800 */
[----:B------:R-:W2:Y:S04]  /*7a190*/  LDL.LU R66, [R1+0x804] ;  /* 0x0008040001427983 */ /* 0x000ea80000300800 */
[----:B------:R-:W1:Y:S01]  /*7a1a0*/  LDS.128 R80, [R0] ;  /* 0x0000000000507984 */ /* 0x000e620000000c00 */
[----:B0-----:R-:W-:-:S03]  /*7a1b0*/  PRMT R20, R64, 0x5410, R65 ;  /* 0x0000541040147816 */ /* 0x001fc60000000041 */
[----:B------:R-:W2:Y:S04]  /*7a1c0*/  LDL.LU R65, [R1+0x5c0] ;  /* 0x0005c00001417983 */ /* 0x000ea80000300800 */
[----:B------:R-:W2:Y:S01]  /*7a1d0*/  LDL.LU R64, [R1+0x7d4] ;  /* 0x0007d40001407983 */ /* 0x000ea20000300800 */
[----:B------:R-:W-:Y:S01]  /*7a1e0*/  PRMT R21, R76, 0x5410, R77 ;  /* 0x000054104c157816 */ /* 0x000fe2000000004d */
[----:B------:R-:W-:Y:S01]  /*7a1f0*/  BAR.SYNC.DEFER_BLOCKING 0x0 ;  /* 0x0000000000007b1d */ /* 0x000fe20000010000 */
[----:B------:R-:W-:-:S05]  /*7a200*/  PRMT R22, R74, 0x5410, R75 ;  /* 0x000054104a167816 */ /* 0x000fca000000004b */
[----:B-1----:R-:W-:Y:S04]  /*7a210*/  STL.64 [R1+0x1dc0], R80 ;  /* 0x001dc05001007387 */ /* 0x002fe80000100a00 */
[----:B------:R-:W-:Y:S01]  /*7a220*/  STL.64 [R1+0x1db8], R82 ;  /* 0x001db85201007387 */ /* 0x000fe20000100a00 */
[----:B---3--:R-:W-:-:S03]  /*7a230*/  PRMT R23, R62, 0x5410, R63 ;  /* 0x000054103e177816 */ /* 0x008fc6000000003f */
[----:B------:R-:W3:Y:S04]  /*7a240*/  LDL.LU R63, [R1+0x9a8] ;  /* 0x0009a800013f7983 */ /* 0x000ee80000300800 */
[----:B------:R4:W-:Y:S04]  /*7a250*/  STSM.16.M88.4 [R47], R20 ;  /* 0x000000142f007844 */ /* 0x0009e80000000200 */
[----:B------:R-:W3:Y:S01]  /*7a260*/  LDL.LU R62, [R1+0xa08] ;  /* 0x000a0800013e7983 */ /* 0x000ee20000300800 */
        /* <DEDUP_REMOVED lines=13> */
[----:B0-----:R-:W-:Y:S04]  /*7a340*/  STL.64 [R1+0x1db0], R76 ;  /* 0x001db04c01007387 */ /* 0x001fe80000100a00 */
[----:B------:R0:W-:Y:S01]  /*7a350*/  STSM.16.M88.4 [R47], R20 ;  /* 0x000000142f007844 */ /* 0x0001e20000000200 */
[----:B------:R-:W-:Y:S06]  /*7a360*/  BAR.SYNC.DEFER_BLOCKING 0x0 ;  /* 0x0000000000007b1d */ /* 0x000fec0000010000 */
[----:B------:R-:W-:Y:S04]  /*7a370*/  STL.64 [R1+0x1da8], R78 ;  /* 0x001da84e01007387 */ /* 0x000fe80000100a00 */
[----:B------:R-:W2:Y:S01]  /*7a380*/  LDL.LU R236, [R1+0x9a4] ;  /* 0x0009a40001ec7983 */ /* 0x000ea20000300800 */
[----:B0-----:R-:W-:-:S03]  /*7a390*/  PRMT R22, R66, 0x5410, R67 ;  /* 0x0000541042167816 */ /* 0x001fc60000000043 */
[----:B------:R-:W2:Y:S04]  /*7a3a0*/  LDL.LU R234, [R1+0xa04] ;  /* 0x000a040001ea7983 */ /* 0x000ea80000300800 */
[----:B------:R-:W2:Y:S04]  /*7a3b0*/  LDL.LU R224, [R1+0x978] ;  /* 0x0009780001e07983 */ /* 0x000ea80000300800 */
[----:B------:R-:W2:Y:S04]  /*7a3c0*/  LDL.LU R222, [R1+0x9d8] ;  /* 0x0009d80001de7983 */ /* 0x000ea80000300800 */
[----:B------:R-:W2:Y:S04]  /*7a3d0*/  LDL.LU R67, [R1+0x5ec] ;  /* 0x0005ec0001437983 */ /* 0x000ea80000300800 */
[----:B------:R-:W2:Y:S04]  /*7a3e0*/  LDL.LU R66, [R1+0x7fc] ;  /* 0x0007fc0001427983 */ /* 0x000ea80000300800 */
[----:B------:R-:W0:Y:S01]  /*7a3f0*/  LDS.128 R72, [R0] ;  /* 0x0000000000487984 */ /* 0x000e220000000c00 */
[----:B------:R-:W-:-:S02]  /*7a400*/  PRMT R20, R70, 0x5410, R71 ;  /* 0x0000541046147816 */ /* 0x000fc40000000047 */
[----:B------:R-:W-:Y:S01]  /*7a410*/  PRMT R21, R68, 0x5410, R69 ;  /* 0x0000541044157816 */ /* 0x000fe20000000045 */
[----:B------:R-:W-:Y:S01]  /*7a420*/  BAR.SYNC.DEFER_BLOCKING 0x0 ;  /* 0x0000000000007b1d */ /* 0x000fe20000010000 */
[----:B------:R-:W-:-:S05]  /*7a430*/  PRMT R23, R64, 0x5410, R65 ;  /* 0x0000541040177816 */ /* 0x000fca0000000041 */
[----:B------:R-:W2:Y:S04]  /*7a440*/  LDL.LU R65, [R1+0x5b8] ;  /* 0x0005b80001417983 */ /* 0x000ea80000300800 */
[----:B------:R-:W2:Y:S04]  /*7a450*/  LDL.LU R64, [R1+0x7cc] ;  /* 0x0007cc0001407983 */ /* 0x000ea80000300800 */
[----:B0-----:R-:W-:Y:S04]  /*7a460*/  STL.64 [R1+0x1da0], R72 ;  /* 0x001da04801007387 */ /* 0x001fe80000100a00 */
[----:B------:R-:W-:Y:S04]  /*7a470*/  STL.64 [R1+0x1d98], R74 ;  /* 0x001d984a01007387 */ /* 0x000fe80000100a00 */
[----:B------:R-:W2:Y:S04]  /*7a480*/  LDL.LU R232, [R1+0x9a0] ;  /* 0x0009a00001e87983 */ /* 0x000ea80000300800 */
[----:B------:R-:W2:Y:S04]  /*7a490*/  LDL.LU R230, [R1+0xa00] ;  /* 0x000a000001e67983 */ /* 0x000ea80000300800 */
[----:B------:R3:W-:Y:S04]  /*7a4a0*/  STSM.16.M88.4 [R47], R20 ;  /* 0x000000142f007844 */ /* 0x0007e80000000200 */
[----:B------:R-:W2:Y:S04]  /*7a4b0*/  LDL.LU R220, [R1+0x974] ;  /* 0x0009740001dc7983 */ /* 0x000ea80000300800 */
[----:B------:R-:W2:Y:S01]  /*7a4c0*/  LDL.LU R218, [R1+0x9d4] ;  /* 0x0009d40001da7983 */ /* 0x000ea20000300800 */
[----:B------:R-:W-:Y:S01]  /*7a4d0*/  BAR.SYNC.DEFER_BLOCKING 0x0 ;  /* 0x0000000000007b1d */ /* 0x000fe20000010000 */
[----:B---3--:R-:W-:-:S05]  /*7a4e0*/  PRMT R20, R62, 0x5410, R63 ;  /* 0x000054103e147816 */ /* 0x008fca000000003f */
[----:B------:R-:W3:Y:S04]  /*7a4f0*/  LDL.LU R63, [R1+0x5e8] ;  /* 0x0005e800013f7983 */ /* 0x000ee80000300800 */
[----:B------:R-:W3:Y:S04]  /*7a500*/  LDL.LU R62, [R1+0x7f8] ;  /* 0x0007f800013e7983 */ /* 0x000ee80000300800 */
[----:B------:R-:W0:Y:S01]  /*7a510*/  LDS.128 R68, [R0] ;  /* 0x0000000000447984 */ /* 0x000e220000000c00 */
[----:B----4-:R-:W-:-:S03]  /*7a520*/  PRMT R21, R60, 0x5410, R61 ;  /* 0x000054103c157816 */ /* 0x010fc6000000003d */
[----:B------:R-:W4:Y:S04]  /*7a530*/  LDL.LU R61, [R1+0x5b4] ;  /* 0x0005b400013d7983 */ /* 0x000f280000300800 */
[----:B------:R-:W4:Y:S04]  /*7a540*/  LDL.LU R60, [R1+0x7c8] ;  /* 0x0007c800013c7983 */ /* 0x000f280000300800 */
[----:B------:R-:W4:Y:S04]  /*7a550*/  LDL.LU R228, [R1+0x99c] ;  /* 0x00099c0001e47983 */ /* 0x000f280000300800 */
[----:B------:R-:W4:Y:S04]  /*7a560*/  LDL.LU R226, [R1+0x9fc] ;  /* 0x0009fc0001e27983 */ /* 0x000f280000300800 */
[----:B------:R-:W4:Y:S04]  /*7a570*/  LDL.LU R216, [R1+0x970] ;  /* 0x0009700001d87983 */ /* 0x000f280000300800 */
[----:B------:R-:W4:Y:S01]  /*7a580*/  LDL.LU R212, [R1+0x9d0] ;  /* 0x0009d00001d47983 */ /* 0x000f220000300800 */
[----:B--2---:R-:W-:-:S02]  /*7a590*/  PRMT R22, R58, 0x5410, R59 ;  /* 0x000054103a167816 */ /* 0x004fc4000000003b */
[----:B------:R-:W-:Y:S01]  /*7a5a0*/  PRMT R23, R56, 0x5410, R57 ;  /* 0x0000541038177816 */ /* 0x000fe20000000039 */
[----:B------:R-:W2:Y:S04]  /*7a5b0*/  LDL.LU R59, [R1+0x5e4] ;  /* 0x0005e400013b7983 */ /* 0x000ea80000300800 */
[----:B------:R-:W2:Y:S04]  /*7a5c0*/  LDL.LU R58, [R1+0x7f4] ;  /* 0x0007f400013a7983 */ /* 0x000ea80000300800 */
[----:B------:R-:W2:Y:S04]  /*7a5d0*/  LDL.LU R57, [R1+0x5b0] ;  /* 0x0005b00001397983 */ /* 0x000ea80000300800 */
[----:B------:R-:W2:Y:S01]  /*7a5e0*/  LDL.LU R56, [R1+0x7c4] ;  /* 0x0007c40001387983 */ /* 0x000ea20000300800 */
[----:B------:R-:W-:Y:S06]  /*7a5f0*/  BAR.SYNC.DEFER_BLOCKING 0x0 ;  /* 0x0000000000007b1d */ /* 0x000fec0000010000 */
[----:B------:R1:W-:Y:S04]  /*7a600*/  STSM.16.M88.4 [R47], R20 ;  /* 0x000000142f007844 */ /* 0x0003e80000000200 */
[----:B0-----:R-:W-:Y:S04]  /*7a610*/  STL.64 [R1+0x1d90], R68 ;  /* 0x001d904401007387 */ /* 0x001fe80000100a00 */
[----:B------:R-:W-:Y:S01]  /*7a620*/  STL.64 [R1+0x1d88], R70 ;  /* 0x001d884601007387 */ /* 0x000fe20000100a00 */
[----:B-1----:R-:W-:-:S02]  /*7a630*/  PRMT R22, R66, 0x5410, R67 ;  /* 0x0000541042167816 */ /* 0x002fc40000000043 */
[----:B------:R-:W-:Y:S02]  /*7a640*/  PRMT R21, R222, 0x5410, R224 ;  /* 0x00005410de157816 */ /* 0x000fe400000000e0 */
[----:B------:R-:W2:Y:S01]  /*7a650*/  LDL.LU R224, [R1+0x600] ;  /* 0x0006000001e07983 */ /* 0x000ea20000300800 */
[----:B------:R-:W-:-:S03]  /*7a660*/  PRMT R20, R234, 0x5410, R236 ;  /* 0x00005410ea147816 */ /* 0x000fc600000000ec */
[----:B------:R-:W2:Y:S01]  /*7a670*/  LDL.LU R222, [R1+0x604] ;  /* 0x0006040001de7983 */ /* 0x000ea20000300800 */
[----:B------:R-:W-:Y:S01]  /*7a680*/  PRMT R23, R64, 0x5410, R65 ;  /* 0x0000541040177816 */ /* 0x000fe20000000041 */
[----:B------:R-:W-:Y:S06]  /*7a690*/  BAR.SYNC.DEFER_BLOCKING 0x0 ;  /* 0x0000000000007b1d */ /* 0x000fec0000010000 */
[----:B------:R-:W0:Y:S02]  /*7a6a0*/  LDS.128 R64, [R0] ;  /* 0x0000000000407984 */ /* 0x000e240000000c00 */
[----:B------:R-:W-:Y:S06]  /*7a6b0*/  BAR.SYNC.DEFER_BLOCKING 0x0 ;  /* 0x0000000000007b1d */ /* 0x000fec0000010000 */
[----:B------:R3:W-:Y:S04]  /*7a6c0*/  STSM.16.M88.4 [R47], R20 ;  /* 0x000000142f007844 */ /* 0x0007e80000000200 */
[----:B0-----:R-:W-:Y:S01]  /*7a6d0*/  STL.64 [R1+0x1d80], R64 ;  /* 0x001d804001007387 */ /* 0x001fe20000100a00 */
[----:B---3--:R-:W-:-:S03]  /*7a6e0*/  PRMT R22, R62, 0x5410, R63 ;  /* 0x000054103e167816 */ /* 0x008fc6000000003f */
[----:B------:R-:W-:Y:S01]  /*7a6f0*/  STL.64 [R1+0x1d78], R66 ;  /* 0x001d784201007387 */ /* 0x000fe20000100a00 */
[----:B------:R-:W-:-:S03]  /*7a700*/  PRMT R21, R218, 0x5410, R220 ;  /* 0x00005410da157816 */ /* 0x000fc600000000dc */
[----:B------:R-:W3:Y:S01]  /*7a710*/  LDL.LU R220, [R1+0x608] ;  /* 0x0006080001dc7983 */ /* 0x000ee20000300800 */
[----:B------:R-:W-:-:S03]  /*7a720*/  PRMT R20, R230, 0x5410, R232 ;  /* 0x00005410e6147816 */ /* 0x000fc600000000e8 */
[----:B------:R-:W3:Y:S01]  /*7a730*/  LDL.LU R218, [R1+0x60c] ;  /* 0x00060c0001da7983 */ /* 0x000ee20000300800 */
[----:B----4-:R-:W-:Y:S01]  /*7a740*/  PRMT R23, R60, 0x5410, R61 ;  /* 0x000054103c177816 */ /* 0x010fe2000000003d */
[----:B------:R-:W-:Y:S06]  /*7a750*/  BAR.SYNC.DEFER_BLOCKING 0x0 ;  /* 0x0000000000007b1d */ /* 0x000fec0000010000 */
[----:B------:R-:W0:Y:S02]  /*7a760*/  LDS.128 R60, [R0] ;  /* 0x00000000003c7984 */ /* 0x000e240000000c00 */
[----:B------:R-:W-:Y:S06]  /*7a770*/  BAR.SYNC.DEFER_BLOCKING 0x0 ;  /* 0x0000000000007b1d */ /* 0x000fec0000010000 */
[----:B------:R1:W-:Y:S04]  /*7a780*/  STSM.16.M88.4 [R47], R20 ;  /* 0x000000142f007844 */ /* 0x0003e80000000200 */
[----:B0-----:R-:W-:Y:S04]  /*7a790*/  STL.64 [R1+0x1d60], R60 ;  /* 0x001d603c01007387 */ /* 0x001fe80000100a00 */
[----:B------:R-:W-:Y:S01]  /*7a7a0*/  STL.64 [R1+0x1d58], R62 ;  /* 0x001d583e01007387 */ /* 0x000fe20000100a00 */
[----:B-1----:R-:W-:-:S03]  /*7a7b0*/  PRMT R21, R212, 0x5410, R216 ;  /* 0x00005410d4157816 */ /* 0x002fc600000000d8 */
[----:B------:R-:W4:Y:S01]  /*7a7c0*/  LDL.LU R216, [R1+0x610] ;  /* 0x0006100001d87983 */ /* 0x000f220000300800 */
[----:B--2---:R-:W-:Y:S02]  /*7a7d0*/  PRMT R22, R58, 0x5410, R59 ;  /* 0x000054103a167816 */ /* 0x004fe4000000003b */
[----:B------:R-:W-:Y:S01]  /*7a7e0*/  PRMT R23, R56, 0x5410, R57 ;  /* 0x0000541038177816 */ /* 0x000fe20000000039 */
[----:B------:R-:W-:Y:S06]  /*7a7f0*/  BAR.SYNC.DEFER_BLOCKING 0x0 ;  /* 0x0000000000007b1d */ /* 0x000fec0000010000 */
[----:B------:R-:W0:Y:S01]  /*7a800*/  LDS.128 R56, [R0] ;  /* 0x0000000000387984 */ /* 0x000e220000000c00 */
[----:B------:R-:W-:Y:S01]  /*7a810*/  PRMT R20, R226, 0x5410, R228 ;  /* 0x00005410e2147816 */ /* 0x000fe200000000e4 */
[----:B------:R-:W-:Y:S01]  /*7a820*/  BAR.SYNC.DEFER_BLOCKING 0x0 ;  /* 0x0000000000007b1d */ /* 0x000fe20000010000 */
[----:B------:R-:W-:-:S05]  /*7a830*/  PRMT R212, R176, 0x7770, RZ ;  /* 0x00007770b0d47816 */ /* 0x000fca00000000ff */
[----:B------:R-:W-:Y:S02]  /*7a840*/  STSM.16.M88.4 [R47], R20 ;  /* 0x000000142f007844 */ /* 0x000fe40000000200 */
[----:B------:R-:W-:Y:S06]  /*7a850*/  BAR.SYNC.DEFER_BLOCKING 0x0 ;  /* 0x0000000000007b1d */ /* 0x000fec0000010000 */
[----:B0-----:R-:W-:Y:S04]  /*7a860*/  STL.64 [R1+0x1d70], R56 ;  /* 0x001d703801007387 */ /* 0x001fe80000100a00 */
[----:B------:R-:W-:Y:S04]  /*7a870*/  STL.64 [R1+0x1d68], R58 ;  /* 0x001d683a01007387 */ /* 0x000fe80000100a00 */
[----:B------:R-:W2:Y:S04]  /*7a880*/  LDL.LU R236, [R1+0x614] ;  /* 0x0006140001ec7983 */ /* 0x000ea80000300800 */
[----:B------:R-:W2:Y:S04]  /*7a890*/  LDL.LU R228, [R1+0x618] ;  /* 0x0006180001e47983 */ /* 0x000ea80000300800 */
[----:B------:R-:W2:Y:S04]  /*7a8a0*/  LDL.LU R226, [R1+0x61c] ;  /* 0x00061c0001e27983 */ /* 0x000ea80000300800 */
[----:B------:R0:W-:Y:S02]  /*7a8b0*/  @P4 STG.E.U8 desc[UR6][R12.64], R212 ;  /* 0x000000d40c004986 */ /* 0x0001e4000c101106 */
[----:B0-----:R-:W-:-:S04]  /*7a8c0*/  IADD3 R12, P4, R224, R10, RZ ;  /* 0x0000000ae00c7210 */ /* 0x001fc80007f9e0ff */
[----:B------:R-:W-:Y:S02]  /*7a8d0*/  LEA.HI.X.SX32 R13, R224, R9, 0x1, P4 ;  /* 0x00000009e00d7211 */ /* 0x000fe400020f0eff */
[----:B------:R-:W2:Y:S01]  /*7a8e0*/  LDL.LU R224, [R1+0x620] ;  /* 0x0006200001e07983 */ /* 0x000ea20000300800 */
[----:B------:R-:W-:-:S05]  /*7a8f0*/  PRMT R20, R176, 0x7771, RZ ;  /* 0x00007771b0147816 */ /* 0x000fca00000000ff */
[----:B------:R0:W-:Y:S02]  /*7a900*/  @P6 STG.E.U8 desc[UR6][R14.64], R20 ;  /* 0x000000140e006986 */ /* 0x0001e4000c101106 */
[----:B0-----:R-:W-:-:S04]  /*7a910*/  IADD3 R14, P4, R222, R10, RZ ;  /* 0x0000000ade0e7210 */ /* 0x001fc80007f9e0ff */
[----:B------:R-:W-:Y:S02]  /*7a920*/  LEA.HI.X.SX32 R15, R222, R9, 0x1, P4 ;  /* 0x00000009de0f7211 */ /* 0x000fe400020f0eff */
[----:B------:R-:W2:Y:S01]  /*7a930*/  LDL.LU R222, [R1+0x624] ;  /* 0x0006240001de7983 */ /* 0x000ea20000300800 */
[----:B------:R-:W-:-:S03]  /*7a940*/  PRMT R20, R177, 0x7770, RZ ;  /* 0x00007770b1147816 */ /* 0x000fc600000000ff */
[----:B------:R-:W2:Y:S04]  /*7a950*/  LDL.LU R234, [R1+0x628] ;  /* 0x0006280001ea7983 */ /* 0x000ea80000300800 */
[----:B------:R0:W-:Y:S02]  /*7a960*/  @P0 STG.E.U8 desc[UR6][R16.64], R20 ;  /* 0x0000001410000986 */ /* 0x0001e4000c101106 */
[----:B0-----:R-:W-:-:S05]  /*7a970*/  PRMT R20, R177, 0x7771, RZ ;  /* 0x00007771b1147816 */ /* 0x001fca00000000ff */
[----:B------:R4:W-:Y:S01]  /*7a980*/  @P1 STG.E.U8 desc[UR6][R12.64], R20 ;  /* 0x000000140c001986 */ /* 0x0009e2000c101106 */
[----:B---3--:R-:W-:-:S04]  /*7a990*/  IADD3 R16, P4, R220, R10, RZ ;  /* 0x0000000adc107210 */ /* 0x008fc80007f9e0ff */
[----:B------:R-:W-:Y:S02]  /*7a9a0*/  LEA.HI.X.SX32 R17, R220, R9, 0x1, P4 ;  /* 0x00000009dc117211 */ /* 0x000fe400020f0eff */
[----:B------:R-:W3:Y:S04]  /*7a9b0*/  LDL.LU R220, [R1+0x62c] ;  /* 0x00062c0001dc7983 */ /* 0x000ee80000300800 */
[----:B------:R-:W3:Y:S01]  /*7a9c0*/  LDL.LU R232, [R1+0x630] ;  /* 0x0006300001e87983 */ /* 0x000ee20000300800 */
[----:B------:R-:W-:-:S04]  /*7a9d0*/  IADD3 R22, P4, R218, R10, RZ ;  /* 0x0000000ada167210 */ /* 0x000fc80007f9e0ff */
[----:B------:R-:W-:Y:S02]  /*7a9e0*/  LEA.HI.X.SX32 R23, R218, R9, 0x1, P4 ;  /* 0x00000009da177211 */ /* 0x000fe400020f0eff */
[----:B------:R-:W3:Y:S01]  /*7a9f0*/  LDL.LU R218, [R1+0x634] ;  /* 0x0006340001da7983 */ /* 0x000ee20000300800 */
[----:B----4-:R-:W-:-:S04]  /*7aa00*/  IADD3 R20, P4, R216, R10, RZ ;  /* 0x0000000ad8147210 */ /* 0x010fc80007f9e0ff */
[----:B------:R-:W-:Y:S02]  /*7aa10*/  LEA.HI.X.SX32 R21, R216, R9, 0x1, P4 ;  /* 0x00000009d8157211 */ /* 0x000fe400020f0eff */
[----:B------:R-:W4:Y:S01]  /*7aa20*/  LDL.LU R216, [R1+0x638] ;  /* 0x0006380001d87983 */ /* 0x000f220000300800 */
[----:B------:R-:W-:-:S03]  /*7aa30*/  PRMT R12, R178, 0x7770, RZ ;  /* 0x00007770b20c7816 */ /* 0x000fc600000000ff */
[----:B------:R-:W4:Y:S04]  /*7aa40*/  LDL.LU R230, [R1+0x63c] ;  /* 0x00063c0001e67983 */ /* 0x000f280000300800 */
[----:B------:R0:W-:Y:S04]  /*7aa50*/  @P2 STG.E.U8 desc[UR6][R14.64], R12 ;  /* 0x0000000c0e002986 */ /* 0x0001e8000c101106 */
[----:B------:R-:W4:Y:S01]  /*7aa60*/  LDL.LU R238, [R1+0x640] ;  /* 0x0006400001ee7983 */ /* 0x000f220000300800 */
[----:B0-----:R-:W-:-:S05]  /*7aa70*/  PRMT R12, R178, 0x7771, RZ ;  /* 0x00007771b20c7816 */ /* 0x001fca00000000ff */
[----:B------:R0:W-:Y:S01]  /*7aa80*/  @P3 STG.E.U8 desc[UR6][R16.64], R12 ;  /* 0x0000000c10003986 */ /* 0x0001e2000c101106 */
[----:B--2---:R-:W-:-:S04]  /*7aa90*/  IADD3 R14, P4, R236, R10, RZ ;  /* 0x0000000aec0e7210 */ /* 0x004fc80007f9e0ff */
[----:B------:R-:W-:Y:S02]  /*7aaa0*/  LEA.HI.X.SX32 R15, R236, R9, 0x1, P4 ;  /* 0x00000009ec0f7211 */ /* 0x000fe400020f0eff */
[----:B0-----:R-:W-:-:S04]  /*7aab0*/  IADD3 R12, P4, R228, R10, RZ ;  /* 0x0000000ae40c7210 */ /* 0x001fc80007f9e0ff */
[----:B------:R-:W-:Y:S02]  /*7aac0*/  LEA.HI.X.SX32 R13, R228, R9, 0x1, P4 ;  /* 0x00000009e40d7211 */ /* 0x000fe400020f0eff */
[----:B------:R-:W2:Y:S01]  /*7aad0*/  LDL.LU R228, [R1+0x644] ;  /* 0x0006440001e47983 */ /* 0x000ea20000300800 */
[----:B------:R-:W-:-:S04]  /*7aae0*/  IADD3 R16, P4, R226, R10, RZ ;  /* 0x0000000ae2107210 */ /* 0x000fc80007f9e0ff */
[----:B------:R-:W-:Y:S02]  /*7aaf0*/  LEA.HI.X.SX32 R17, R226, R9, 0x1, P4 ;  /* 0x00000009e2117211 */ /* 0x000fe400020f0eff */
[----:B------:R-:W2:Y:S01]  /*7ab00*/  LDL.LU R226, [R1+0x648] ;  /* 0x0006480001e27983 */ /* 0x000ea20000300800 */
[----:B------:R-:W-:-:S04]  /*7ab10*/  IADD3 R56, P4, R224, R10, RZ ;  /* 0x0000000ae0387210 */ /* 0x000fc80007f9e0ff */
[----:B------:R-:W-:Y:S02]  /*7ab20*/  LEA.HI.X.SX32 R57, R224, R9, 0x1, P4 ;  /* 0x00000009e0397211 */ /* 0x000fe400020f0eff */
[----:B------:R-:W2:Y:S04]  /*7ab30*/  LDL.LU R224, [R1+0x64c] ;  /* 0x00064c0001e07983 */ /* 0x000ea80000300800 */
[----:B------:R-:W2:Y:S01]  /*7ab40*/  LDL.LU R236, [R1+0x650] ;  /* 0x0006500001ec7983 */ /* 0x000ea20000300800 */
[----:B------:R-:W-:-:S04]  /*7ab50*/  IADD3 R58, P4, R222, R10, RZ ;  /* 0x0000000ade3a7210 */ /* 0x000fc80007f9e0ff */
[----:B------:R-:W-:Y:S02]  /*7ab60*/  LEA.HI.X.SX32 R59, R222, R9, 0x1, P4 ;  /* 0x00000009de3b7211 */ /* 0x000fe400020f0eff */
[----:B------:R-:W2:Y:S01]  /*7ab70*/  LDL.LU R222, [R1+0x654] ;  /* 0x0006540001de7983 */ /* 0x000ea20000300800 */
[----:B------:R-:W-:-:S04]  /*7ab80*/  IADD3 R60, P4, R234, R10, RZ ;  /* 0x0000000aea3c7210 */ /* 0x000fc80007f9e0ff */
[----:B------:R-:W-:Y:S02]  /*7ab90*/  LEA.HI.X.SX32 R61, R234, R9, 0x1, P4 ;  /* 0x00000009ea3d7211 */ /* 0x000fe400020f0eff */
[----:B------:R-:W2:Y:S01]  /*7aba0*/  LDL.LU R234, [R1+0x658] ;  /* 0x0006580001ea7983 */ /* 0x000ea20000300800 */
[----:B---3--:R-:W-:-:S04]  /*7abb0*/  IADD3 R2, P4, R220, R10, RZ ;  /* 0x0000000adc027210 */ /* 0x008fc80007f9e0ff */
[----:B------:R-:W-:Y:S02]  /*7abc0*/  LEA.HI.X.SX32 R3, R220, R9, 0x1, P4 ;  /* 0x00000009dc037211 */ /* 0x000fe400020f0eff */
[----:B------:R-:W3:Y:S04]  /*7abd0*/  LDL.LU R220, [R1+0x65c] ;  /* 0x00065c0001dc7983 */ /* 0x000ee80000300800 */
[----:B------:R0:W-:Y:S02]  /*7abe0*/  STL.64 [R1+0xab0], R2 ;  /* 0x000ab00201007387 */ /* 0x0001e40000100a00 */
[----:B0-----:R-:W-:-:S04]  /*7abf0*/  IADD3 R2, P4, R232, R10, RZ ;  /* 0x0000000ae8027210 */ /* 0x001fc80007f9e0ff */
[----:B------:R-:W-:Y:S02]  /*7ac00*/  LEA.HI.X.SX32 R3, R232, R9, 0x1, P4 ;  /* 0x00000009e8037211 */ /* 0x000fe400020f0eff */
[----:B------:R-:W3:Y:S04]  /*7ac10*/  LDL.LU R232, [R1+0x660] ;  /* 0x0006600001e87983 */ /* 0x000ee80000300800 */
[----:B------:R0:W-:Y:S02]  /*7ac20*/  STL.64 [R1+0xaa8], R2 ;  /* 0x000aa80201007387 */ /* 0x0001e40000100a00 */
[----:B0-----:R-:W-:-:S04]  /*7ac30*/  IADD3 R2, P4, R218, R10, RZ ;  /* 0x0000000ada027210 */ /* 0x001fc80007f9e0ff */
[----:B------:R-:W-:Y:S02]  /*7ac40*/  LEA.HI.X.SX32 R3, R218, R9, 0x1, P4 ;  /* 0x00000009da037211 */ /* 0x000fe400020f0eff */
[----:B------:R-:W3:Y:S04]  /*7ac50*/  LDL.LU R218, [R1+0x664] ;  /* 0x0006640001da7983 */ /* 0x000ee80000300800 */
[----:B------:R4:W-:Y:S02]  /*7ac60*/  STL.64 [R1+0xaa0], R2 ;  /* 0x000aa00201007387 */ /* 0x0009e40000100a00 */
[----:B----4-:R-:W-:-:S04]  /*7ac70*/  IADD3 R2, P4, R216, R10, RZ ;  /* 0x0000000ad8027210 */ /* 0x010fc80007f9e0ff */
[----:B------:R-:W-:Y:S02]  /*7ac80*/  LEA.HI.X.SX32 R3, R216, R9, 0x1, P4 ;  /* 0x00000009d8037211 */ /* 0x000fe400020f0eff */
[----:B------:R-:W4:Y:S04]  /*7ac90*/  LDL.LU R216, [R1+0x668] ;  /* 0x0006680001d87983 */ /* 0x000f280000300800 */
[----:B------:R0:W-:Y:S02]  /*7aca0*/  STL.64 [R1+0xa98], R2 ;  /* 0x000a980201007387 */ /* 0x0001e40000100a00 */
[----:B0-----:R-:W-:-:S04]  /*7acb0*/  IADD3 R2, P4, R230, R10, RZ ;  /* 0x0000000ae6027210 */ /* 0x001fc80007f9e0ff */
[----:B------:R-:W-:Y:S02]  /*7acc0*/  LEA.HI.X.SX32 R3, R230, R9, 0x1, P4 ;  /* 0x00000009e6037211 */ /* 0x000fe400020f0eff */
[----:B------:R-:W4:Y:S01]  /*7acd0*/  LDL.LU R230, [R1+0x66c] ;  /* 0x00066c0001e67983 */ /* 0x000f220000300800 */
[----:B------:R-:W-:-:S03]  /*7ace0*/  IADD3 R174, P4, R238, R10, RZ ;  /* 0x0000000aeeae7210 */ /* 0x000fc60007f9e0ff */
[----:B------:R2:W-:Y:S01]  /*7acf0*/  STL.64 [R1+0xa90], R2 ;  /* 0x000a900201007387 */ /* 0x0005e20000100a00 */
[----:B------:R-:W-:Y:S02]  /*7ad00*/  LEA.HI.X.SX32 R175, R238, R9, 0x1, P4 ;  /* 0x00000009eeaf7211 */ /* 0x000fe400020f0eff */
[----:B--2---:R-:W-:-:S04]  /*7ad10*/  IADD3 R2, P4, R228, R10, RZ ;  /* 0x0000000ae4027210 */ /* 0x004fc80007f9e0ff */
[----:B------:R-:W-:Y:S02]  /*7ad20*/  LEA.HI.X.SX32 R3, R228, R9, 0x1, P4 ;  /* 0x00000009e4037211 */ /* 0x000fe400020f0eff */
[----:B------:R-:W2:Y:S04]  /*7ad30*/  LDL.LU R228, [R1+0x670] ;  /* 0x0006700001e47983 */ /* 0x000ea80000300800 */
[----:B------:R0:W-:Y:S02]  /*7ad40*/  STL.64 [R1+0xa80], R2 ;  /* 0x000a800201007387 */ /* 0x0001e40000100a00 */
[----:B0-----:R-:W-:-:S04]  /*7ad50*/  IADD3 R2, P4, R226, R10, RZ ;  /* 0x0000000ae2027210 */ /* 0x001fc80007f9e0ff */
        /* <DEDUP_REMOVED lines=8> */
[----:B------:R-:W-:-:S05]  /*7ade0*/  LEA.HI.X.SX32 R3, R236, R9, 0x1, P4 ;  /* 0x00000009ec037211 */ /* 0x000fca00020f0eff */
        /* <DEDUP_REMOVED lines=24> */
[----:B------:R0:W-:Y:S04]  /*7af70*/  STL.64 [R1+0xa38], R2 ;  /* 0x000a380201007387 */ /* 0x0001e80000100a00 */
[----:B------:R-:W4:Y:S01]  /*7af80*/  LDL.LU R236, [R1+0x694] ;  /* 0x0006940001ec7983 */ /* 0x000f220000300800 */
[----:B0-----:R-:W-:-:S04]  /*7af90*/  IADD3 R2, P4, R230, R10, RZ ;  /* 0x0000000ae6027210 */ /* 0x001fc80007f9e0ff */
[----:B------:R-:W-:Y:S02]  /*7afa0*/  LEA.HI.X.SX32 R3, R230, R9, 0x1, P4 ;  /* 0x00000009e6037211 */ /* 0x000fe400020f0eff */
[----:B------:R-:W4:Y:S04]  /*7afb0*/  LDL.LU R230, [R1+0x698] ;  /* 0x0006980001e67983 */ /* 0x000f280000300800 */
[----:B------:R0:W-:Y:S01]  /*7afc0*/  STL.64 [R1+0xa30], R2 ;  /* 0x000a300201007387 */ /* 0x0001e20000100a00 */
[----:B--2---:R-:W-:-:S04]  /*7afd0*/  IADD3 R168, P4, R228, R10, RZ ;  /* 0x0000000ae4a87210 */ /* 0x004fc80007f9e0ff */
[----:B------:R-:W-:Y:S02]  /*7afe0*/  LEA.HI.X.SX32 R169, R228, R9, 0x1, P4 ;  /* 0x00000009e4a97211 */ /* 0x000fe400020f0eff */
[----:B------:R-:W2:Y:S04]  /*7aff0*/  LDL.LU R228, [R1+0x69c] ;  /* 0x00069c0001e47983 */ /* 0x000ea80000300800 */
[----:B------:R-:W-:Y:S01]  /*7b000*/  STL.64 [R1+0x1f88], R168 ;  /* 0x001f88a801007387 */ /* 0x000fe20000100a00 */
[----:B0-----:R-:W-:-:S04]  /*7b010*/  IADD3 R2, P4, R226, R10, RZ ;  /* 0x0000000ae2027210 */ /* 0x001fc80007f9e0ff */
[----:B------:R-:W-:Y:S02]  /*7b020*/  LEA.HI.X.SX32 R3, R226, R9, 0x1, P4 ;  /* 0x00000009e2037211 */ /* 0x000fe400020f0eff */
[----:B------:R-:W2:Y:S04]  /*7b030*/  LDL.LU R226, [R1+0x6a0] ;  /* 0x0006a00001e27983 */ /* 0x000ea80000300800 */
[----:B------:R0:W-:Y:S01]  /*7b040*/  STL.64 [R1+0xa20], R2 ;  /* 0x000a200201007387 */ /* 0x0001e20000100a00 */
[----:B------:R-:W-:-:S04]  /*7b050*/  IADD3 R170, P4, R224, R10, RZ ;  /* 0x0000000ae0aa7210 */ /* 0x000fc80007f9e0ff */
[----:B------:R-:W-:Y:S02]  /*7b060*/  LEA.HI.X.SX32 R171, R224, R9, 0x1, P4 ;  /* 0x00000009e0ab7211 */ /* 0x000fe400020f0eff */
[----:B------:R-:W2:Y:S04]  /*7b070*/  LDL.LU R224, [R1+0x6a4] ;  /* 0x0006a40001e07983 */ /* 0x000ea80000300800 */
[----:B------:R-:W-:Y:S01]  /*7b080*/  STL.64 [R1+0x1f90], R170 ;  /* 0x001f90aa01007387 */ /* 0x000fe20000100a00 */
        /* <DEDUP_REMOVED lines=25> */
[----:B------:R-:W-:-:S05]  /*7b220*/  LEA.HI.X.SX32 R3, R236, R9, 0x1, P4 ;  /* 0x00000009ec037211 */ /* 0x000fca00020f0eff */
[----:B------:R0:W-:Y:S02]  /*7b230*/  STL.64 [R1+0x9e0], R2 ;  /* 0x0009e00201007387 */ /* 0x0001e40000100a00 */
[----:B0-----:R-:W-:-:S04]  /*7b240*/  IADD3 R2, P4, R230, R10, RZ ;  /* 0x0000000ae6027210 */ /* 0x001fc80007f9e0ff */
[----:B------:R-:W-:Y:S02]  /*7b250*/  LEA.HI.X.SX32 R3, R230, R9, 0x1, P4 ;  /* 0x00000009e6037211 */ /* 0x000fe400020f0eff */
[----:B------:R-:W4:Y:S04]  /*7b260*/  LDL.LU R230, [R1+0x6c0] ;  /* 0x0006c00001e67983 */ /* 0x000f280000300800 */
[----:B------:R0:W-:Y:S04]  /*7b270*/  STL.64 [R1+0x9d8], R2 ;  /* 0x0009d80201007387 */ /* 0x0001e80000100a00 */
[----:B------:R-:W4:Y:S01]  /*7b280*/  LDL.LU R236, [R1+0x6c4] ;  /* 0x0006c40001ec7983 */ /* 0x000f220000300800 */
[----:B--2---:R-:W-:-:S04]  /*7b290*/  IADD3 R164, P4, R228, R10, RZ ;  /* 0x0000000ae4a47210 */ /* 0x004fc80007f9e0ff */
        /* <DEDUP_REMOVED lines=30> */
[----:B------:R0:W-:Y:S01]  /*7b480*/  STL.64 [R1+0x998], R2 ;  /* 0x0009980201007387 */ /* 0x0001e20000100a00 */
[----:B----4-:R-:W-:-:S04]  /*7b490*/  IADD3 R166, P4, R216, R10, RZ ;  /* 0x0000000ad8a67210 */ /* 0x010fc80007f9e0ff */
[----:B------:R-:W-:Y:S02]  /*7b4a0*/  LEA.HI.X.SX32 R167, R216, R9, 0x1, P4 ;  /* 0x00000009d8a77211 */ /* 0x000fe400020f0eff */
[----:B------:R-:W4:Y:S04]  /*7b4b0*/  LDL.LU R216, [R1+0x6e8] ;  /* 0x0006e80001d87983 */ /* 0x000f280000300800 */
[----:B------:R-:W-:Y:S01]  /*7b4c0*/  STL.64 [R1+0x1f60], R166 ;  /* 0x001f60a601007387 */ /* 0x000fe20000100a00 */
[----:B0-----:R-:W-:-:S04]  /*7b4d0*/  IADD3 R2, P4, R230, R10, RZ ;  /* 0x0000000ae6027210 */ /* 0x001fc80007f9e0ff */
[----:B------:R-:W-:Y:S02]  /*7b4e0*/  LEA.HI.X.SX32 R3, R230, R9, 0x1, P4 ;  /* 0x00000009e6037211 */ /* 0x000fe400020f0eff */
[----:B------:R-:W4:Y:S04]  /*7b4f0*/  LDL.LU R230, [R1+0x6ec] ;  /* 0x0006ec0001e67983 */ /* 0x000f280000300800 */
[----:B------:R0:W-:Y:S02]  /*7b500*/  STL.64 [R1+0x988], R2 ;  /* 0x0009880201007387 */ /* 0x0001e40000100a00 */
[----:B0-----:R-:W-:-:S04]  /*7b510*/  IADD3 R2, P4, R236, R10, RZ ;  /* 0x0000000aec027210 */ /* 0x001fc80007f9e0ff */
[----:B------:R-:W-:-:S05]  /*7b520*/  LEA.HI.X.SX32 R3, R236, R9, 0x1, P4 ;  /* 0x00000009ec037211 */ /* 0x000fca00020f0eff */
[----:B------:R2:W-:Y:S02]  /*7b530*/  STL.64 [R1+0x980], R2 ;  /* 0x0009800201007387 */ /* 0x0005e40000100a00 */
        /* <DEDUP_REMOVED lines=15> */
[----:B------:R0:W-:Y:S04]  /*7b630*/  STL.64 [R1+0x960], R2 ;  /* 0x0009600201007387 */ /* 0x0001e80000100a00 */
[----:B------:R-:W2:Y:S01]  /*7b640*/  LDL.LU R238, [R1+0x700] ;  /* 0x0007000001ee7983 */ /* 0x000ea20000300800 */
[----:B0-----:R-:W-:-:S04]  /*7b650*/  IADD3 R2, P4, R234, R10, RZ ;  /* 0x0000000aea027210 */ /* 0x001fc80007f9e0ff */
[----:B------:R-:W-:-:S05]  /*7b660*/  LEA.HI.X.SX32 R3, R234, R9, 0x1, P4 ;  /* 0x00000009ea037211 */ /* 0x000fca00020f0eff */
[----:B------:R3:W-:Y:S02]  /*7b670*/  STL.64 [R1+0x958], R2 ;  /* 0x0009580201007387 */ /* 0x0007e40000100a00 */
[----:B---3--:R-:W-:-:S04]  /*7b680*/  IADD3 R2, P4, R220, R10, RZ ;  /* 0x0000000adc027210 */ /* 0x008fc80007f9e0ff */
[----:B------:R-:W-:Y:S02]  /*7b690*/  LEA.HI.X.SX32 R3, R220, R9, 0x1, P4 ;  /* 0x00000009dc037211 */ /* 0x000fe400020f0eff */
[----:B------:R-:W3:Y:S04]  /*7b6a0*/  LDL.LU R220, [R1+0x704] ;  /* 0x0007040001dc7983 */ /* 0x000ee80000300800 */
[----:B------:R0:W-:Y:S04]  /*7b6b0*/  STL.64 [R1+0x950], R2 ;  /* 0x0009500201007387 */ /* 0x0001e80000100a00 */
[----:B------:R-:W3:Y:S04]  /*7b6c0*/  LDL.LU R236, [R1+0x708] ;  /* 0x0007080001ec7983 */ /* 0x000ee80000300800 */
[----:B------:R-:W3:Y:S01]  /*7b6d0*/  LDL.LU R234, [R1+0x70c] ;  /* 0x00070c0001ea7983 */ /* 0x000ee20000300800 */
[----:B0-----:R-:W-:-:S04]  /*7b6e0*/  IADD3 R2, P4, R232, R10, RZ ;  /* 0x0000000ae8027210 */ /* 0x001fc80007f9e0ff */
[----:B------:R-:W-:-:S05]  /*7b6f0*/  LEA.HI.X.SX32 R3, R232, R9, 0x1, P4 ;  /* 0x00000009e8037211 */ /* 0x000fca00020f0eff */
[----:B------:R4:W-:Y:S01]  /*7b700*/  STL.64 [R1+0x948], R2 ;  /* 0x0009480201007387 */ /* 0x0009e20000100a00 */
[----:B------:R-:W-:-:S04]  /*7b710*/  IADD3 R160, P4, R218, R10, RZ ;  /* 0x0000000adaa07210 */ /* 0x000fc80007f9e0ff */
[----:B------:R-:W-:Y:S02]  /*7b720*/  LEA.HI.X.SX32 R161, R218, R9, 0x1, P4 ;  /* 0x00000009daa17211 */ /* 0x000fe400020f0eff */
[----:B------:R-:W3:Y:S04]  /*7b730*/  LDL.LU R218, [R1+0x710] ;  /* 0x0007100001da7983 */ /* 0x000ee80000300800 */
[----:B------:R-:W-:Y:S01]  /*7b740*/  STL.64 [R1+0x1f30], R160 ;  /* 0x001f30a001007387 */ /* 0x000fe20000100a00 */
[----:B----4-:R-:W-:-:S04]  /*7b750*/  IADD3 R2, P4, R216, R10, RZ ;  /* 0x0000000ad8027210 */ /* 0x010fc80007f9e0ff */
[----:B------:R-:W-:Y:S02]  /*7b760*/  LEA.HI.X.SX32 R3, R216, R9, 0x1, P4 ;  /* 0x00000009d8037211 */ /* 0x000fe400020f0eff */
[----:B------:R-:W4:Y:S04]  /*7b770*/  LDL.LU R216, [R1+0x714] ;  /* 0x0007140001d87983 */ /* 0x000f280000300800 */
[----:B------:R2:W-:Y:S04]  /*7b780*/  STL.64 [R1+0x938], R2 ;  /* 0x0009380201007387 */ /* 0x0005e80000100a00 */
[----:B------:R-:W4:Y:S01]  /*7b790*/  LDL.LU R232, [R1+0x718] ;  /* 0x0007180001e87983 */ /* 0x000f220000300800 */
[----:B------:R-:W-:-:S04]  /*7b7a0*/  IADD3 R162, P4, R230, R10, RZ ;  /* 0x0000000ae6a27210 */ /* 0x000fc80007f9e0ff */
[----:B------:R-:W-:Y:S02]  /*7b7b0*/  LEA.HI.X.SX32 R163, R230, R9, 0x1, P4 ;  /* 0x00000009e6a37211 */ /* 0x000fe400020f0eff */
[----:B------:R-:W4:Y:S04]  /*7b7c0*/  LDL.LU R230, [R1+0x71c] ;  /* 0x00071c0001e67983 */ /* 0x000f280000300800 */
[----:B------:R-:W-:Y:S01]  /*7b7d0*/  STL.64 [R1+0x1f38], R162 ;  /* 0x001f38a201007387 */ /* 0x000fe20000100a00 */
        /* <DEDUP_REMOVED lines=19> */
[----:B---3--:R-:W-:-:S04]  /*7b910*/  IADD3 R2, P4, R220, R10, RZ ;  /* 0x0000000adc027210 */ /* 0x008fc80007f9e0ff */
[----:B------:R-:W-:Y:S02]  /*7b920*/  LEA.HI.X.SX32 R3, R220, R9, 0x1, P4 ;  /* 0x00000009dc037211 */ /* 0x000fe400020f0eff */
[----:B------:R-:W3:Y:S04]  /*7b930*/  LDL.LU R220, [R1+0x730] ;  /* 0x0007300001dc7983 */ /* 0x000ee80000300800 */
[----:B------:R0:W-:Y:S02]  /*7b940*/  STL.64 [R1+0x900], R2 ;  /* 0x0009000201007387 */ /* 0x0001e40000100a00 */
[----:B0-----:R-:W-:-:S04]  /*7b950*/  IADD3 R2, P4, R236, R10, RZ ;  /* 0x0000000aec027210 */ /* 0x001fc80007f9e0ff */
[----:B------:R-:W-:-:S05]  /*7b960*/  LEA.HI.X.SX32 R3, R236, R9, 0x1, P4 ;  /* 0x00000009ec037211 */ /* 0x000fca00020f0eff */
        /* <DEDUP_REMOVED lines=15> */
[----:B------:R-:W4:Y:S04]  /*7ba60*/  LDL.LU R232, [R1+0x740] ;  /* 0x0007400001e87983 */ /* 0x000f280000300800 */
[----:B------:R0:W-:Y:S02]  /*7ba70*/  STL.64 [R1+0x8d8], R2 ;  /* 0x0008d80201007387 */ /* 0x0001e40000100a00 */
[----:B0-----:R-:W-:-:S04]  /*7ba80*/  IADD3 R2, P4, R230, R10, RZ ;  /* 0x0000000ae6027210 */ /* 0x001fc80007f9e0ff */
[----:B------:R-:W-:Y:S02]  /*7ba90*/  LEA.HI.X.SX32 R3, R230, R9, 0x1, P4 ;  /* 0x00000009e6037211 */ /* 0x000fe400020f0eff */
[----:B------:R-:W4:Y:S04]  /*7baa0*/  LDL.LU R230, [R1+0x744] ;  /* 0x0007440001e67983 */ /* 0x000f280000300800 */
[----:B------:R2:W-:Y:S02]  /*7bab0*/  STL.64 [R1+0x8d0], R2 ;  /* 0x0008d00201007387 */ /* 0x0005e40000100a00 */
[----:B--2---:R-:W-:-:S04]  /*7bac0*/  IADD3 R2, P4, R228, R10, RZ ;  /* 0x0000000ae4027210 */ /* 0x004fc80007f9e0ff */
[----:B------:R-:W-:Y:S02]  /*7bad0*/  LEA.HI.X.SX32 R3, R228, R9, 0x1, P4 ;  /* 0x00000009e4037211 */ /* 0x000fe400020f0eff */
[----:B------:R-:W2:Y:S04]  /*7bae0*/  LDL.LU R228, [R1+0x748] ;  /* 0x0007480001e47983 */ /* 0x000ea80000300800 */
[----:B------:R0:W-:Y:S04]  /*7baf0*/  STL.64 [R1+0x8c8], R2 ;  /* 0x0008c80201007387 */ /* 0x0001e80000100a00 */
[----:B------:R-:W2:Y:S01]  /*7bb00*/  LDL.LU R236, [R1+0x74c] ;  /* 0x00074c0001ec7983 */ /* 0x000ea20000300800 */
[----:B0-----:R-:W-:-:S04]  /*7bb10*/  IADD3 R2, P4, R226, R10, RZ ;  /* 0x0000000ae2027210 */ /* 0x001fc80007f9e0ff */
[----:B------:R-:W-:-:S05]  /*7bb20*/  LEA.HI.X.SX32 R3, R226, R9, 0x1, P4 ;  /* 0x00000009e2037211 */ /* 0x000fca00020f0eff */
[----:B------:R0:W-:Y:S04]  /*7bb30*/  STL.64 [R1+0x8c0], R2 ;  /* 0x0008c00201007387 */ /* 0x0001e80000100a00 */
[----:B------:R-:W2:Y:S01]  /*7bb40*/  LDL.LU R226, [R1+0x750] ;  /* 0x0007500001e27983 */ /* 0x000ea20000300800 */
[----:B0-----:R-:W-:-:S04]  /*7bb50*/  IADD3 R2, P4, R224, R10, RZ ;  /* 0x0000000ae0027210 */ /* 0x001fc80007f9e0ff */
[----:B------:R-:W-:-:S05]  /*7bb60*/  LEA.HI.X.SX32 R3, R224, R9, 0x1, P4 ;  /* 0x00000009e0037211 */ /* 0x000fca00020f0eff */
[----:B------:R0:W-:Y:S04]  /*7bb70*/  STL.64 [R1+0x8b8], R2 ;  /* 0x0008b80201007387 */ /* 0x0001e80000100a00 */
[----:B------:R-:W2:Y:S01]  /*7bb80*/  LDL.LU R224, [R1+0x754] ;  /* 0x0007540001e07983 */ /* 0x000ea20000300800 */
[----:B------:R-:W-:-:S04]  /*7bb90*/  IADD3 R156, P4, R222, R10, RZ ;  /* 0x0000000ade9c7210 */ /* 0x000fc80007f9e0ff */
[----:B------:R-:W-:-:S05]  /*7bba0*/  LEA.HI.X.SX32 R157, R222, R9, 0x1, P4 ;  /* 0x00000009de9d7211 */ /* 0x000fca00020f0eff */
[----:B------:R-:W-:Y:S04]  /*7bbb0*/  STL.64 [R1+0x1f40], R156 ;  /* 0x001f409c01007387 */ /* 0x000fe80000100a00 */
[----:B------:R-:W2:Y:S01]  /*7bbc0*/  LDL.LU R222, [R1+0x758] ;  /* 0x0007580001de7983 */ /* 0x000ea20000300800 */
[----:B---3--:R-:W-:-:S04]  /*7bbd0*/  IADD3 R158, P4, R220, R10, RZ ;  /* 0x0000000adc9e7210 */ /* 0x008fc80007f9e0ff */
[----:B------:R-:W-:Y:S02]  /*7bbe0*/  LEA.HI.X.SX32 R159, R220, R9, 0x1, P4 ;  /* 0x00000009dc9f7211 */ /* 0x000fe400020f0eff */
[----:B------:R-:W3:Y:S04]  /*7bbf0*/  LDL.LU R220, [R1+0x75c] ;  /* 0x00075c0001dc7983 */ /* 0x000ee80000300800 */
[----:B------:R-:W-:Y:S01]  /*7bc00*/  STL.64 [R1+0x1f68], R158 ;  /* 0x001f689e01007387 */ /* 0x000fe20000100a00 */
        /* <DEDUP_REMOVED lines=11> */
[----:B------:R0:W-:Y:S01]  /*7bcc0*/  STL.64 [R1+0x1f70], R2 ;  /* 0x001f700201007387 */ /* 0x0001e20000100a00 */
[----:B------:R-:W-:-:S04]  /*7bcd0*/  IADD3 R62, P4, R232, R10, RZ ;  /* 0x0000000ae83e7210 */ /* 0x000fc80007f9e0ff */
[----:B------:R-:W-:Y:S02]  /*7bce0*/  LEA.HI.X.SX32 R63, R232, R9, 0x1, P4 ;  /* 0x00000009e83f7211 */ /* 0x000fe400020f0eff */
[----:B------:R-:W4:Y:S04]  /*7bcf0*/  LDL.LU R232, [R1+0x76c] ;  /* 0x00076c0001e87983 */ /* 0x000f280000300800 */
[----:B------:R-:W-:Y:S01]  /*7bd00*/  STL.64 [R1+0x888], R62 ;  /* 0x0008883e01007387 */ /* 0x000fe20000100a00 */
[----:B0-----:R-:W-:-:S04]  /*7bd10*/  IADD3 R2, P4, R230, R10, RZ ;  /* 0x0000000ae6027210 */ /* 0x001fc80007f9e0ff */
[----:B------:R-:W-:Y:S02]  /*7bd20*/  LEA.HI.X.SX32 R3, R230, R9, 0x1, P4 ;  /* 0x00000009e6037211 */ /* 0x000fe400020f0eff */
[----:B------:R-:W4:Y:S04]  /*7bd30*/  LDL.LU R230, [R1+0x770] ;  /* 0x0007700001e67983 */ /* 0x000f280000300800 */
        /* <DEDUP_REMOVED lines=42> */
[----:B------:R-:W-:Y:S02]  /*7bfe0*/  LEA.HI.X.SX32 R3, R230, R9, 0x1, P4 ;  /* 0x00000009e6037211 */ /* 0x000fe400020f0eff */
[----:B------:R-:W4:Y:S04]  /*7bff0*/  LDL.LU R230, [R1+0x79c] ;  /* 0x00079c0001e67983 */ /* 0x000f280000300800 */
[----:B------:R0:W-:Y:S01]  /*7c000*/  STL.64 [R1+0x828], R2 ;  /* 0x0008280201007387 */ /* 0x0001e20000100a00 */
[----:B--2---:R-:W-:-:S04]  /*7c010*/  IADD3 R154, P4, R228, R10, RZ ;  /* 0x0000000ae49a7210 */ /* 0x004fc80007f9e0ff */
[----:B------:R-:W-:Y:S02]  /*7c020*/  LEA.HI.X.SX32 R155, R228, R9, 0x1, P4 ;  /* 0x00000009e49b7211 */ /* 0x000fe400020f0eff */
[----:B------:R-:W2:Y:S01]  /*7c030*/  LDL.LU R228, [R1+0x7a0] ;  /* 0x0007a00001e47983 */ /* 0x000ea20000300800 */
        /* <DEDUP_REMOVED lines=47> */
[----:B------:R0:W-:Y:S01]  /*7c330*/  STL.64 [R1+0x7c0], R2 ;  /* 0x0007c00201007387 */ /* 0x0001e20000100a00 */
[----:B------:R-:W-:-:S04]  /*7c340*/  IADD3 R148, P4, R226, R10, RZ ;  /* 0x0000000ae2947210 */ /* 0x000fc80007f9e0ff */
        /* <DEDUP_REMOVED lines=9> */
[----:B------:R0:W-:Y:S01]  /*7c3e0*/  STL.64 [R1+0x7a8], R2 ;  /* 0x0007a80201007387 */ /* 0x0001e20000100a00 */
[----:B---3--:R-:W-:-:S04]  /*7c3f0*/  IADD3 R150, P4, R220, R10, RZ ;  /* 0x0000000adc967210 */ /* 0x008fc80007f9e0ff */
[----:B------:R-:W-:Y:S02]  /*7c400*/  LEA.HI.X.SX32 R151, R220, R9, 0x1, P4 ;  /* 0x00000009dc977211 */ /* 0x000fe400020f0eff */
[----:B------:R-:W3:Y:S01]  /*7c410*/  LDL.LU R220, [R1+0xb28] ;  /* 0x000b280001dc7983 */ /* 0x000ee20000300800 */
        /* <DEDUP_REMOVED lines=54> */
[----:B------:R-:W4:Y:S01]  /*7c780*/  LDL.LU R216, [R1+0xb68] ;  /* 0x000b680001d87983 */ /* 0x000f220000300800 */
        /* <DEDUP_REMOVED lines=45> */
[----:B------:R-:W4:Y:S01]  /*7ca60*/  LDL.LU R232, [R1+0xba0] ;  /* 0x000ba00001e87983 */ /* 0x000f220000300800 */
        /* <DEDUP_REMOVED lines=73> */
[----:B------:R4:W-:Y:S01]  /*7cf00*/  STL.64 [R1+0x638], R2 ;  /* 0x0006380201007387 */ /* 0x0009e20000100a00 */
[----:B------:R-:W-:-:S04]  /*7cf10*/  IADD3 R138, P4, R218, R10, RZ ;  /* 0x0000000ada8a7210 */ /* 0x000fc80007f9e0ff */
[----:B------:R-:W-:Y:S02]  /*7cf20*/  LEA.HI.X.SX32 R139, R218, R9, 0x1, P4 ;  /* 0x00000009da8b7211 */ /* 0x000fe400020f0eff */
[----:B------:R-:W3:Y:S01]  /*7cf30*/  LDL.LU R218, [R1+0xbf8] ;  /* 0x000bf80001da7983 */ /* 0x000ee20000300800 */
        /* <DEDUP_REMOVED lines=51> */
[----:B------:R2:W-:Y:S01]  /*7d270*/  STL.64 [R1+0x5c8], R2 ;  /* 0x0005c80201007387 */ /* 0x0005e20000100a00 */
[----:B------:R-:W-:-:S04]  /*7d280*/  IADD3 R132, P4, R230, R10, RZ ;  /* 0x0000000ae6847210 */ /* 0x000fc80007f9e0ff */
[----:B------:R-:W-:Y:S02]  /*7d290*/  LEA.HI.X.SX32 R133, R230, R9, 0x1, P4 ;  /* 0x00000009e6857211 */ /* 0x000fe400020f0eff */
[----:B------:R-:W4:Y:S01]  /*7d2a0*/  LDL.LU R230, [R1+0xcf8] ;  /* 0x000cf80001e67983 */ /* 0x000f220000300800 */
        /* <DEDUP_REMOVED lines=235> */
[----:B------:R0:W-:Y:S01]  /*7e160*/  STL.64 [R1+0x3d8], R2 ;  /* 0x0003d80201007387 */ /* 0x0001e20000100a00 */
[----:B------:R-:W-:-:S04]  /*7e170*/  IADD3 R116, P4, R234, R10, RZ ;  /* 0x0000000aea747210 */ /* 0x000fc80007f9e0ff */
[----:B------:R-:W-:Y:S02]  /*7e180*/  LEA.HI.X.SX32 R117, R234, R9, 0x1, P4 ;  /* 0x00000009ea757211 */ /* 0x000fe400020f0eff */
[----:B------:R-:W3:Y:S01]  /*7e190*/  LDL.LU R234, [R1+0xf9c] ;  /* 0x000f9c0001ea7983 */ /* 0x000ee20000300800 */
        /* <DEDUP_REMOVED lines=19> */
[----:B------:R0:W-:Y:S01]  /*7e2d0*/  STL.64 [R1+0x3a8], R2 ;  /* 0x0003a80201007387 */ /* 0x0001e20000100a00 */
[----:B------:R-:W-:-:S04]  /*7e2e0*/  IADD3 R246, P4, R236, R10, RZ ;  /* 0x0000000aecf67210 */ /* 0x000fc80007f9e0ff */
[----:B------:R-:W-:Y:S02]  /*7e2f0*/  LEA.HI.X.SX32 R247, R236, R9, 0x1, P4 ;  /* 0x00000009ecf77211 */ /* 0x000fe400020f0eff */
[----:B------:R-:W2:Y:S01]  /*7e300*/  LDL.LU R236, [R1+0xfcc] ;  /* 0x000fcc0001ec7983 */ /* 0x000ea20000300800 */
        /* <DEDUP_REMOVED lines=549> */
[----:B------:R-:W-:-:S04]  /*80560*/  IADD3 R82, P4, R236, R10, RZ ;  /* 0x0000000aec527210 */ /* 0x000fc80007f9e0ff */
[----:B------:R-:W-:Y:S02]  /*80570*/  LEA.HI.X.SX32 R83, R236, R9, 0x1, P4 ;  /* 0x00000009ec537211 */ /* 0x000fe400020f0eff */
        /* <DEDUP_REMOVED lines=50> */
[----:B------:R-:W2:Y:S01]  /*808a0*/  LDL.LU R224, [R1+0xe2c] ;  /* 0x000e2c0001e07983 */ /* 0x000ea20000300800 */
[----:B------:R-:W-:-:S03]  /*808b0*/  IADD3 R76, P4, R236, R10, RZ ;  /* 0x0000000aec4c7210 */ /* 0x000fc60007f9e0ff */
[----:B------:R0:W-:Y:S01]  /*808c0*/  STL.64 [R1+0xde0], R2 ;  /* 0x000de00201007387 */ /* 0x0001e20000100a00 */
[----:B------:R-:W-:Y:S02]  /*808d0*/  LEA.HI.X.SX32 R77, R236, R9, 0x1, P4 ;  /* 0x00000009ec4d7211 */ /* 0x000fe400020f0eff */
        /* <DEDUP_REMOVED lines=20> */
[----:B------:R-:W-:-:S05]  /*80a20*/  LEA.HI.X.SX32 R3, R232, R9, 0x1, P4 ;  /* 0x00000009e8037211 */ /* 0x000fca00020f0eff */
[----:B------:R0:W-:Y:S04]  /*80a30*/  STL.64 [R1+0xdc8], R2 ;  /* 0x000dc80201007387 */ /* 0x0001e80000100a00 */
[----:B------:R-:W4:Y:S04]  /*80a40*/  LDL.LU R75, [R1+0xe44] ;  /* 0x000e4400014b7983 */ /* 0x000f280000300800 */
[----:B------:R-:W4:Y:S01]  /*80a50*/  LDL.LU R242, [R1+0xe48] ;  /* 0x000e480001f27983 */ /* 0x000f220000300800 */
[----:B0-----:R-:W-:-:S04]  /*80a60*/  IADD3 R2, P4, R230, R10, RZ ;  /* 0x0000000ae6027210 */ /* 0x001fc80007f9e0ff */
[----:B------:R-:W-:-:S05]  /*80a70*/  LEA.HI.X.SX32 R3, R230, R9, 0x1, P4 ;  /* 0x00000009e6037211 */ /* 0x000fca00020f0eff */
[----:B------:R2:W-:Y:S04]  /*80a80*/  STL.64 [R1+0xd60], R2 ;  /* 0x000d600201007387 */ /* 0x0005e80000100a00 */
[----:B------:R-:W4:Y:S04]  /*80a90*/  LDL.LU R240, [R1+0xe4c] ;  /* 0x000e4c0001f07983 */ /* 0x000f280000300800 */
[----:B------:R-:W4:Y:S01]  /*80aa0*/  LDL.LU R238, [R1+0xe50] ;  /* 0x000e500001ee7983 */ /* 0x000f220000300800 */
[----:B--2---:R-:W-:-:S04]  /*80ab0*/  IADD3 R2, P4, R228, R10, RZ ;  /* 0x0000000ae4027210 */ /* 0x004fc80007f9e0ff */
[----:B------:R-:W-:-:S05]  /*80ac0*/  LEA.HI.X.SX32 R3, R228, R9, 0x1, P4 ;  /* 0x00000009e4037211 */ /* 0x000fca00020f0eff */
[----:B------:R0:W-:Y:S04]  /*80ad0*/  STL.64 [R1+0xd38], R2 ;  /* 0x000d380201007387 */ /* 0x0001e80000100a00 */
[----:B------:R-:W2:Y:S04]  /*80ae0*/  LDL.LU R236, [R1+0xe54] ;  /* 0x000e540001ec7983 */ /* 0x000ea80000300800 */
[----:B------:R-:W2:Y:S01]  /*80af0*/  LDL.LU R234, [R1+0xe58] ;  /* 0x000e580001ea7983 */ /* 0x000ea20000300800 */
[----:B0-----:R-:W-:-:S04]  /*80b00*/  IADD3 R2, P4, R226, R10, RZ ;  /* 0x0000000ae2027210 */ /* 0x001fc80007f9e0ff */
        /* <DEDUP_REMOVED lines=14> */
[----:B---3--:R-:W-:-:S04]  /*80bf0*/  IADD3 R2, P4, R220, R10, RZ ;  /* 0x0000000adc027210 */ /* 0x008fc80007f9e0ff */
[----:B------:R-:W-:-:S05]  /*80c00*/  LEA.HI.X.SX32 R3, R220, R9, 0x1, P4 ;  /* 0x00000009dc037211 */ /* 0x000fca00020f0eff */
[----:B------:R0:W-:Y:S04]  /*80c10*/  STL.64 [R1+0xc28], R2 ;  /* 0x000c280201007387 */ /* 0x0001e80000100a00 */
        /* <DEDUP_REMOVED lines=11> */
[----:B------:R-:W-:-:S03]  /*80cd0*/  IADD3 R72, P4, R75, R10, RZ ;  /* 0x0000000a4b487210 */ /* 0x000fc60007f9e0ff */
[----:B------:R0:W-:Y:S01]  /*80ce0*/  STL.64 [R1+0xb80], R2 ;  /* 0x000b800201007387 */ /* 0x0001e20000100a00 */
[----:B------:R-:W-:Y:S02]  /*80cf0*/  LEA.HI.X.SX32 R73, R75, R9, 0x1, P4 ;  /* 0x000000094b497211 */ /* 0x000fe400020f0eff */
[----:B0-----:R-:W-:-:S04]  /*80d00*/  IADD3 R2, P4, R242, R10, RZ ;  /* 0x0000000af2027210 */ /* 0x001fc80007f9e0ff */
[----:B------:R-:W-:-:S05]  /*80d10*/  LEA.HI.X.SX32 R3, R242, R9, 0x1, P4 ;  /* 0x00000009f2037211 */ /* 0x000fca00020f0eff */
[----:B------:R0:W-:Y:S02]  /*80d20*/  STL.64 [R1+0xb00], R2 ;  /* 0x000b000201007387 */ /* 0x0001e40000100a00 */
[----:B0-----:R-:W-:-:S04]  /*80d30*/  IADD3 R2, P4, R240, R10, RZ ;  /* 0x0000000af0027210 */ /* 0x001fc80007f9e0ff */
[----:B------:R-:W-:Y:S02]  /*80d40*/  LEA.HI.X.SX32 R3, R240, R9, 0x1, P4 ;  /* 0x00000009f0037211 */ /* 0x000fe400020f0eff */
[----:B------:R-:W-:-:S03]  /*80d50*/  IADD3 R74, P4, R238, R10, RZ ;  /* 0x0000000aee4a7210 */ /* 0x000fc60007f9e0ff */
[----:B------:R2:W-:Y:S01]  /*80d60*/  STL.64 [R1+0x148], R2 ;  /* 0x0001480201007387 */ /* 0x0005e20000100a00 */
[----:B------:R-:W-:Y:S02]  /*80d70*/  LEA.HI.X.SX32 R75, R238, R9, 0x1, P4 ;  /* 0x00000009ee4b7211 */ /* 0x000fe400020f0eff */
[----:B--2---:R-:W-:-:S04]  /*80d80*/  IADD3 R2, P4, R236, R10, RZ ;  /* 0x0000000aec027210 */ /* 0x004fc80007f9e0ff */
[----:B------:R-:W-:-:S05]  /*80d90*/  LEA.HI.X.SX32 R3, R236, R9, 0x1, P4 ;  /* 0x00000009ec037211 */ /* 0x000fca00020f0eff */
[----:B------:R0:W-:Y:S02]  /*80da0*/  STL.64 [R1+0x138], R2 ;  /* 0x0001380201007387 */ /* 0x0001e40000100a00 */
[----:B0-----:R-:W-:-:S04]  /*80db0*/  IADD3 R2, P4, R234, R10, RZ ;  /* 0x0000000aea027210 */ /* 0x001fc80007f9e0ff */
        /* <DEDUP_REMOVED lines=20> */
[----:B---3--:R-:W-:-:S04]  /*80f00*/  IADD3 R2, P4, R220, R10, RZ ;  /* 0x0000000adc027210 */ /* 0x008fc80007f9e0ff */
[----:B------:R-:W-:-:S05]  /*80f10*/  LEA.HI.X.SX32 R3, R220, R9, 0x1, P4 ;  /* 0x00000009dc037211 */ /* 0x000fca00020f0eff */
[----:B------:R0:W-:Y:S02]  /*80f20*/  STL.64 [R1+0xf8], R2 ;  /* 0x0000f80201007387 */ /* 0x0001e40000100a00 */
[----:B0-----:R-:W-:-:S04]  /*80f30*/  IADD3 R2, P4, R218, R10, RZ ;  /* 0x0000000ada027210 */ /* 0x001fc80007f9e0ff */
[----:B------:R-:W-:-:S05]  /*80f40*/  LEA.HI.X.SX32 R3, R218, R9, 0x1, P4 ;  /* 0x00000009da037211 */ /* 0x000fca00020f0eff */
[----:B------:R4:W-:Y:S02]  /*80f50*/  STL.64 [R1+0xf0], R2 ;  /* 0x0000f00201007387 */ /* 0x0009e40000100a00 */
[----:B----4-:R-:W-:-:S04]  /*80f60*/  IADD3 R2, P4, R216, R10, RZ ;  /* 0x0000000ad8027210 */ /* 0x010fc80007f9e0ff */
[----:B------:R-:W-:-:S05]  /*80f70*/  LEA.HI.X.SX32 R3, R216, R9, 0x1, P4 ;  /* 0x00000009d8037211 */ /* 0x000fca00020f0eff */
[----:B------:R0:W-:Y:S02]  /*80f80*/  STL.64 [R1+0xe8], R2 ;  /* 0x0000e80201007387 */ /* 0x0001e40000100a00 */
        /* <DEDUP_REMOVED lines=70> */
[----:B------:R0:W-:Y:S01]  /*813f0*/  STL.64 [R1+0x20], R2 ;  /* 0x0000200201007387 */ /* 0x0001e20000100a00 */
[----:B------:R-:W-:Y:S01]  /*81400*/  IMAD.MOV.U32 R164, RZ, RZ, R56 ;  /* 0x000000ffffa47224 */ /* 0x000fe200078e0038 */
[CC--:B------:R-:W-:Y:S02]  /*81410*/  IADD3 R56, P4, R45.reuse, R10.reuse, RZ ;  /* 0x0000000a2d387210 */ /* 0x0c0fe40007f9e0ff */
[----:B0-----:R-:W2:Y:S01]  /*81420*/  LDL.LU R3, [R1+0xf4c] ;  /* 0x000f4c0001037983 */ /* 0x001ea20000300800 */
[----:B------:R-:W-:Y:S01]  /*81430*/  IMAD.MOV.U32 R165, RZ, RZ, R57 ;  /* 0x000000ffffa57224 */ /* 0x000fe200078e0039 */
[-C--:B------:R-:W-:Y:S01]  /*81440*/  LEA.HI.X.SX32 R57, R45, R9.reuse, 0x1, P4 ;  /* 0x000000092d397211 */ /* 0x080fe200020f0eff */
[----:B------:R-:W-:Y:S01]  /*81450*/  IMAD.MOV.U32 R170, RZ, RZ, R58 ;  /* 0x000000ffffaa7224 */ /* 0x000fe200078e003a */
[C---:B------:R-:W-:Y:S01]  /*81460*/  IADD3 R58, P4, R46.reuse, R10, RZ ;  /* 0x0000000a2e3a7210 */ /* 0x040fe20007f9e0ff */
[----:B------:R-:W-:Y:S02]  /*81470*/  IMAD.MOV.U32 R171, RZ, RZ, R59 ;  /* 0x000000ffffab7224 */ /* 0x000fe400078e003b */
[----:B------:R-:W-:Y:S01]  /*81480*/  IMAD.MOV.U32 R168, RZ, RZ, R60 ;  /* 0x000000ffffa87224 */ /* 0x000fe200078e003c */
[----:B------:R-:W-:-:S02]  /*81490*/  LEA.HI.X.SX32 R59, R46, R9, 0x1, P4 ;  /* 0x000000092e3b7211 */ /* 0x000fc400020f0eff */
[----:B------:R-:W-:Y:S01]  /*814a0*/  IADD3 R60, P4, R48, R10, RZ ;  /* 0x0000000a303c7210 */ /* 0x000fe20007f9e0ff */
[----:B------:R-:W-:-:S03]  /*814b0*/  IMAD.MOV.U32 R169, RZ, RZ, R61 ;  /* 0x000000ffffa97224 */ /* 0x000fc600078e003d */
[----:B------:R-:W-:Y:S02]  /*814c0*/  LEA.HI.X.SX32 R61, R48, R9, 0x1, P4 ;  /* 0x00000009303d7211 */ /* 0x000fe400020f0eff */
[----:B------:R-:W-:Y:S01]  /*814d0*/  IADD3 R62, P4, R49, R10, RZ ;  /* 0x0000000a313e7210 */ /* 0x000fe20007f9e0ff */
[----:B------:R-:W-:-:S03]  /*814e0*/  IMAD.MOV.U32 R160, RZ, RZ, R12 ;  /* 0x000000ffffa07224 */ /* 0x000fc600078e000c */
[-C--:B------:R-:W-:Y:S02]  /*814f0*/  LEA.HI.X.SX32 R63, R49, R9.reuse, 0x1, P4 ;  /* 0x00000009313f7211 */ /* 0x080fe400020f0eff */
[CC--:B------:R-:W-:Y:S01]  /*81500*/  IADD3 R12, P4, R50.reuse, R10.reuse, RZ ;  /* 0x0000000a320c7210 */ /* 0x0c0fe20007f9e0ff */
[----:B------:R-:W-:Y:S02]  /*81510*/  IMAD.MOV.U32 R161, RZ, RZ, R13 ;  /* 0x000000ffffa17224 */ /* 0x000fe400078e000d */
[----:B------:R-:W-:Y:S01]  /*81520*/  IMAD.MOV.U32 R162, RZ, RZ, R14 ;  /* 0x000000ffffa27224 */ /* 0x000fe200078e000e */
[-C--:B------:R-:W-:Y:S02]  /*81530*/  LEA.HI.X.SX32 R13, R50, R9.reuse, 0x1, P4 ;  /* 0x00000009320d7211 */ /* 0x080fe400020f0eff */
        /* <DEDUP_REMOVED lines=13> */
[----:B------:R-:W-:Y:S02]  /*81610*/  LEA.HI.X.SX32 R21, R53, R9, 0x1, P4 ;  /* 0x0000000935157211 */ /* 0x000fe400020f0eff */
[----:B------:R-:W-:Y:S01]  /*81620*/  IADD3 R22, P4, R54, R10, RZ ;  /* 0x0000000a36167210 */ /* 0x000fe20007f9e0ff */
[----:B------:R-:W-:-:S03]  /*81630*/  IMAD.MOV.U32 R159, RZ, RZ, R23 ;  /* 0x000000ffff9f7224 */ /* 0x000fc600078e0017 */
[----:B------:R-:W-:Y:S02]  /*81640*/  LEA.HI.X.SX32 R23, R54, R9, 0x1, P4 ;  /* 0x0000000936177211 */ /* 0x000fe400020f0eff */
[----:B------:R-:W-:-:S04]  /*81650*/  IADD3 R24, P4, R181, R10, RZ ;  /* 0x0000000ab5187210 */ /* 0x000fc80007f9e0ff */
        /* <DEDUP_REMOVED lines=95> */
[----:B--2---:R-:W-:-:S04]  /*81c50*/  IADD3 R10, P4, R3, R10, RZ ;  /* 0x0000000a030a7210 */ /* 0x004fc80007f9e0ff */
[----:B------:R-:W-:Y:S02]  /*81c60*/  LEA.HI.X.SX32 R11, R3, R9, 0x1, P4 ;  /* 0x00000009030b7211 */ /* 0x000fe400020f0eff */
[C---:B------:R-:W-:Y:S02]  /*81c70*/  LOP3.LUT P4, RZ, R6.reuse, 0x2000, RZ, 0xc0, !PT ;  /* 0x0000200006ff7812 */ /* 0x040fe4000788c0ff */
[C---:B------:R-:W-:Y:S02]  /*81c80*/  LOP3.LUT P5, RZ, R6.reuse, 0x4000, RZ, 0xc0, !PT ;  /* 0x0000400006ff7812 */ /* 0x040fe400078ac0ff */
[----:B------:R-:W-:Y:S02]  /*81c90*/  PRMT R2, R179, 0x7770, RZ ;  /* 0x00007770b3027816 */ /* 0x000fe400000000ff */
[C---:B------:R-:W-:Y:S02]  /*81ca0*/  LOP3.LUT P6, RZ, R6.reuse, 0x8000, RZ, 0xc0, !PT ;  /* 0x0000800006ff7812 */ /* 0x040fe400078cc0ff */
[----:B------:R-:W-:-:S05]  /*81cb0*/  LOP3.LUT P0, RZ, R6, 0x10000, RZ, 0xc0, !PT ;  /* 0x0001000006ff7812 */ /* 0x000fca000780c0ff */
[----:B------:R0:W-:Y:S01]  /*81cc0*/  @P4 STG.E.U8 desc[UR6][R158.64], R2 ;  /* 0x000000029e004986 */ /* 0x0001e2000c101106 */
[----:B------:R-:W-:Y:S02]  /*81cd0*/  LOP3.LUT P1, RZ, R6, 0x20000, RZ, 0xc0, !PT ;  /* 0x0002000006ff7812 */ /* 0x000fe4000782c0ff */
[----:B0-----:R-:W-:-:S05]  /*81ce0*/  PRMT R2, R179, 0x7771, RZ ;  /* 0x00007771b3027816 */ /* 0x001fca00000000ff */
[----:B------:R0:W-:Y:S01]  /*81cf0*/  @P5 STG.E.U8 desc[UR6][R156.64], R2 ;  /* 0x000000029c005986 */ /* 0x0001e2000c101106 */
[----:B------:R-:W-:Y:S02]  /*81d00*/  LOP3.LUT P2, RZ, R6, 0x40000, RZ, 0xc0, !PT ;  /* 0x0004000006ff7812 */ /* 0x000fe4000784c0ff */
[----:B0-----:R-:W-:-:S05]  /*81d10*/  PRMT R2, R176, 0x7772, RZ ;  /* 0x00007772b0027816 */ /* 0x001fca00000000ff */
[----:B------:R0:W-:Y:S01]  /*81d20*/  @P6 STG.E.U8 desc[UR6][R162.64], R2 ;  /* 0x00000002a2006986 */ /* 0x0001e2000c101106 */
[----:B------:R-:W-:Y:S02]  /*81d30*/  LOP3.LUT P3, RZ, R6, 0x80000, RZ, 0xc0, !PT ;  /* 0x0008000006ff7812 */ /* 0x000fe4000786c0ff */
[----:B0-----:R-:W-:-:S05]  /*81d40*/  PRMT R2, R176, 0x7773, RZ ;  /* 0x00007773b0027816 */ /* 0x001fca00000000ff */
[----:B------:R0:W-:Y:S02]  /*81d50*/  @P0 STG.E.U8 desc[UR6][R160.64], R2 ;  /* 0x00000002a0000986 */ /* 0x0001e4000c101106 */
[C---:B0-----:R-:W-:Y:S02]  /*81d60*/  PRMT R2, R177.reuse, 0x7772, RZ ;  /* 0x00007772b1027816 */ /* 0x041fe400000000ff */
[----:B------:R-:W-:-:S03]  /*81d70*/  PRMT R177, R177, 0x7773, RZ ;  /* 0x00007773b1b17816 */ /* 0x000fc600000000ff */
[----:B------:R-:W-:Y:S04]  /*81d80*/  @P1 STG.E.U8 desc[UR6][R166.64], R2 ;  /* 0x00000002a6001986 */ /* 0x000fe8000c101106 */
[----:B------:R0:W-:Y:S02]  /*81d90*/  @P2 STG.E.U8 desc[UR6][R164.64], R177 ;  /* 0x000000b1a4002986 */ /* 0x0001e4000c101106 */
[----:B0-----:R-:W-:-:S05]  /*81da0*/  PRMT R177, R178, 0x7772, RZ ;  /* 0x00007772b2b17816 */ /* 0x001fca00000000ff */
[----:B------:R0:W-:Y:S02]  /*81db0*/  @P3 STG.E.U8 desc[UR6][R170.64], R177 ;  /* 0x000000b1aa003986 */ /* 0x0001e4000c101106 */
[----:B0-----:R-:W-:Y:S02]  /*81dc0*/  IMAD.MOV.U32 R170, RZ, RZ, R168 ;  /* 0x000000ffffaa7224 */ /* 0x001fe400078e00a8 */
[----:B------:R-:W-:Y:S02]  /*81dd0*/  IMAD.MOV.U32 R171, RZ, RZ, R169 ;  /* 0x000000ffffab7224 */ /* 0x000fe400078e00a9 */
[----:B------:R-:W2:Y:S04]  /*81de0*/  LDL.LU.64 R168, [R1+0xab0] ;  /* 0x000ab00001a87983 */ /* 0x000ea80000300a00 */
[----:B------:R-:W3:Y:S04]  /*81df0*/  LDL.LU.64 R162, [R1+0xaa8] ;  /* 0x000aa80001a27983 */ /* 0x000ee80000300a00 */
[----:B------:R-:W4:Y:S04]  /*81e00*/  LDL.LU.64 R160, [R1+0xaa0] ;  /* 0x000aa00001a07983 */ /* 0x000f280000300a00 */
[----:B------:R-:W4:Y:S04]  /*81e10*/  LDL.LU.64 R166, [R1+0xa98] ;  /* 0x000a980001a67983 */ /* 0x000f280000300a00 */
[----:B------:R-:W4:Y:S01]  /*81e20*/  LDL.LU.64 R164, [R1+0xa90] ;  /* 0x000a900001a47983 */ /* 0x000f220000300a00 */
[----:B------:R-:W-:-:S02]  /*81e30*/  LOP3.LUT P4, RZ, R5, 0x1, RZ, 0xc0, !PT ;  /* 0x0000000105ff7812 */ /* 0x000fc4000788c0ff */
[----:B------:R-:W-:Y:S01]  /*81e40*/  LOP3.LUT R9, R9, 0xefffffff, RZ, 0xc0, !PT ;  /* 0xefffffff09097812 */ /* 0x000fe200078ec0ff */
[----:B------:R-:W4:Y:S10]  /*81e50*/  LDL.LU.64 R152, [R1+0xa80] ;  /* 0x000a800001987983 */ /* 0x000f340000300a00 */
[----:B------:R-:W-:-:S02]  /*81e60*/  @P4 LOP3.LUT R9, R9, 0x10000000, RZ, 0xfc, !PT ;  /* 0x1000000009094812 */ /* 0x000fc400078efcff */
[----:B------:R-:W-:Y:S02]  /*81e70*/  LOP3.LUT P4, RZ, R6, 0x80000000, RZ, 0xc0, !PT ;  /* 0x8000000006ff7812 */ /* 0x000fe4000788c0ff */
[----:B------:R-:W-:-:S11]  /*81e80*/  LOP3.LUT R9, R9, 0xdfffffff, RZ, 0xc0, !PT ;  /* 0xdfffffff09097812 */ /* 0x000fd600078ec0ff */
[----:B------:R-:W-:Y:S02]  /*81e90*/  @P4 LOP3.LUT R9, R9, 0x20000000, RZ, 0xfc, !PT ;  /* 0x2000000009094812 */ /* 0x000fe400078efcff */
        /* <DEDUP_REMOVED lines=13> */
[----:B------:R-:W-:Y:S02]  /*81f70*/  LOP3.LUT R176, R176, 0xfffffffb, RZ, 0xc0, !PT ;  /* 0xfffffffbb0b07812 */ /* 0x000fe400078ec0ff */
[C---:B------:R-:W-:Y:S02]  /*81f80*/  LOP3.LUT P0, RZ, R6.reuse, 0x100000, RZ, 0xc0, !PT ;  /* 0x0010000006ff7812 */ /* 0x040fe4000780c0ff */
[----:B------:R-:W-:-:S07]  /*81f90*/  LOP3.LUT P1, RZ, R6, 0x200000, RZ, 0xc0, !PT ;  /* 0x0020000006ff7812 */ /* 0x000fce000782c0ff */
[----:B------:R-:W-:Y:S02]  /*81fa0*/  @P4 LOP3.LUT R176, R176, 0x4, RZ, 0xfc, !PT ;  /* 0x00000004b0b04812 */ /* 0x000fe400078efcff */
[C---:B------:R-:W-:Y:S02]  /*81fb0*/  LOP3.LUT P4, RZ, R6.reuse, 0x2000000, RZ, 0xc0, !PT ;  /* 0x0200000006ff7812 */ /* 0x040fe4000788c0ff */
[C---:B------:R-:W-:Y:S02]  /*81fc0*/  LOP3.LUT P2, RZ, R6.reuse, 0x400000, RZ, 0xc0, !PT ;  /* 0x0040000006ff7812 */ /* 0x040fe4000784c0ff */
[----:B------:R-:W-:Y:S02]  /*81fd0*/  LOP3.LUT P3, RZ, R6, 0x800000, RZ, 0xc0, !PT ;  /* 0x0080000006ff7812 */ /* 0x000fe4000786c0ff */
[----:B------:R-:W-:Y:S02]  /*81fe0*/  LOP3.LUT R176, R176, 0xfffffff7, RZ, 0xc0, !PT ;  /* 0xfffffff7b0b07812 */ /* 0x000fe400078ec0ff */
[----:B------:R-:W-:-:S02]  /*81ff0*/  PRMT R178, R178, 0x7773, RZ ;  /* 0x00007773b2b27816 */ /* 0x000fc400000000ff */
[----:B------:R-:W-:-:S03]  /*82000*/  PRMT R177, R179, 0x7772, RZ ;  /* 0x00007772b3b17816 */ /* 0x000fc600000000ff */
[----:B------:R-:W-:Y:S01]  /*82010*/  @P4 LOP3.LUT R176, R176, 0x8, RZ, 0xfc, !PT ;  /* 0x00000008b0b04812 */ /* 0x000fe200078efcff */
[----:B------:R0:W-:Y:S01]  /*82020*/  @P0 STG.E.U8 desc[UR6][R170.64], R178 ;  /* 0x000000b2aa000986 */ /* 0x0001e2000c101106 */
[----:B------:R-:W-:Y:S02]  /*82030*/  LOP3.LUT P4, RZ, R6, 0x1000000, RZ, 0xc0, !PT ;  /* 0x0100000006ff7812 */ /* 0x000fe4000788c0ff */
[----:B------:R-:W-:Y:S01]  /*82040*/  PRMT R179, R179, 0x7773, RZ ;  /* 0x00007773b3b37816 */ /* 0x000fe200000000ff */
[----:B0-----:R-:W4:Y:S04]  /*82050*/  LDL.LU.64 R170, [R1+0xa78] ;  /* 0x000a780001aa7983 */ /* 0x001f280000300a00 */
[----:B--2---:R0:W-:Y:S04]  /*82060*/  @P1 STG.E.U8 desc[UR6][R168.64], R177 ;  /* 0x000000b1a8001986 */ /* 0x0041e8000c101106 */
[----:B---3--:R1:W-:Y:S01]  /*82070*/  @P2 STG.E.U8 desc[UR6][R162.64], R179 ;  /* 0x000000b3a2002986 */ /* 0x0083e2000c101106 */
[----:B0-----:R-:W-:-:S03]  /*82080*/  PRMT R177, R172, 0x7770, RZ ;  /* 0x00007770acb17816 */ /* 0x001fc600000000ff */
[----:B------:R-:W2:Y:S04]  /*82090*/  LDL.LU.64 R168, [R1+0xa70] ;  /* 0x000a700001a87983 */ /* 0x000ea80000300a00 */
[----:B----4-:R0:W-:Y:S04]  /*820a0*/  @P3 STG.E.U8 desc[UR6][R160.64], R177 ;  /* 0x000000b1a0003986 */ /* 0x0101e8000c101106 */
[----:B-1----:R-:W3:Y:S04]  /*820b0*/  LDL.LU.64 R178, [R1+0xa68] ;  /* 0x000a680001b27983 */ /* 0x002ee80000300a00 */
[----:B------:R-:W4:Y:S01]  /*820c0*/  LDL.LU.64 R2, [R1+0xa60] ;  /* 0x000a600001027983 */ /* 0x000f220000300a00 */
[----:B0-----:R-:W-:-:S03]  /*820d0*/  PRMT R177, R172, 0x7771, RZ ;  /* 0x00007771acb17816 */ /* 0x001fc600000000ff */
[----:B------:R-:W4:Y:S04]  /*820e0*/  LDL.LU.64 R158, [R1+0xa58] ;  /* 0x000a5800019e7983 */ /* 0x000f280000300a00 */
[----:B------:R0:W-:Y:S01]  /*820f0*/  @P4 STG.E.U8 desc[UR6][R166.64], R177 ;  /* 0x000000b1a6004986 */ /* 0x0001e2000c101106 */
[----:B------:R-:W-:-:S03]  /*82100*/  LOP3.LUT P4, RZ, R176, 0x8, RZ, 0xc0, !PT ;  /* 0x00000008b0ff7812 */ /* 0x000fc6000788c0ff */
[----:B------:R-:W4:Y:S04]  /*82110*/  LDL.LU.64 R156, [R1+0xa50] ;  /* 0x000a5000019c7983 */ /* 0x000f280000300a00 */
[----:B------:R-:W4:Y:S01]  /*82120*/  LDL.LU.64 R162, [R1+0xa48] ;  /* 0x000a480001a27983 */ /* 0x000f220000300a00 */
[----:B0-----:R-:W-:-:S03]  /*82130*/  PRMT R177, R173, 0x7770, RZ ;  /* 0x00007770adb17816 */ /* 0x001fc600000000ff */
[----:B------:R-:W4:Y:S04]  /*82140*/  LDL.LU.64 R160, [R1+0xa40] ;  /* 0x000a400001a07983 */ /* 0x000f280000300a00 */
[----:B------:R0:W-:Y:S01]  /*82150*/  @P4 STG.E.U8 desc[UR6][R164.64], R177 ;  /* 0x000000b1a4004986 */ /* 0x0001e2000c101106 */
[----:B------:R-:W-:-:S03]  /*82160*/  LOP3.LUT P4, RZ, R176, 0x4, RZ, 0xc0, !PT ;  /* 0x00000004b0ff7812 */ /* 0x000fc6000788c0ff */
[----:B------:R-:W4:Y:S01]  /*82170*/  LDL.LU.64 R166, [R1+0xa38] ;  /* 0x000a380001a67983 */ /* 0x000f220000300a00 */
[----:B0-----:R-:W-:-:S03]  /*82180*/  PRMT R177, R173, 0x7771, RZ ;  /* 0x00007771adb17816 */ /* 0x001fc600000000ff */
[----:B------:R-:W4:Y:S06]  /*82190*/  LDL.LU.64 R164, [R1+0xa30] ;  /* 0x000a300001a47983 */ /* 0x000f2c0000300a00 */
[----:B------:R0:W-:Y:S04]  /*821a0*/  @P4 STG.E.U8 desc[UR6][R174.64], R177 ;  /* 0x000000b1ae004986 */ /* 0x0001e8000c101106 */
[----:B0-----:R-:W2:Y:S01]  /*821b0*/  LDL.LU.64 R174, [R1+0x1fa0] ;  /* 0x001fa00001ae7983 */ /* 0x001ea20000300a00 */
[----:B------:R-:W-:-:S02]  /*821c0*/  LOP3.LUT P4, RZ, R176, 0x2, RZ, 0xc0, !PT ;  /* 0x00000002b0ff7812 */ /* 0x000fc4000788c0ff */
[----:B--2---:R-:W-:-:S11]  /*821d0*/  PRMT R177, R174, 0x7770, RZ ;  /* 0x00007770aeb17816 */ /* 0x004fd600000000ff */
[----:B------:R0:W-:Y:S01]  /*821e0*/  @P4 STG.E.U8 desc[UR6][R152.64], R177 ;  /* 0x000000b198004986 */ /* 0x0001e2000c101106 */
[----:B------:R-:W-:Y:S02]  /*821f0*/  LOP3.LUT P4, RZ, R176, 0x1, RZ, 0xc0, !PT ;  /* 0x00000001b0ff7812 */ /* 0x000fe4000788c0ff */
[----:B------:R-:W-:Y:S01]  /*82200*/  PRMT R176, R174, 0x7771, RZ ;  /* 0x00007771aeb07816 */ /* 0x000fe200000000ff */
[----:B0-----:R-:W2:Y:S10]  /*82210*/  LDL.LU.64 R152, [R1+0x1f98] ;  /* 0x001f980001987983 */ /* 0x001eb40000300a00 */
[----:B------:R0:W-:Y:S01]  /*82220*/  @P4 STG.E.U8 desc[UR6][R170.64], R176 ;  /* 0x000000b0aa004986 */ /* 0x0001e2000c101106 */
[----:B------:R-:W-:-:S02]  /*82230*/  LOP3.LUT P4, RZ, R9, 0x80000000, RZ, 0xc0, !PT ;  /* 0x8000000009ff7812 */ /* 0x000fc4000788c0ff */
[----:B0-----:R-:W-:Y:S01]  /*82240*/  PRMT R176, R175, 0x7770, RZ ;  /* 0x00007770afb07816 */ /* 0x001fe200000000ff */
[----:B------:R-:W2:Y:S10]  /*82250*/  LDL.LU.64 R170, [R1+0x1f90] ;  /* 0x001f900001aa7983 */ /* 0x000eb40000300a00 */
[----:B------:R0:W-:Y:S04]  /*82260*/  @P4 STG.E.U8 desc[UR6][R168.64], R176 ;  /* 0x000000b0a8004986 */ /* 0x0001e8000c101106 */
[----:B0-----:R-:W2:Y:S01]  /*82270*/  LDL.LU.64 R168, [R1+0x1f88] ;  /* 0x001f880001a87983 */ /* 0x001ea20000300a00 */
[----:B------:R-:W-:-:S02]  /*82280*/  LOP3.LUT P4, RZ, R9, 0x40000000, RZ, 0xc0, !PT ;  /* 0x4000000009ff7812 */ /* 0x000fc4000788c0ff */
[----:B------:R-:W-:-:S11]  /*82290*/  PRMT R176, R175, 0x7771, RZ ;  /* 0x00007771afb07816 */ /* 0x000fd600000000ff */
[----:B---3--:R0:W-:Y:S01]  /*822a0*/  @P4 STG.E.U8 desc[UR6][R178.64], R176 ;  /* 0x000000b0b2004986 */ /* 0x0081e2000c101106 */
[----:B------:R-:W-:Y:S02]  /*822b0*/  LOP3.LUT P4, RZ, R9, 0x20000000, RZ, 0xc0, !PT ;  /* 0x2000000009ff7812 */ /* 0x000fe4000788c0ff */
[----:B0-----:R-:W-:-:S11]  /*822c0*/  PRMT R176, R172, 0x7772, RZ ;  /* 0x00007772acb07816 */ /* 0x001fd600000000ff */
[----:B----4-:R-:W-:Y:S01]  /*822d0*/  @P4 STG.E.U8 desc[UR6][R2.64], R176 ;  /* 0x000000b002004986 */ /* 0x010fe2000c101106 */
[----:B------:R-:W-:Y:S02]  /*822e0*/  LOP3.LUT P4, RZ, R9, 0x10000000, RZ, 0xc0, !PT ;  /* 0x1000000009ff7812 */ /* 0x000fe4000788c0ff */
[C---:B------:R-:W-:Y:S02]  /*822f0*/  LOP3.LUT P5, RZ, R5.reuse, 0x2, RZ, 0xc0, !PT ;  /* 0x0000000205ff7812 */ /* 0x040fe400078ac0ff */
[----:B------:R-:W-:Y:S02]  /*82300*/  PRMT R172, R172, 0x7773, RZ ;  /* 0x00007773acac7816 */ /* 0x000fe400000000ff */
[C---:B------:R-:W-:Y:S02]  /*82310*/  LOP3.LUT P6, RZ, R5.reuse, 0x4, RZ, 0xc0, !PT ;  /* 0x0000000405ff7812 */ /* 0x040fe400078cc0ff */
[----:B------:R-:W-:-:S05]  /*82320*/  LOP3.LUT P0, RZ, R5, 0x8, RZ, 0xc0, !PT ;  /* 0x0000000805ff7812 */ /* 0x000fca000780c0ff */
[----:B------:R0:W-:Y:S01]  /*82330*/  @P4 STG.E.U8 desc[UR6][R158.64], R172 ;  /* 0x000000ac9e004986 */ /* 0x0001e2000c101106 */
[C---:B------:R-:W-:Y:S02]  /*82340*/  LOP3.LUT P1, RZ, R5.reuse, 0x10, RZ, 0xc0, !PT ;  /* 0x0000001005ff7812 */ /* 0x040fe4000782c0ff */
[C---:B------:R-:W-:Y:S02]  /*82350*/  LOP3.LUT P2, RZ, R5.reuse, 0x20, RZ, 0xc0, !PT ;  /* 0x0000002005ff7812 */ /* 0x040fe4000784c0ff */
[----:B------:R-:W-:Y:S02]  /*82360*/  LOP3.LUT P3, RZ, R5, 0x40, RZ, 0xc0, !PT ;  /* 0x0000004005ff7812 */ /* 0x000fe4000786c0ff */
[C---:B0-----:R-:W-:Y:S02]  /*82370*/  PRMT R172, R173.reuse, 0x7772, RZ ;  /* 0x00007772adac7816 */ /* 0x041fe400000000ff */
[----:B------:R-:W-:-:S03]  /*82380*/  PRMT R173, R173, 0x7773, RZ ;  /* 0x00007773adad7816 */ /* 0x000fc600000000ff */
[----:B------:R0:W-:Y:S04]  /*82390*/  @P5 STG.E.U8 desc[UR6][R156.64], R172 ;  /* 0x000000ac9c005986 */ /* 0x0001e8000c101106 */
[----:B------:R-:W-:Y:S01]  /*823a0*/  @P6 STG.E.U8 desc[UR6][R162.64], R173 ;  /* 0x000000ada2006986 */ /* 0x000fe2000c101106 */
[C---:B0-----:R-:W-:Y:S02]  /*823b0*/  PRMT R172, R174.reuse, 0x7772, RZ ;  /* 0x00007772aeac7816 */ /* 0x041fe400000000ff */
[----:B------:R-:W-:-:S03]  /*823c0*/  PRMT R174, R174, 0x7773, RZ ;  /* 0x00007773aeae7816 */ /* 0x000fc600000000ff */
[----:B------:R0:W-:Y:S04]  /*823d0*/  @P0 STG.E.U8 desc[UR6][R160.64], R172 ;  /* 0x000000aca0000986 */ /* 0x0001e8000c101106 */
[----:B------:R-:W-:Y:S01]  /*823e0*/  @P1 STG.E.U8 desc[UR6][R166.64], R174 ;  /* 0x000000aea6001986 */ /* 0x000fe2000c101106 */
[C---:B0-----:R-:W-:Y:S02]  /*823f0*/  PRMT R172, R175.reuse, 0x7772, RZ ;  /* 0x00007772afac7816 */ /* 0x041fe400000000ff */
[----:B------:R-:W-:-:S03]  /*82400*/  PRMT R175, R175, 0x7773, RZ ;  /* 0x00007773afaf7816 */ /* 0x000fc600000000ff */
[----:B------:R-:W-:Y:S04]  /*82410*/  @P2 STG.E.U8 desc[UR6][R164.64], R172 ;  /* 0x000000aca4002986 */ /* 0x000fe8000c101106 */
[----:B--2---:R0:W-:Y:S04]  /*82420*/  @P3 STG.E.U8 desc[UR6][R168.64], R175 ;  /* 0x000000afa8003986 */ /* 0x0041e8000c101106 */
[----:B0-----:R-:W2:Y:S04]  /*82430*/  LDL.LU.64 R168, [R1+0x1f80] ;  /* 0x001f800001a87983 */ /* 0x001ea80000300a00 */
[----:B------:R-:W3:Y:S01]  /*82440*/  LDL.LU.64 R164, [R1+0xa20] ;  /* 0x000a200001a47983 */ /* 0x000ee20000300a00 */
[----:B------:R-:W-:-:S02]  /*82450*/  LOP3.LUT P0, RZ, R5, 0x80, RZ, 0xc0, !PT ;  /* 0x0000008005ff7812 */ /* 0x000fc4000780c0ff */
[C---:B------:R-:W-:Y:S01]  /*82460*/  LOP3.LUT P1, RZ, R5.reuse, 0x100, RZ, 0xc0, !PT ;  /* 0x0000010005ff7812 */ /* 0x040fe2000782c0ff */
[----:B------:R-:W4:Y:S04]  /*82470*/  LDL.LU.64 R178, [R1+0xa10] ;  /* 0x000a100001b27983 */ /* 0x000f280000300a00 */
[----:B------:R-:W4:Y:S04]  /*82480*/  LDL.LU.64 R156, [R1+0xa08] ;  /* 0x000a0800019c7983 */ /* 0x000f280000300a00 */
[----:B------:R-:W4:Y:S04]  /*82490*/  LDL.LU.64 R162, [R1+0xa00] ;  /* 0x000a000001a27983 */ /* 0x000f280000300a00 */
[----:B------:R-:W4:Y:S04]  /*824a0*/  LDL.LU.64 R160, [R1+0x9f8] ;  /* 0x0009f80001a07983 */ /* 0x000f280000300a00 */
[----:B------:R-:W4:Y:S04]  /*824b0*/  LDL.LU.64 R2, [R1+0x9f0] ;  /* 0x0009f00001027983 */ /* 0x000f280000300a00 */
[----:B------:R-:W4:Y:S04]  /*824c0*/  LDL.LU.64 R158, [R1+0x9e8] ;  /* 0x0009e800019e7983 */ /* 0x000f280000300a00 */
[----:B------:R-:W4:Y:S01]  /*824d0*/  LDL.LU.64 R166, [R1+0x9e0] ;  /* 0x0009e00001a67983 */ /* 0x000f220000300a00 */
[----:B------:R-:W-:-:S02]  /*824e0*/  LOP3.LUT P4, RZ, R5, 0x80000, RZ, 0xc0, !PT ;  /* 0x0008000005ff7812 */ /* 0x000fc4000788c0ff */
[----:B------:R-:W-:-:S11]  /*824f0*/  LOP3.LUT R9, R9, 0xffefffff, RZ, 0xc0, !PT ;  /* 0xffefffff09097812 */ /* 0x000fd600078ec0ff */
[----:B------:R-:W-:Y:S02]  /*82500*/  @P4 LOP3.LUT R9, R9, 0x100000, RZ, 0xfc, !PT ;  /* 0x0010000009094812 */ /* 0x000fe400078efcff */
[----:B------:R-:W-:Y:S02]  /*82510*/  LOP3.LUT P4, RZ, R5, 0x40000, RZ, 0xc0, !PT ;  /* 0x0004000005ff7812 */ /* 0x000fe4000788c0ff */
[----:B------:R-:W-:-:S11]  /*82520*/  LOP3.LUT R9, R9, 0xffdfffff, RZ, 0xc0, !PT ;  /* 0xffdfffff09097812 */ /* 0x000fd600078ec0ff */
[----:B------:R-:W-:Y:S02]  /*82530*/  @P4 LOP3.LUT R9, R9, 0x200000, RZ, 0xfc, !PT ;  /* 0x0020000009094812 */ /* 0x000fe400078efcff */
[----:B------:R-:W-:Y:S02]  /*82540*/  LOP3.LUT P4, RZ, R5, 0x20000, RZ, 0xc0, !PT ;  /* 0x0002000005ff7812 */ /* 0x000fe4000788c0ff */
[----:B------:R-:W-:Y:S02]  /*82550*/  LOP3.LUT R9, R9, 0xffbfffff, RZ, 0xc0, !PT ;  /* 0xffbfffff09097812 */ /* 0x000fe400078ec0ff */
[----:B--2---:R-:W-:-:S05]  /*82560*/  PRMT R172, R168, 0x7770, RZ ;  /* 0x00007770a8ac7816 */ /* 0x004fca00000000ff */
[----:B---3--:R0:W-:Y:S02]  /*82570*/  @P0 STG.E.U8 desc[UR6][R164.64], R172 ;  /* 0x000000aca4000986 */ /* 0x0081e4000c101106 */
[----:B0-----:R-:W-:-:S05]  /*82580*/  PRMT R172, R168, 0x7771, RZ ;  /* 0x00007771a8ac7816 */ /* 0x001fca00000000ff */
[----:B------:R0:W-:Y:S04]  /*82590*/  @P1 STG.E.U8 desc[UR6][R170.64], R172 ;  /* 0x000000acaa001986 */ /* 0x0001e8000c101106 */
[----:B0-----:R-:W2:Y:S04]  /*825a0*/  LDL.LU.64 R170, [R1+0x1f78] ;  /* 0x001f780001aa7983 */ /* 0x001ea80000300a00 */
[----:B------:R-:W3:Y:S01]  /*825b0*/  LDL.LU.64 R164, [R1+0x9d8] ;  /* 0x0009d80001a47983 */ /* 0x000ee20000300a00 */
[----:B------:R-:W-:Y:S02]  /*825c0*/  @P4 LOP3.LUT R9, R9, 0x400000, RZ, 0xfc, !PT ;  /* 0x0040000009094812 */ /* 0x000fe400078efcff */
[----:B------:R-:W-:Y:S01]  /*825d0*/  LOP3.LUT P4, RZ, R5, 0x10000, RZ, 0xc0, !PT ;  /* 0x0001000005ff7812 */ /* 0x000fe2000788c0ff */
[----:B------:R-:W3:Y:S01]  /*825e0*/  LDL.LU.64 R174, [R1+0x9c0] ;  /* 0x0009c00001ae7983 */ /* 0x000ee20000300a00 */
[----:B------:R-:W-:-:S02]  /*825f0*/  LOP3.LUT R9, R9, 0xff7fffff, RZ, 0xc0, !PT ;  /* 0xff7fffff09097812 */ /* 0x000fc400078ec0ff */
[----:B------:R-:W-:Y:S01]  /*82600*/  LOP3.LUT P2, RZ, R5, 0x200, RZ, 0xc0, !PT ;  /* 0x0000020005ff7812 */ /* 0x000fe2000784c0ff */
[----:B------:R-:W3:Y:S08]  /*82610*/  LDL.LU.64 R176, [R1+0x9b8] ;  /* 0x0009b80001b07983 */ /* 0x000ef00000300a00 */
[----:B------:R-:W-:Y:S02]  /*82620*/  @P4 LOP3.LUT R9, R9, 0x800000, RZ, 0xfc, !PT ;  /* 0x0080000009094812 */ /* 0x000fe400078efcff */
        /* <DEDUP_REMOVED lines=8> */
[----:B------:R-:W-:-:S09]  /*826b0*/  LOP3.LUT P3, RZ, R5, 0x400, RZ, 0xc0, !PT ;  /* 0x0000040005ff7812 */ /* 0x000fd2000786c0ff */
[----:B------:R-:W-:Y:S02]  /*826c0*/  @P4 LOP3.LUT R9, R9, 0x4000000, RZ, 0xfc, !PT ;  /* 0x0400000009094812 */ /* 0x000fe400078efcff */
[----:B------:R-:W-:Y:S02]  /*826d0*/  LOP3.LUT P4, RZ, R5, 0x1000, RZ, 0xc0, !PT ;  /* 0x0000100005ff7812 */ /* 0x000fe4000788c0ff */
[----:B------:R-:W-:Y:S02]  /*826e0*/  LOP3.LUT R9, R9, 0xf7ffffff, RZ, 0xc0, !PT ;  /* 0xf7ffffff09097812 */ /* 0x000fe400078ec0ff */
[----:B------:R-:W-:-:S05]  /*826f0*/  PRMT R172, R169, 0x7770, RZ ;  /* 0x00007770a9ac7816 */ /* 0x000fca00000000ff */
[----:B----4-:R0:W-:Y:S04]  /*82700*/  @P2 STG.E.U8 desc[UR6][R178.64], R172 ;  /* 0x000000acb2002986 */ /* 0x0101e8000c101106 */
[----:B------:R-:W-:Y:S02]  /*82710*/  @P4 LOP3.LUT R9, R9, 0x8000000, RZ, 0xfc, !PT ;  /* 0x0800000009094812 */ /* 0x000fe400078efcff */
[----:B------:R-:W-:Y:S02]  /*82720*/  LOP3.LUT P4, RZ, R5, 0x800, RZ, 0xc0, !PT ;  /* 0x0000080005ff7812 */ /* 0x000fe4000788c0ff */
[----:B0-----:R-:W-:Y:S01]  /*82730*/  PRMT R172, R169, 0x7771, RZ ;  /* 0x00007771a9ac7816 */ /* 0x001fe200000000ff */
[----:B------:R-:W4:Y:S04]  /*82740*/  LDL.LU.64 R178, [R1+0x9b0] ;  /* 0x0009b00001b27983 */ /* 0x000f280000300a00 */
[----:B------:R0:W-:Y:S04]  /*82750*/  @P3 STG.E.U8 desc[UR6][R156.64], R172 ;  /* 0x000000ac9c003986 */ /* 0x0001e8000c101106 */
[----:B0-----:R-:W4:Y:S01]  /*82760*/  LDL.LU.64 R156, [R1+0x9a8] ;  /* 0x0009a800019c7983 */ /* 0x001f220000300a00 */
[----:B--2---:R-:W-:-:S05]  /*82770*/  PRMT R172, R170, 0x7770, RZ ;  /* 0x00007770aaac7816 */ /* 0x004fca00000000ff */
[----:B------:R0:W-:Y:S01]  /*82780*/  @P4 STG.E.U8 desc[UR6][R162.64], R172 ;  /* 0x000000aca2004986 */ /* 0x0001e2000c101106 */
[C---:B------:R-:W-:Y:S02]  /*82790*/  LOP3.LUT P4, RZ, R9.reuse, 0x8000000, RZ, 0xc0, !PT ;  /* 0x0800000009ff7812 */ /* 0x040fe4000788c0ff */
[----:B0-----:R-:W-:Y:S01]  /*827a0*/  PRMT R172, R170, 0x7771, RZ ;  /* 0x00007771aaac7816 */ /* 0x001fe200000000ff */
[----:B------:R-:W2:Y:S10]  /*827b0*/  LDL.LU.64 R162, [R1+0x9a0] ;  /* 0x0009a00001a27983 */ /* 0x000eb40000300a00 */
[----:B------:R0:W-:Y:S01]  /*827c0*/  @P4 STG.E.U8 desc[UR6][R160.64], R172 ;  /* 0x000000aca0004986 */ /* 0x0001e2000c101106 */
[----:B------:R-:W-:-:S02]  /*827d0*/  LOP3.LUT P4, RZ, R9, 0x4000000, RZ, 0xc0, !PT ;  /* 0x0400000009ff7812 */ /* 0x000fc4000788c0ff */
        /* <DEDUP_REMOVED lines=12> */
[----:B------:R-:W-:Y:S01]  /*828a0*/  PRMT R168, R168, 0x7773, RZ ;  /* 0x00007773a8a87816 */ /* 0x000fe200000000ff */
[----:B0-----:R-:W2:Y:S04]  /*828b0*/  LDL.LU.64 R166, [R1+0x1f60] ;  /* 0x001f600001a67983 */ /* 0x001ea80000300a00 */
[----:B------:R-:W4:Y:S06]  /*828c0*/  LDL.LU.64 R172, [R1+0x9c8] ;  /* 0x0009c80001ac7983 */ /* 0x000f2c0000300a00 */
[----:B---3--:R0:W-:Y:S04]  /*828d0*/  @P4 STG.E.U8 desc[UR6][R164.64], R168 ;  /* 0x000000a8a4004986 */ /* 0x0081e8000c101106 */
[----:B0-----:R-:W3:Y:S01]  /*828e0*/  LDL.LU.64 R164, [R1+0x1f58] ;  /* 0x001f580001a47983 */ /* 0x001ee20000300a00 */
[----:B------:R-:W-:-:S02]  /*828f0*/  LOP3.LUT P4, RZ, R9, 0x400000, RZ, 0xc0, !PT ;  /* 0x0040000009ff7812 */ /* 0x000fc4000788c0ff */
[C---:B------:R-:W-:Y:S02]  /*82900*/  PRMT R168, R169.reuse, 0x7772, RZ ;  /* 0x00007772a9a87816 */ /* 0x040fe400000000ff */
[----:B------:R-:W-:Y:S02]  /*82910*/  PRMT R169, R169, 0x7773, RZ ;  /* 0x00007773a9a97816 */ /* 0x000fe400000000ff */
[C---:B------:R-:W-:Y:S02]  /*82920*/  LOP3.LUT P5, RZ, R5.reuse, 0x100000, RZ, 0xc0, !PT ;  /* 0x0010000005ff7812 */ /* 0x040fe400078ac0ff */
[----:B------:R-:W-:-:S05]  /*82930*/  LOP3.LUT P6, RZ, R5, 0x200000, RZ, 0xc0, !PT ;  /* 0x0020000005ff7812 */ /* 0x000fca00078cc0ff */
[----:B---3--:R0:W-:Y:S04]  /*82940*/  @P4 STG.E.U8 desc[UR6][R164.64], R168 ;  /* 0x000000a8a4004986 */ /* 0x0081e8000c101106 */
[----:B0-----:R-:W3:Y:S01]  /*82950*/  LDL.LU.64 R164, [R1+0x1f50] ;  /* 0x001f500001a47983 */ /* 0x001ee20000300a00 */
[----:B------:R-:W-:Y:S02]  /*82960*/  LOP3.LUT P4, RZ, R9, 0x200000, RZ, 0xc0, !PT ;  /* 0x0020000009ff7812 */ /* 0x000fe4000788c0ff */
[----:B------:R-:W-:-:S11]  /*82970*/  PRMT R168, R170, 0x7772, RZ ;  /* 0x00007772aaa87816 */ /* 0x000fd600000000ff */
[----:B----4-:R-:W-:Y:S01]  /*82980*/  @P4 STG.E.U8 desc[UR6][R172.64], R169 ;  /* 0x000000a9ac004986 */ /* 0x010fe2000c101106 */
[----:B------:R-:W-:Y:S02]  /*82990*/  LOP3.LUT P4, RZ, R9, 0x100000, RZ, 0xc0, !PT ;  /* 0x0010000009ff7812 */ /* 0x000fe4000788c0ff */
[C---:B------:R-:W-:Y:S02]  /*829a0*/  LOP3.LUT P0, RZ, R5.reuse, 0x400000, RZ, 0xc0, !PT ;  /* 0x0040000005ff7812 */ /* 0x040fe4000780c0ff */
[C---:B------:R-:W-:Y:S02]  /*829b0*/  LOP3.LUT P1, RZ, R5.reuse, 0x800000, RZ, 0xc0, !PT ;  /* 0x0080000005ff7812 */ /* 0x040fe4000782c0ff */
[----:B------:R-:W-:Y:S02]  /*829c0*/  PRMT R170, R170, 0x7773, RZ ;  /* 0x00007773aaaa7816 */ /* 0x000fe400000000ff */
[----:B------:R-:W-:-:S05]  /*829d0*/  LOP3.LUT P2, RZ, R5, 0x1000000, RZ, 0xc0, !PT ;  /* 0x0100000005ff7812 */ /* 0x000fca000784c0ff */
[----:B------:R0:W-:Y:S04]  /*829e0*/  @P4 STG.E.U8 desc[UR6][R174.64], R168 ;  /* 0x000000a8ae004986 */ /* 0x0001e8000c101106 */
[----:B------:R-:W-:Y:S01]  /*829f0*/  @P5 STG.E.U8 desc[UR6][R176.64], R170 ;  /* 0x000000aab0005986 */ /* 0x000fe2000c101106 */
[C---:B0-----:R-:W-:Y:S02]  /*82a00*/  PRMT R168, R171.reuse, 0x7772, RZ ;  /* 0x00007772aba87816 */ /* 0x041fe400000000ff */
[----:B------:R-:W-:-:S03]  /*82a10*/  PRMT R171, R171, 0x7773, RZ ;  /* 0x00007773abab7816 */ /* 0x000fc600000000ff */
[----:B------:R3:W-:Y:S01]  /*82a20*/  @P6 STG.E.U8 desc[UR6][R178.64], R168 ;  /* 0x000000a8b2006986 */ /* 0x0007e2000c101106 */
[----:B------:R-:W-:-:S03]  /*82a30*/  LOP3.LUT P3, RZ, R5, 0x2000000, RZ, 0xc0, !PT ;  /* 0x0200000005ff7812 */ /* 0x000fc6000786c0ff */
[----:B------:R-:W-:Y:S01]  /*82a40*/  @P0 STG.E.U8 desc[UR6][R156.64], R171 ;  /* 0x000000ab9c000986 */ /* 0x000fe2000c101106 */
[----:B---3--:R-:W-:-:S05]  /*82a50*/  PRMT R168, R164, 0x7770, RZ ;  /* 0x00007770a4a87816 */ /* 0x008fca00000000ff */
[----:B--2---:R0:W-:Y:S02]  /*82a60*/  @P1 STG.E.U8 desc[UR6][R162.64], R168 ;  /* 0x000000a8a2001986 */ /* 0x0041e4000c101106 */
[----:B0-----:R-:W-:-:S05]  /*82a70*/  PRMT R168, R164, 0x7771, RZ ;  /* 0x00007771a4a87816 */ /* 0x001fca00000000ff */
[----:B------:R0:W-:Y:S02]  /*82a80*/  @P2 STG.E.U8 desc[UR6][R160.64], R168 ;  /* 0x000000a8a0002986 */ /* 0x0001e4000c101106 */
[----:B0-----:R-:W-:-:S05]  /*82a90*/  PRMT R168, R165, 0x7770, RZ ;  /* 0x00007770a5a87816 */ /* 0x001fca00000000ff */
[----:B------:R0:W-:Y:S04]  /*82aa0*/  @P3 STG.E.U8 desc[UR6][R166.64], R168 ;  /* 0x000000a8a6003986 */ /* 0x0001e8000c101106 */
[----:B0-----:R-:W2:Y:S04]  /*82ab0*/  LDL.LU.64 R166, [R1+0x1f48] ;  /* 0x001f480001a67983 */ /* 0x001ea80000300a00 */
[----:B------:R-:W3:Y:S04]  /*82ac0*/  LDL.LU.64 R160, [R1+0x988] ;  /* 0x0009880001a07983 */ /* 0x000ee80000300a00 */
[----:B------:R-:W4:Y:S04]  /*82ad0*/  LDL.LU.64 R156, [R1+0x980] ;  /* 0x00098000019c7983 */ /* 0x000f280000300a00 */
[----:B------:R-:W4:Y:S04]  /*82ae0*/  LDL.LU.64 R170, [R1+0x978] ;  /* 0x0009780001aa7983 */ /* 0x000f280000300a00 */
[----:B------:R-:W4:Y:S04]  /*82af0*/  LDL.LU.64 R172, [R1+0x970] ;  /* 0x0009700001ac7983 */ /* 0x000f280000300a00 */
[----:B------:R-:W4:Y:S04]  /*82b00*/  LDL.LU.64 R174, [R1+0x968] ;  /* 0x0009680001ae7983 */ /* 0x000f280000300a00 */
[----:B------:R-:W4:Y:S04]  /*82b10*/  LDL.LU.64 R176, [R1+0x960] ;  /* 0x0009600001b07983 */ /* 0x000f280000300a00 */
[----:B------:R-:W4:Y:S01]  /*82b20*/  LDL.LU.64 R178, [R1+0x958] ;  /* 0x0009580001b27983 */ /* 0x000f220000300a00 */
[----:B------:R-:W-:-:S03]  /*82b30*/  LOP3.LUT P0, RZ, R5, 0x4000000, RZ, 0xc0, !PT ;  /* 0x0400000005ff7812 */ /* 0x000fc6000780c0ff */
[----:B------:R-:W4:Y:S01]  /*82b40*/  LDL.LU.64 R162, [R1+0x950] ;  /* 0x0009500001a27983 */ /* 0x000f220000300a00 */
[----:B------:R-:W-:Y:S02]  /*82b50*/  PRMT R168, R165, 0x7771, RZ ;  /* 0x00007771a5a87816 */ /* 0x000fe400000000ff */
        /* <DEDUP_REMOVED lines=15> */
[----:B------:R-:W-:Y:S01]  /*82c50*/  LOP3.LUT P4, RZ, R4, 0x2, RZ, 0xc0, !PT ;  /* 0x0000000204ff7812 */ /* 0x000fe2000788c0ff */
[----:B---3--:R0:W-:Y:S04]  /*82c60*/  @P0 STG.E.U8 desc[UR6][R160.64], R168 ;  /* 0x000000a8a0000986 */ /* 0x0081e8000c101106 */
[----:B0-----:R-:W3:Y:S01]  /*82c70*/  LDL.LU.64 R160, [R1+0x948] ;  /* 0x0009480001a07983 */ /* 0x001ee20000300a00 */
[----:B------:R-:W-:-:S07]  /*82c80*/  LOP3.LUT R9, R9, 0xfffdffff, RZ, 0xc0, !PT ;  /* 0xfffdffff09097812 */ /* 0x000fce00078ec0ff */
[----:B------:R-:W-:Y:S02]  /*82c90*/  @P4 LOP3.LUT R9, R9, 0x20000, RZ, 0xfc, !PT ;  /* 0x0002000009094812 */ /* 0x000fe400078efcff */
[----:B------:R-:W-:Y:S02]  /*82ca0*/  LOP3.LUT P4, RZ, R4, 0x1, RZ, 0xc0, !PT ;  /* 0x0000000104ff7812 */ /* 0x000fe4000788c0ff */
[----:B------:R-:W-:Y:S02]  /*82cb0*/  LOP3.LUT R9, R9, 0xfffbffff, RZ, 0xc0, !PT ;  /* 0xfffbffff09097812 */ /* 0x000fe400078ec0ff */
[C---:B------:R-:W-:Y:S02]  /*82cc0*/  LOP3.LUT P1, RZ, R5.reuse, 0x8000000, RZ, 0xc0, !PT ;  /* 0x0800000005ff7812 */ /* 0x040fe4000782c0ff */
[----:B------:R-:W-:Y:S02]  /*82cd0*/  LOP3.LUT P2, RZ, R5, 0x10000000, RZ, 0xc0, !PT ;  /* 0x1000000005ff7812 */ /* 0x000fe4000784c0ff */
[----:B--2---:R-:W-:-:S05]  /*82ce0*/  PRMT R168, R166, 0x7770, RZ ;  /* 0x00007770a6a87816 */ /* 0x004fca00000000ff */
[----:B------:R-:W-:Y:S02]  /*82cf0*/  @P4 LOP3.LUT R9, R9, 0x40000, RZ, 0xfc, !PT ;  /* 0x0004000009094812 */ /* 0x000fe400078efcff */
[C---:B------:R-:W-:Y:S02]  /*82d00*/  LOP3.LUT P4, RZ, R5.reuse, 0x80000000, RZ, 0xc0, !PT ;  /* 0x8000000005ff7812 */ /* 0x040fe4000788c0ff */
[----:B------:R-:W-:Y:S01]  /*82d10*/  LOP3.LUT P3, RZ, R5, 0x20000000, RZ, 0xc0, !PT ;  /* 0x2000000005ff7812 */ /* 0x000fe2000786c0ff */
[----:B----4-:R0:W-:Y:S01]  /*82d20*/  @P1 STG.E.U8 desc[UR6][R156.64], R168 ;  /* 0x000000a89c001986 */ /* 0x0101e2000c101106 */
[----:B------:R-:W-:Y:S02]  /*82d30*/  LOP3.LUT R9, R9, 0xfff7ffff, RZ, 0xc0, !PT ;  /* 0xfff7ffff09097812 */ /* 0x000fe400078ec0ff */
[----:B0-----:R-:W-:Y:S01]  /*82d40*/  PRMT R168, R166, 0x7771, RZ ;  /* 0x00007771a6a87816 */ /* 0x001fe200000000ff */
[----:B------:R-:W2:Y:S06]  /*82d50*/  LDL.LU.64 R156, [R1+0x1f40] ;  /* 0x001f4000019c7983 */ /* 0x000eac0000300a00 */
[----:B------:R-:W-:-:S02]  /*82d60*/  @P4 LOP3.LUT R9, R9, 0x80000, RZ, 0xfc, !PT ;  /* 0x0008000009094812 */ /* 0x000fc400078efcff */
[----:B------:R-:W-:Y:S01]  /*82d70*/  LOP3.LUT P4, RZ, R5, 0x40000000, RZ, 0xc0, !PT ;  /* 0x4000000005ff7812 */ /* 0x000fe2000788c0ff */
[----:B------:R0:W-:Y:S02]  /*82d80*/  @P2 STG.E.U8 desc[UR6][R170.64], R168 ;  /* 0x000000a8aa002986 */ /* 0x0001e4000c101106 */
[C---:B0-----:R-:W-:Y:S02]  /*82d90*/  PRMT R168, R167.reuse, 0x7770, RZ ;  /* 0x00007770a7a87816 */ /* 0x041fe400000000ff */
[----:B------:R-:W4:Y:S04]  /*82da0*/  LDL.LU.64 R170, [R1+0x918] ;  /* 0x0009180001aa7983 */ /* 0x000f280000300a00 */
[----:B------:R0:W-:Y:S02]  /*82db0*/  @P3 STG.E.U8 desc[UR6][R172.64], R168 ;  /* 0x000000a8ac003986 */ /* 0x0001e4000c101106 */
[----:B0-----:R-:W-:-:S02]  /*82dc0*/  PRMT R168, R167, 0x7771, RZ ;  /* 0x00007771a7a87816 */ /* 0x001fc400000000ff */
[----:B------:R-:W2:Y:S04]  /*82dd0*/  LDL.LU.64 R172, [R1+0x910] ;  /* 0x0009100001ac7983 */ /* 0x000ea80000300a00 */
[----:B------:R0:W-:Y:S01]  /*82de0*/  @P4 STG.E.U8 desc[UR6][R174.64], R168 ;  /* 0x000000a8ae004986 */ /* 0x0001e2000c101106 */
[----:B------:R-:W-:Y:S02]  /*82df0*/  LOP3.LUT P4, RZ, R9, 0x80000, RZ, 0xc0, !PT ;  /* 0x0008000009ff7812 */ /* 0x000fe4000788c0ff */
[----:B0-----:R-:W-:-:S11]  /*82e00*/  PRMT R168, R164, 0x7772, RZ ;  /* 0x00007772a4a87816 */ /* 0x001fd600000000ff */
[----:B------:R0:W-:Y:S01]  /*82e10*/  @P4 STG.E.U8 desc[UR6][R176.64], R168 ;  /* 0x000000a8b0004986 */ /* 0x0001e2000c101106 */
[C---:B------:R-:W-:Y:S02]  /*82e20*/  LOP3.LUT P4, RZ, R9.reuse, 0x40000, RZ, 0xc0, !PT ;  /* 0x0004000009ff7812 */ /* 0x040fe4000788c0ff */
[----:B------:R-:W-:Y:S01]  /*82e30*/  PRMT R164, R164, 0x7773, RZ ;  /* 0x00007773a4a47816 */ /* 0x000fe200000000ff */
[----:B0-----:R-:W4:Y:S10]  /*82e40*/  LDL.LU.64 R168, [R1+0x920] ;  /* 0x0009200001a87983 */ /* 0x001f340000300a00 */
[----:B------:R0:W-:Y:S01]  /*82e50*/  @P4 STG.E.U8 desc[UR6][R178.64], R164 ;  /* 0x000000a4b2004986 */ /* 0x0001e2000c101106 */
[----:B------:R-:W-:-:S03]  /*82e60*/  LOP3.LUT P4, RZ, R9, 0x20000, RZ, 0xc0, !PT ;  /* 0x0002000009ff7812 */ /* 0x000fc6000788c0ff */
[----:B------:R-:W2:Y:S04]  /*82e70*/  LDL.LU.64 R174, [R1+0x908] ;  /* 0x0009080001ae7983 */ /* 0x000ea80000300a00 */
[----:B------:R-:W2:Y:S01]  /*82e80*/  LDL.LU.64 R176, [R1+0x900] ;  /* 0x0009000001b07983 */ /* 0x000ea20000300a00 */
[----:B0-----:R-:W-:-:S03]  /*82e90*/  PRMT R164, R165, 0x7772, RZ ;  /* 0x00007772a5a47816 */ /* 0x001fc600000000ff */
[----:B------:R-:W2:Y:S04]  /*82ea0*/  LDL.LU.64 R178, [R1+0x8f8] ;  /* 0x0008f80001b27983 */ /* 0x000ea80000300a00 */
[----:B------:R0:W-:Y:S01]  /*82eb0*/  @P4 STG.E.U8 desc[UR6][R162.64], R164 ;  /* 0x000000a4a2004986 */ /* 0x0001e2000c101106 */
[----:B------:R-:W-:Y:S02]  /*82ec0*/  LOP3.LUT P4, RZ, R9, 0x10000, RZ, 0xc0, !PT ;  /* 0x0001000009ff7812 */ /* 0x000fe4000788c0ff */
[----:B------:R-:W-:Y:S01]  /*82ed0*/  PRMT R165, R165, 0x7773, RZ ;  /* 0x00007773a5a57816 */ /* 0x000fe200000000ff */
[----:B0-----:R-:W4:Y:S10]  /*82ee0*/  LDL.LU.64 R162, [R1+0x1f38] ;  /* 0x001f380001a27983 */ /* 0x001f340000300a00 */
[----:B---3--:R0:W-:Y:S04]  /*82ef0*/  @P4 STG.E.U8 desc[UR6][R160.64], R165 ;  /* 0x000000a5a0004986 */ /* 0x0081e8000c101106 */
[----:B0-----:R-:W3:Y:S01]  /*82f00*/  LDL.LU.64 R160, [R1+0x1f30] ;  /* 0x001f300001a07983 */ /* 0x001ee20000300a00 */
[----:B------:R-:W-:-:S02]  /*82f10*/  LOP3.LUT P4, RZ, R9, 0x8000, RZ, 0xc0, !PT ;  /* 0x0000800009ff7812 */ /* 0x000fc4000788c0ff */
[----:B------:R-:W-:-:S11]  /*82f20*/  PRMT R164, R166, 0x7772, RZ ;  /* 0x00007772a6a47816 */ /* 0x000fd600000000ff */
[----:B---3--:R0:W-:Y:S04]  /*82f30*/  @P4 STG.E.U8 desc[UR6][R160.64], R164 ;  /* 0x000000a4a0004986 */ /* 0x0081e8000c101106 */
[----:B0-----:R-:W3:Y:S04]  /*82f40*/  LDL.LU.64 R160, [R1+0x1f28] ;  /* 0x001f280001a07983 */ /* 0x001ee80000300a00 */
[----:B------:R-:W2:Y:S01]  /*82f50*/  LDL.LU.64 R164, [R1+0x938] ;  /* 0x0009380001a47983 */ /* 0x000ea20000300a00 */
[----:B------:R-:W-:Y:S02]  /*82f60*/  LOP3.LUT P4, RZ, R9, 0x4000, RZ, 0xc0, !PT ;  /* 0x0000400009ff7812 */ /* 0x000fe4000788c0ff */
[----:B------:R-:W-:-:S11]  /*82f70*/  PRMT R166, R166, 0x7773, RZ ;  /* 0x00007773a6a67816 */ /* 0x000fd600000000ff */
[----:B--2---:R0:W-:Y:S01]  /*82f80*/  @P4 STG.E.U8 desc[UR6][R164.64], R166 ;  /* 0x000000a6a4004986 */ /* 0x0041e2000c101106 */
[----:B------:R-:W-:Y:S02]  /*82f90*/  LOP3.LUT P4, RZ, R9, 0x2000, RZ, 0xc0, !PT ;  /* 0x0000200009ff7812 */ /* 0x000fe4000788c0ff */
[----:B0-----:R-:W-:-:S11]  /*82fa0*/  PRMT R164, R167, 0x7772, RZ ;  /* 0x00007772a7a47816 */ /* 0x001fd600000000ff */
[----:B----4-:R0:W-:Y:S04]  /*82fb0*/  @P4 STG.E.U8 desc[UR6][R162.64], R164 ;  /* 0x000000a4a2004986 */ /* 0x0101e8000c101106 */
[----:B0-----:R-:W2:Y:S04]  /*82fc0*/  LDL.LU.64 R162, [R1+0x1f20] ;  /* 0x001f200001a27983 */ /* 0x001ea80000300a00 */
[----:B------:R-:W4:Y:S01]  /*82fd0*/  LDL.LU.64 R164, [R1+0x928] ;  /* 0x0009280001a47983 */ /* 0x000f220000300a00 */
[----:B------:R-:W-:Y:S02]  /*82fe0*/  LOP3.LUT P4, RZ, R9, 0x1000, RZ, 0xc0, !PT ;  /* 0x0000100009ff7812 */ /* 0x000fe4000788c0ff */
[----:B------:R-:W-:-:S02]  /*82ff0*/  LOP3.LUT P5, RZ, R4, 0x80, RZ, 0xc0, !PT ;  /* 0x0000008004ff7812 */ /* 0x000fc400078ac0ff */
[----:B------:R-:W-:Y:S02]  /*83000*/  PRMT R167, R167, 0x7773, RZ ;  /* 0x00007773a7a77816 */ /* 0x000fe400000000ff */
[C---:B------:R-:W-:Y:S02]  /*83010*/  LOP3.LUT P6, RZ, R4.reuse, 0x100, RZ, 0xc0, !PT ;  /* 0x0000010004ff7812 */ /* 0x040fe400078cc0ff */
[C---:B------:R-:W-:Y:S02]  /*83020*/  LOP3.LUT P0, RZ, R4.reuse, 0x200, RZ, 0xc0, !PT ;  /* 0x0000020004ff7812 */ /* 0x040fe4000780c0ff */
[C---:B------:R-:W-:Y:S02]  /*83030*/  LOP3.LUT P1, RZ, R4.reuse, 0x400, RZ, 0xc0, !PT ;  /* 0x0000040004ff7812 */ /* 0x040fe4000782c0ff */
[C---:B------:R-:W-:Y:S02]  /*83040*/  LOP3.LUT P2, RZ, R4.reuse, 0x800, RZ, 0xc0, !PT ;  /* 0x0000080004ff7812 */ /* 0x040fe4000784c0ff */
[----:B------:R-:W-:-:S02]  /*83050*/  LOP3.LUT P3, RZ, R4, 0x1000, RZ, 0xc0, !PT ;  /* 0x0000100004ff7812 */ /* 0x000fc4000786c0ff */
[----:B------:R-:W-:Y:S01]  /*83060*/  LOP3.LUT R9, R9, 0xffffffef, RZ, 0xc0, !PT ;  /* 0xffffffef09097812 */ /* 0x000fe200078ec0ff */
[----:B----4-:R3:W-:Y:S02]  /*83070*/  @P4 STG.E.U8 desc[UR6][R164.64], R167 ;  /* 0x000000a7a4004986 */ /* 0x0107e4000c101106 */
[C---:B---3--:R-:W-:Y:S02]  /*83080*/  PRMT R164, R160.reuse, 0x7770, RZ ;  /* 0x00007770a0a47816 */ /* 0x048fe400000000ff */
[----:B------:R-:W3:Y:S04]  /*83090*/  LDL.LU.64 R166, [R1+0x8f0] ;  /* 0x0008f00001a67983 */ /* 0x000ee80000300a00 */
[----:B------:R0:W-:Y:S02]  /*830a0*/  @P5 STG.E.U8 desc[UR6][R168.64], R164 ;  /* 0x000000a4a8005986 */ /* 0x0001e4000c101106 */
[----:B0-----:R-:W-:-:S02]  /*830b0*/  PRMT R164, R160, 0x7771, RZ ;  /* 0x00007771a0a47816 */ /* 0x001fc400000000ff */
[----:B------:R-:W4:Y:S04]  /*830c0*/  LDL.LU.64 R168, [R1+0x8e8] ;  /* 0x0008e80001a87983 */ /* 0x000f280000300a00 */
[----:B------:R0:W-:Y:S02]  /*830d0*/  @P6 STG.E.U8 desc[UR6][R170.64], R164 ;  /* 0x000000a4aa006986 */ /* 0x0001e4000c101106 */
[C---:B0-----:R-:W-:Y:S02]  /*830e0*/  PRMT R164, R161.reuse, 0x7770, RZ ;  /* 0x00007770a1a47816 */ /* 0x041fe400000000ff */
[----:B------:R-:W4:Y:S04]  /*830f0*/  LDL.LU.64 R170, [R1+0x8e0] ;  /* 0x0008e00001aa7983 */ /* 0x000f280000300a00 */
[----:B------:R0:W-:Y:S02]  /*83100*/  @P0 STG.E.U8 desc[UR6][R172.64], R164 ;  /* 0x000000a4ac000986 */ /* 0x0001e4000c101106 */
[----:B0-----:R-:W-:-:S02]  /*83110*/  PRMT R164, R161, 0x7771, RZ ;  /* 0x00007771a1a47816 */ /* 0x001fc400000000ff */
[----:B------:R-:W4:Y:S04]  /*83120*/  LDL.LU.64 R172, [R1+0x8d8] ;  /* 0x0008d80001ac7983 */ /* 0x000f280000300a00 */
[----:B------:R0:W-:Y:S04]  /*83130*/  @P1 STG.E.U8 desc[UR6][R174.64], R164 ;  /* 0x000000a4ae001986 */ /* 0x0001e8000c101106 */
[----:B0-----:R-:W4:Y:S01]  /*83140*/  LDL.LU.64 R174, [R1+0x8d0] ;  /* 0x0008d00001ae7983 */ /* 0x001f220000300a00 */
[----:B--2---:R-:W-:-:S05]  /*83150*/  PRMT R164, R162, 0x7770, RZ ;  /* 0x00007770a2a47816 */ /* 0x004fca00000000ff */
[----:B------:R0:W-:Y:S04]  /*83160*/  @P2 STG.E.U8 desc[UR6][R176.64], R164 ;  /* 0x000000a4b0002986 */ /* 0x0001e8000c101106 */
[----:B0-----:R-:W2:Y:S01]  /*83170*/  LDL.LU.64 R176, [R1+0x8c8] ;  /* 0x0008c80001b07983 */ /* 0x001ea20000300a00 */
[----:B------:R-:W-:-:S05]  /*83180*/  PRMT R164, R162, 0x7771, RZ ;  /* 0x00007771a2a47816 */ /* 0x000fca00000000ff */
[----:B------:R0:W-:Y:S04]  /*83190*/  @P3 STG.E.U8 desc[UR6][R178.64], R164 ;  /* 0x000000a4b2003986 */ /* 0x0001e8000c101106 */
[----:B0-----:R-:W2:Y:S01]  /*831a0*/  LDL.LU.64 R178, [R1+0x8c0] ;  /* 0x0008c00001b27983 */ /* 0x001ea20000300a00 */
[----:B------:R-:W-:-:S13]  /*831b0*/  LOP3.LUT P4, RZ, R4, 0x2000000, RZ, 0xc0, !PT ;  /* 0x0200000004ff7812 */ /* 0x000fda000788c0ff */
        /* <DEDUP_REMOVED lines=16> */
[C---:B------:R-:W-:Y:S02]  /*832c0*/  LOP3.LUT P4, RZ, R4.reuse, 0x80000, RZ, 0xc0, !PT ;  /* 0x0008000004ff7812 */ /* 0x040fe4000788c0ff */
[C---:B------:R-:W-:Y:S02]  /*832d0*/  LOP3.LUT P0, RZ, R4.reuse, 0x2000, RZ, 0xc0, !PT ;  /* 0x0000200004ff7812 */ /* 0x040fe4000780c0ff */
[----:B------:R-:W-:Y:S02]  /*832e0*/  LOP3.LUT R9, R9, 0xfffffbff, RZ, 0xc0, !PT ;  /* 0xfffffbff09097812 */ /* 0x000fe400078ec0ff */
[----:B------:R-:W-:Y:S02]  /*832f0*/  LOP3.LUT P1, RZ, R4, 0x4000, RZ, 0xc0, !PT ;  /* 0x0000400004ff7812 */ /* 0x000fe4000782c0ff */
[----:B------:R-:W-:-:S05]  /*83300*/  PRMT R164, R163, 0x7770, RZ ;  /* 0x00007770a3a47816 */ /* 0x000fca00000000ff */
[----:B------:R-:W-:Y:S02]  /*83310*/  @P4 LOP3.LUT R9, R9, 0x400, RZ, 0xfc, !PT ;  /* 0x0000040009094812 */ /* 0x000fe400078efcff */
[C---:B------:R-:W-:Y:S02]  /*83320*/  LOP3.LUT P4, RZ, R4.reuse, 0x40000, RZ, 0xc0, !PT ;  /* 0x0004000004ff7812 */ /* 0x040fe4000788c0ff */
[C---:B------:R-:W-:Y:S02]  /*83330*/  LOP3.LUT P2, RZ, R4.reuse, 0x8000, RZ, 0xc0, !PT ;  /* 0x0000800004ff7812 */ /* 0x040fe4000784c0ff */
[----:B------:R-:W-:Y:S02]  /*83340*/  LOP3.LUT P3, RZ, R4, 0x10000, RZ, 0xc0, !PT ;  /* 0x0001000004ff7812 */ /* 0x000fe4000786c0ff */
[----:B------:R-:W-:-:S07]  /*83350*/  LOP3.LUT R9, R9, 0xfffff7ff, RZ, 0xc0, !PT ;  /* 0xfffff7ff09097812 */ /* 0x000fce00078ec0ff */
[----:B------:R-:W-:Y:S02]  /*83360*/  @P4 LOP3.LUT R9, R9, 0x800, RZ, 0xfc, !PT ;  /* 0x0000080009094812 */ /* 0x000fe400078efcff */
[----:B------:R-:W-:Y:S01]  /*83370*/  LOP3.LUT P4, RZ, R4, 0x20000, RZ, 0xc0, !PT ;  /* 0x0002000004ff7812 */ /* 0x000fe2000788c0ff */
[----:B---3--:R0:W-:Y:S02]  /*83380*/  @P0 STG.E.U8 desc[UR6][R166.64], R164 ;  /* 0x000000a4a6000986 */ /* 0x0081e4000c101106 */
[----:B0-----:R-:W-:-:S05]  /*83390*/  PRMT R164, R163, 0x7771, RZ ;  /* 0x00007771a3a47816 */ /* 0x001fca00000000ff */
[----:B----4-:R0:W-:Y:S02]  /*833a0*/  @P1 STG.E.U8 desc[UR6][R168.64], R164 ;  /* 0x000000a4a8001986 */ /* 0x0101e4000c101106 */
[C---:B0-----:R-:W-:Y:S02]  /*833b0*/  PRMT R164, R160.reuse, 0x7772, RZ ;  /* 0x00007772a0a47816 */ /* 0x041fe400000000ff */
[----:B------:R-:W-:-:S03]  /*833c0*/  PRMT R160, R160, 0x7773, RZ ;  /* 0x00007773a0a07816 */ /* 0x000fc600000000ff */
[----:B------:R0:W-:Y:S04]  /*833d0*/  @P2 STG.E.U8 desc[UR6][R170.64], R164 ;  /* 0x000000a4aa002986 */ /* 0x0001e8000c101106 */
[----:B0-----:R-:W3:Y:S04]  /*833e0*/  LDL.LU.64 R164, [R1+0x8a0] ;  /* 0x0008a00001a47983 */ /* 0x001ee80000300a00 */
[----:B------:R-:W4:Y:S04]  /*833f0*/  LDL.LU.64 R166, [R1+0x898] ;  /* 0x0008980001a67983 */ /* 0x000f280000300a00 */
[----:B------:R0:W-:Y:S04]  /*83400*/  @P3 STG.E.U8 desc[UR6][R172.64], R160 ;  /* 0x000000a0ac003986 */ /* 0x0001e8000c101106 */
[----:B------:R-:W4:Y:S04]  /*83410*/  LDL.LU.64 R168, [R1+0x888] ;  /* 0x0008880001a87983 */ /* 0x000f280000300a00 */
[----:B------:R-:W4:Y:S01]  /*83420*/  LDL.LU.64 R170, [R1+0x880] ;  /* 0x0008800001aa7983 */ /* 0x000f220000300a00 */
[----:B0-----:R-:W-:-:S03]  /*83430*/  PRMT R160, R161, 0x7772, RZ ;  /* 0x00007772a1a07816 */ /* 0x001fc600000000ff */
[----:B------:R-:W4:Y:S04]  /*83440*/  LDL.LU.64 R172, [R1+0x878] ;  /* 0x0008780001ac7983 */ /* 0x000f280000300a00 */
[----:B------:R0:W-:Y:S01]  /*83450*/  @P4 STG.E.U8 desc[UR6][R174.64], R160 ;  /* 0x000000a0ae004986 */ /* 0x0001e2000c101106 */
[----:B------:R-:W-:Y:S02]  /*83460*/  LOP3.LUT P4, RZ, R9, 0x800, RZ, 0xc0, !PT ;  /* 0x0000080009ff7812 */ /* 0x000fe4000788c0ff */
[----:B------:R-:W-:Y:S02]  /*83470*/  PRMT R161, R161, 0x7773, RZ ;  /* 0x00007773a1a17816 */ /* 0x000fe400000000ff */
[----:B0-----:R-:W-:Y:S01]  /*83480*/  PRMT R160, R162, 0x7772, RZ ;  /* 0x00007772a2a07816 */ /* 0x001fe200000000ff */
[----:B------:R-:W4:Y:S08]  /*83490*/  LDL.LU.64 R174, [R1+0x870] ;  /* 0x0008700001ae7983 */ /* 0x000f300000300a00 */
[----:B--2---:R0:W-:Y:S01]  /*834a0*/  @P4 STG.E.U8 desc[UR6][R176.64], R161 ;  /* 0x000000a1b0004986 */ /* 0x0041e2000c101106 */
[----:B------:R-:W-:-:S03]  /*834b0*/  LOP3.LUT P4, RZ, R9, 0x400, RZ, 0xc0, !PT ;  /* 0x0000040009ff7812 */ /* 0x000fc6000788c0ff */
[----:B0-----:R-:W2:Y:S10]  /*834c0*/  LDL.LU.64 R176, [R1+0x868] ;  /* 0x0008680001b07983 */ /* 0x001eb40000300a00 */
[----:B------:R0:W-:Y:S04]  /*834d0*/  @P4 STG.E.U8 desc[UR6][R178.64], R160 ;  /* 0x000000a0b2004986 */ /* 0x0001e8000c101106 */
[----:B0-----:R-:W3:Y:S01]  /*834e0*/  LDL.LU.64 R160, [R1+0x8b8] ;  /* 0x0008b80001a07983 */ /* 0x001ee20000300a00 */
[----:B------:R-:W-:-:S02]  /*834f0*/  LOP3.LUT P4, RZ, R9, 0x200, RZ, 0xc0, !PT ;  /* 0x0000020009ff7812 */ /* 0x000fc4000788c0ff */
[----:B------:R-:W-:Y:S01]  /*83500*/  PRMT R162, R162, 0x7773, RZ ;  /* 0x00007773a2a27816 */ /* 0x000fe200000000ff */
[----:B------:R-:W2:Y:S10]  /*83510*/  LDL.LU.64 R178, [R1+0x860] ;  /* 0x0008600001b27983 */ /* 0x000eb40000300a00 */
[----:B---3--:R0:W-:Y:S01]  /*83520*/  @P4 STG.E.U8 desc[UR6][R160.64], R162 ;  /* 0x000000a2a0004986 */ /* 0x0081e2000c101106 */
[----:B------:R-:W-:-:S02]  /*83530*/  LOP3.LUT P4, RZ, R9, 0x100, RZ, 0xc0, !PT ;  /* 0x0000010009ff7812 */ /* 0x000fc4000788c0ff */
[----:B0-----:R-:W-:-:S11]  /*83540*/  PRMT R160, R163, 0x7772, RZ ;  /* 0x00007772a3a07816 */ /* 0x001fd600000000ff */
[----:B------:R0:W-:Y:S04]  /*83550*/  @P4 STG.E.U8 desc[UR6][R156.64], R160 ;  /* 0x000000a09c004986 */ /* 0x0001e8000c101106 */
[----:B0-----:R-:W3:Y:S01]  /*83560*/  LDL.LU.64 R156, [R1+0x1f18] ;  /* 0x001f1800019c7983 */ /* 0x001ee20000300a00 */
[----:B------:R-:W-:Y:S02]  /*83570*/  LOP3.LUT P4, RZ, R9, 0x80, RZ, 0xc0, !PT ;  /* 0x0000008009ff7812 */ /* 0x000fe4000788c0ff */
[----:B------:R-:W-:-:S11]  /*83580*/  PRMT R163, R163, 0x7773, RZ ;  /* 0x00007773a3a37816 */ /* 0x000fd600000000ff */
[----:B------:R0:W-:Y:S04]  /*83590*/  @P4 STG.E.U8 desc[UR6][R158.64], R163 ;  /* 0x000000a39e004986 */ /* 0x0001e8000c101106 */
[----:B0-----:R-:W2:Y:S01]  /*835a0*/  LDL.LU.64 R158, [R1+0x1f10] ;  /* 0x001f1000019e7983 */ /* 0x001ea20000300a00 */
[----:B------:R-:W-:Y:S02]  /*835b0*/  LOP3.LUT P4, RZ, R9, 0x40, RZ, 0xc0, !PT ;  /* 0x0000004009ff7812 */ /* 0x000fe4000788c0ff */
[C---:B------:R-:W-:Y:S02]  /*835c0*/  LOP3.LUT P5, RZ, R4.reuse, 0x4000000, RZ, 0xc0, !PT ;  /* 0x0400000004ff7812 */ /* 0x040fe400078ac0ff */
[C---:B------:R-:W-:Y:S02]  /*835d0*/  LOP3.LUT P6, RZ, R4.reuse, 0x8000000, RZ, 0xc0, !PT ;  /* 0x0800000004ff7812 */ /* 0x040fe400078cc0ff */
[----:B------:R-:W-:-:S02]  /*835e0*/  LOP3.LUT P0, RZ, R4, 0x10000000, RZ, 0xc0, !PT ;  /* 0x1000000004ff7812 */ /* 0x000fc4000780c0ff */
[----:B------:R-:W-:Y:S02]  /*835f0*/  LOP3.LUT P1, RZ, R4, 0x20000000, RZ, 0xc0, !PT ;  /* 0x2000000004ff7812 */ /* 0x000fe4000782c0ff */
[----:B---3--:R-:W-:-:S05]  /*83600*/  PRMT R160, R156, 0x7770, RZ ;  /* 0x000077709ca07816 */ /* 0x008fca00000000ff */
[----:B------:R0:W-:Y:S01]  /*83610*/  @P4 STG.E.U8 desc[UR6][R164.64], R160 ;  /* 0x000000a0a4004986 */ /* 0x0001e2000c101106 */
[----:B------:R-:W-:Y:S02]  /*83620*/  LOP3.LUT P4, RZ, R9, 0x20, RZ, 0xc0, !PT ;  /* 0x0000002009ff7812 */ /* 0x000fe4000788c0ff */
[----:B0-----:R-:W-:-:S11]  /*83630*/  PRMT R160, R156, 0x7771, RZ ;  /* 0x000077719ca07816 */ /* 0x001fd600000000ff */
[----:B----4-:R0:W-:Y:S01]  /*83640*/  @P4 STG.E.U8 desc[UR6][R166.64], R160 ;  /* 0x000000a0a6004986 */ /* 0x0101e2000c101106 */
[----:B------:R-:W-:Y:S02]  /*83650*/  LOP3.LUT P4, RZ, R9, 0x10, RZ, 0xc0, !PT ;  /* 0x0000001009ff7812 */ /* 0x000fe4000788c0ff */
[----:B0-----:R-:W-:-:S11]  /*83660*/  PRMT R160, R157, 0x7770, RZ ;  /* 0x000077709da07816 */ /* 0x001fd600000000ff */
[----:B------:R0:W-:Y:S04]  /*83670*/  @P4 STG.E.U8 desc[UR6][R2.64], R160 ;  /* 0x000000a002004986 */ /* 0x0001e8000c101106 */
[----:B0-----:R-:W3:Y:S01]  /*83680*/  LDL.LU.64 R2, [R1+0x1f08] ;  /* 0x001f080001027983 */ /* 0x001ee20000300a00 */
[----:B------:R-:W-:-:S05]  /*83690*/  PRMT R160, R157, 0x7771, RZ ;  /* 0x000077719da07816 */ /* 0x000fca00000000ff */
[----:B------:R2:W-:Y:S02]  /*836a0*/  @P5 STG.E.U8 desc[UR6][R168.64], R160 ;  /* 0x000000a0a8005986 */ /* 0x0005e4000c101106 */
[C---:B--2---:R-:W-:Y:S02]  /*836b0*/  PRMT R160, R158.reuse, 0x7770, RZ ;  /* 0x000077709ea07816 */ /* 0x044fe400000000ff */
[----:B------:R-:W2:Y:S04]  /*836c0*/  LDL.LU.64 R168, [R1+0x858] ;  /* 0x0008580001a87983 */ /* 0x000ea80000300a00 */
[----:B------:R0:W-:Y:S02]  /*836d0*/  @P6 STG.E.U8 desc[UR6][R170.64], R160 ;  /* 0x000000a0aa006986 */ /* 0x0001e4000c101106 */
[----:B0-----:R-:W-:-:S02]  /*836e0*/  PRMT R160, R158, 0x7771, RZ ;  /* 0x000077719ea07816 */ /* 0x001fc400000000ff */
[----:B------:R-:W4:Y:S04]  /*836f0*/  LDL.LU.64 R170, [R1+0x850] ;  /* 0x0008500001aa7983 */ /* 0x000f280000300a00 */
[----:B------:R0:W-:Y:S02]  /*83700*/  @P0 STG.E.U8 desc[UR6][R172.64], R160 ;  /* 0x000000a0ac000986 */ /* 0x0001e4000c101106 */
[----:B0-----:R-:W-:Y:S02]  /*83710*/  PRMT R160, R159, 0x7770, RZ ;  /* 0x000077709fa07816 */ /* 0x001fe400000000ff */
[----:B------:R-:W4:Y:S04]  /*83720*/  LDL.LU.64 R172, [R1+0x848] ;  /* 0x0008480001ac7983 */ /* 0x000f280000300a00 */
[----:B------:R0:W-:Y:S04]  /*83730*/  @P1 STG.E.U8 desc[UR6][R174.64], R160 ;  /* 0x000000a0ae001986 */ /* 0x0001e8000c101106 */
[----:B0-----:R-:W4:Y:S01]  /*83740*/  LDL.LU.64 R174, [R1+0x840] ;  /* 0x0008400001ae7983 */ /* 0x001f220000300a00 */
[----:B------:R-:W-:-:S02]  /*83750*/  LOP3.LUT P2, RZ, R4, 0x40000000, RZ, 0xc0, !PT ;  /* 0x4000000004ff7812 */ /* 0x000fc4000784c0ff */
[C---:B------:R-:W-:Y:S02]  /*83760*/  LOP3.LUT P3, RZ, R4.reuse, 0x80000000, RZ, 0xc0, !PT ;  /* 0x8000000004ff7812 */ /* 0x040fe4000786c0ff */
[----:B------:R-:W-:Y:S02]  /*83770*/  LOP3.LUT R4, R4, 0xefffffff, RZ, 0xc0, !PT ;  /* 0xefffffff04047812 */ /* 0x000fe400078ec0ff */
[----:B------:R-:W-:Y:S02]  /*83780*/  LOP3.LUT R9, R9, 0xfffffffe, RZ, 0xc0, !PT ;  /* 0xfffffffe09097812 */ /* 0x000fe400078ec0ff */
[----:B------:R-:W-:-:S05]  /*83790*/  PRMT R160, R159, 0x7771, RZ ;  /* 0x000077719fa07816 */ /* 0x000fca00000000ff */
[----:B------:R0:W-:Y:S04]  /*837a0*/  @P2 STG.E.U8 desc[UR6][R176.64], R160 ;  /* 0x000000a0b0002986 */ /* 0x0001e8000c101106 */
[----:B0-----:R-:W4:Y:S01]  /*837b0*/  LDL.LU.64 R176, [R1+0x830] ;  /* 0x0008300001b07983 */ /* 0x001f220000300a00 */
[----:B------:R-:W-:-:S05]  /*837c0*/  PRMT R160, R156, 0x7772, RZ ;  /* 0x000077729ca07816 */ /* 0x000fca00000000ff */
[----:B------:R0:W-:Y:S04]  /*837d0*/  @P3 STG.E.U8 desc[UR6][R178.64], R160 ;  /* 0x000000a0b2003986 */ /* 0x0001e8000c101106 */
[----:B0-----:R-:W4:Y:S01]  /*837e0*/  LDL.LU.64 R178, [R1+0x828] ;  /* 0x0008280001b27983 */ /* 0x001f220000300a00 */
[----:B------:R-:W-:-:S03]  /*837f0*/  PRMT R156, R156, 0x7773, RZ ;  /* 0x000077739c9c7816 */ /* 0x000fc600000000ff */
[----:B------:R-:W4:Y:S04]  /*83800*/  LDL.LU.64 R160, [R1+0x810] ;  /* 0x0008100001a07983 */ /* 0x000f280000300a00 */
[----:B------:R-:W4:Y:S04]  /*83810*/  LDL.LU.64 R162, [R1+0x808] ;  /* 0x0008080001a27983 */ /* 0x000f280000300a00 */
[----:B------:R-:W4:Y:S04]  /*83820*/  LDL.LU.64 R164, [R1+0x800] ;  /* 0x0008000001a47983 */ /* 0x000f280000300a00 */
[----:B------:R-:W4:Y:S01]  /*83830*/  LDL.LU.64 R166, [R1+0x7f8] ;  /* 0x0007f80001a67983 */ /* 0x000f220000300a00 */
[----:B---3--:R-:W-:-:S13]  /*83840*/  LOP3.LUT P4, RZ, R3, 0x1000, RZ, 0xc0, !PT ;  /* 0x0000100003ff7812 */ /* 0x008fda000788c0ff */
        /* <DEDUP_REMOVED lines=10> */
[----:B------:R-:W-:-:S13]  /*838f0*/  LOP3.LUT P4, RZ, R3, 0x100, RZ, 0xc0, !PT ;  /* 0x0000010003ff7812 */ /* 0x000fda000788c0ff */
        /* <DEDUP_REMOVED lines=8> */
[C---:B------:R-:W-:Y:S02]  /*83980*/  LOP3.LUT P4, RZ, R3.reuse, 0x20, RZ, 0xc0, !PT ;  /* 0x0000002003ff7812 */ /* 0x040fe4000788c0ff */
[----:B------:R-:W-:Y:S02]  /*83990*/  LOP3.LUT P1, RZ, R3, 0x2, RZ, 0xc0, !PT ;  /* 0x0000000203ff7812 */ /* 0x000fe4000782c0ff */
[----:B------:R-:W-:Y:S02]  /*839a0*/  LOP3.LUT R9, R9, 0xfffffff7, RZ, 0xc0, !PT ;  /* 0xfffffff709097812 */ /* 0x000fe400078ec0ff */
[C---:B------:R-:W-:Y:S01]  /*839b0*/  LOP3.LUT P2, RZ, R3.reuse, 0x4, RZ, 0xc0, !PT ;  /* 0x0000000403ff7812 */ /* 0x040fe2000784c0ff */
[----:B--2---:R0:W-:Y:S01]  /*839c0*/  @P0 STG.E.U8 desc[UR6][R168.64], R156 ;  /* 0x0000009ca8000986 */ /* 0x0041e2000c101106 */
[----:B------:R-:W-:-:S05]  /*839d0*/  LOP3.LUT P3, RZ, R3, 0x8, RZ, 0xc0, !PT ;  /* 0x0000000803ff7812 */ /* 0x000fca000786c0ff */
[----:B------:R-:W-:Y:S02]  /*839e0*/  @P4 LOP3.LUT R9, R9, 0x8, RZ, 0xfc, !PT ;  /* 0x0000000809094812 */ /* 0x000fe400078efcff */
[----:B------:R-:W-:Y:S02]  /*839f0*/  LOP3.LUT P4, RZ, R3, 0x10, RZ, 0xc0, !PT ;  /* 0x0000001003ff7812 */ /* 0x000fe4000788c0ff */
[C---:B0-----:R-:W-:Y:S02]  /*83a00*/  PRMT R156, R157.reuse, 0x7772, RZ ;  /* 0x000077729d9c7816 */ /* 0x041fe400000000ff */
[----:B------:R-:W-:-:S03]  /*83a10*/  PRMT R157, R157, 0x7773, RZ ;  /* 0x000077739d9d7816 */ /* 0x000fc600000000ff */
[----:B----4-:R0:W-:Y:S04]  /*83a20*/  @P1 STG.E.U8 desc[UR6][R170.64], R156 ;  /* 0x0000009caa001986 */ /* 0x0101e8000c101106 */
[----:B------:R-:W-:Y:S01]  /*83a30*/  @P2 STG.E.U8 desc[UR6][R172.64], R157 ;  /* 0x0000009dac002986 */ /* 0x000fe2000c101106 */
[C---:B0-----:R-:W-:Y:S02]  /*83a40*/  PRMT R156, R158.reuse, 0x7772, RZ ;  /* 0x000077729e9c7816 */ /* 0x041fe400000000ff */
[----:B------:R-:W-:-:S03]  /*83a50*/  PRMT R158, R158, 0x7773, RZ ;  /* 0x000077739e9e7816 */ /* 0x000fc600000000ff */
[----:B------:R-:W-:Y:S04]  /*83a60*/  @P3 STG.E.U8 desc[UR6][R174.64], R156 ;  /* 0x0000009cae003986 */ /* 0x000fe8000c101106 */
[----:B------:R0:W-:Y:S04]  /*83a70*/  @P4 STG.E.U8 desc[UR6][R152.64], R158 ;  /* 0x0000009e98004986 */ /* 0x0001e8000c101106 */
[----:B0-----:R-:W2:Y:S01]  /*83a80*/  LDL.LU.64 R152, [R1+0x1f00] ;  /* 0x001f000001987983 */ /* 0x001ea20000300a00 */
[----:B------:R-:W-:Y:S02]  /*83a90*/  LOP3.LUT P4, RZ, R9, 0x8, RZ, 0xc0, !PT ;  /* 0x0000000809ff7812 */ /* 0x000fe4000788c0ff */
[C---:B------:R-:W-:Y:S01]  /*83aa0*/  PRMT R156, R159.reuse, 0x7772, RZ ;  /* 0x000077729f9c7816 */ /* 0x040fe200000000ff */
[----:B------:R-:W3:Y:S01]  /*83ab0*/  LDL.LU.64 R168, [R1+0x7f0] ;  /* 0x0007f00001a87983 */ /* 0x000ee20000300a00 */
[----:B------:R-:W-:-:S03]  /*83ac0*/  PRMT R159, R159, 0x7773, RZ ;  /* 0x000077739f9f7816 */ /* 0x000fc600000000ff */
[----:B------:R-:W4:Y:S04]  /*83ad0*/  LDL.LU.64 R170, [R1+0x7e8] ;  /* 0x0007e80001aa7983 */ /* 0x000f280000300a00 */
[----:B------:R-:W4:Y:S04]  /*83ae0*/  LDL.LU.64 R172, [R1+0x7e0] ;  /* 0x0007e00001ac7983 */ /* 0x000f280000300a00 */
[----:B------:R0:W-:Y:S01]  /*83af0*/  @P4 STG.E.U8 desc[UR6][R176.64], R156 ;  /* 0x0000009cb0004986 */ /* 0x0001e2000c101106 */
[----:B------:R-:W-:-:S03]  /*83b00*/  LOP3.LUT P4, RZ, R9, 0x4, RZ, 0xc0, !PT ;  /* 0x0000000409ff7812 */ /* 0x000fc6000788c0ff */
[----:B------:R-:W4:Y:S04]  /*83b10*/  LDL.LU.64 R174, [R1+0x7d8] ;  /* 0x0007d80001ae7983 */ /* 0x000f280000300a00 */
[----:B0-----:R-:W4:Y:S06]  /*83b20*/  LDL.LU.64 R176, [R1+0x7d0] ;  /* 0x0007d00001b07983 */ /* 0x001f2c0000300a00 */
[----:B------:R0:W-:Y:S04]  /*83b30*/  @P4 STG.E.U8 desc[UR6][R178.64], R159 ;  /* 0x0000009fb2004986 */ /* 0x0001e8000c101106 */
[----:B0-----:R-:W3:Y:S01]  /*83b40*/  LDL.LU.64 R158, [R1+0x818] ;  /* 0x00081800019e7983 */ /* 0x001ee20000300a00 */
[----:B------:R-:W-:-:S03]  /*83b50*/  LOP3.LUT P4, RZ, R9, 0x2, RZ, 0xc0, !PT ;  /* 0x0000000209ff7812 */ /* 0x000fc6000788c0ff */
[----:B------:R-:W4:Y:S01]  /*83b60*/  LDL.LU.64 R178, [R1+0x7c8] ;  /* 0x0007c80001b27983 */ /* 0x000f220000300a00 */
[----:B--2---:R-:W-:-:S09]  /*83b70*/  PRMT R156, R152, 0x7770, RZ ;  /* 0x00007770989c7816 */ /* 0x004fd200000000ff */
[----:B------:R0:W-:Y:S04]  /*83b80*/  @P4 STG.E.U8 desc[UR6][R154.64], R156 ;  /* 0x0000009c9a004986 */ /* 0x0001e8000c101106 */
[----:B0-----:R-:W2:Y:S01]  /*83b90*/  LDL.LU.64 R154, [R1+0x1ef8] ;  /* 0x001ef800019a7983 */ /* 0x001ea20000300a00 */
[----:B------:R-:W-:Y:S02]  /*83ba0*/  LOP3.LUT P4, RZ, R9, 0x1, RZ, 0xc0, !PT ;  /* 0x0000000109ff7812 */ /* 0x000fe4000788c0ff */
[----:B------:R-:W-:-:S11]  /*83bb0*/  PRMT R9, R152, 0x7771, RZ ;  /* 0x0000777198097816 */ /* 0x000fd600000000ff */
[----:B---3--:R0:W-:Y:S01]  /*83bc0*/  @P4 STG.E.U8 desc[UR6][R158.64], R9 ;  /* 0x000000099e004986 */ /* 0x0081e2000c101106 */
[----:B------:R-:W-:Y:S02]  /*83bd0*/  LOP3.LUT P4, RZ, R4, 0x80000000, RZ, 0xc0, !PT ;  /* 0x8000000004ff7812 */ /* 0x000fe4000788c0ff */
[----:B0-----:R-:W-:-:S11]  /*83be0*/  PRMT R9, R153, 0x7770, RZ ;  /* 0x0000777099097816 */ /* 0x001fd600000000ff */
[----:B------:R0:W-:Y:S01]  /*83bf0*/  @P4 STG.E.U8 desc[UR6][R160.64], R9 ;  /* 0x00000009a0004986 */ /* 0x0001e2000c101106 */
[----:B------:R-:W-:Y:S02]  /*83c00*/  LOP3.LUT P4, RZ, R4, 0x40000000, RZ, 0xc0, !PT ;  /* 0x4000000004ff7812 */ /* 0x000fe4000788c0ff */
[----:B0-----:R-:W-:-:S11]  /*83c10*/  PRMT R9, R153, 0x7771, RZ ;  /* 0x0000777199097816 */ /* 0x001fd600000000ff */
[----:B------:R2:W-:Y:S01]  /*83c20*/  @P4 STG.E.U8 desc[UR6][R162.64], R9 ;  /* 0x00000009a2004986 */ /* 0x0005e2000c101106 */
[----:B------:R-:W-:Y:S02]  /*83c30*/  LOP3.LUT P4, RZ, R4, 0x20000000, RZ, 0xc0, !PT ;  /* 0x2000000004ff7812 */ /* 0x000fe4000788c0ff */
[C---:B------:R-:W-:Y:S02]  /*83c40*/  LOP3.LUT P5, RZ, R3.reuse, 0x2000, RZ, 0xc0, !PT ;  /* 0x0000200003ff7812 */ /* 0x040fe400078ac0ff */
[C---:B------:R-:W-:Y:S02]  /*83c50*/  LOP3.LUT P6, RZ, R3.reuse, 0x4000, RZ, 0xc0, !PT ;  /* 0x0000400003ff7812 */ /* 0x040fe400078cc0ff */
[----:B------:R-:W-:Y:S02]  /*83c60*/  LOP3.LUT P0, RZ, R3, 0x8000, RZ, 0xc0, !PT ;  /* 0x0000800003ff7812 */ /* 0x000fe4000780c0ff */
[----:B--2---:R-:W-:-:S05]  /*83c70*/  PRMT R9, R154, 0x7770, RZ ;  /* 0x000077709a097816 */ /* 0x004fca00000000ff */
[----:B------:R0:W-:Y:S01]  /*83c80*/  @P4 STG.E.U8 desc[UR6][R164.64], R9 ;  /* 0x00000009a4004986 */ /* 0x0001e2000c101106 */
[----:B------:R-:W-:Y:S02]  /*83c90*/  LOP3.LUT P4, RZ, R4, 0x10000000, RZ, 0xc0, !PT ;  /* 0x1000000004ff7812 */ /* 0x000fe4000788c0ff */
[----:B0-----:R-:W-:-:S11]  /*83ca0*/  PRMT R9, R154, 0x7771, RZ ;  /* 0x000077719a097816 */ /* 0x001fd600000000ff */
[----:B------:R0:W-:Y:S02]  /*83cb0*/  @P4 STG.E.U8 desc[UR6][R166.64], R9 ;  /* 0x00000009a6004986 */ /* 0x0001e4000c101106 */
[----:B0-----:R-:W-:-:S05]  /*83cc0*/  PRMT R9, R155, 0x7770, RZ ;  /* 0x000077709b097816 */ /* 0x001fca00000000ff */
[----:B------:R0:W-:Y:S02]  /*83cd0*/  @P5 STG.E.U8 desc[UR6][R168.64], R9 ;  /* 0x00000009a8005986 */ /* 0x0001e4000c101106 */
[----:B0-----:R-:W-:-:S05]  /*83ce0*/  PRMT R9, R155, 0x7771, RZ ;  /* 0x000077719b097816 */ /* 0x001fca00000000ff */
[----:B----4-:R0:W-:Y:S02]  /*83cf0*/  @P6 STG.E.U8 desc[UR6][R170.64], R9 ;  /* 0x00000009aa006986 */ /* 0x0101e4000c101106 */
[----:B0-----:R-:W-:-:S05]  /*83d00*/  PRMT R9, R152, 0x7772, RZ ;  /* 0x0000777298097816 */ /* 0x001fca00000000ff */
[----:B------:R0:W-:Y:S04]  /*83d10*/  @P0 STG.E.U8 desc[UR6][R172.64], R9 ;  /* 0x00000009ac000986 */ /* 0x0001e8000c101106 */
[----:B0-----:R-:W2:Y:S01]  /*83d20*/  LDL.LU.64 R172, [R1+0x7c0] ;  /* 0x0007c00001ac7983 */ /* 0x001ea20000300a00 */
[C---:B------:R-:W-:Y:S02]  /*83d30*/  LOP3.LUT P1, RZ, R3.reuse, 0x10000, RZ, 0xc0, !PT ;  /* 0x0001000003ff7812 */ /* 0x040fe4000782c0ff */
[C---:B------:R-:W-:Y:S02]  /*83d40*/  LOP3.LUT P2, RZ, R3.reuse, 0x20000, RZ, 0xc0, !PT ;  /* 0x0002000003ff7812 */ /* 0x040fe4000784c0ff */
[----:B------:R-:W-:Y:S02]  /*83d50*/  PRMT R152, R152, 0x7773, RZ ;  /* 0x0000777398987816 */ /* 0x000fe400000000ff */
[----:B------:R-:W-:-:S02]  /*83d60*/  LOP3.LUT P3, RZ, R3, 0x40000, RZ, 0xc0, !PT ;  /* 0x0004000003ff7812 */ /* 0x000fc4000786c0ff */
[----:B------:R-:W-:Y:S02]  /*83d70*/  LOP3.LUT P0, RZ, R3, 0x80000, RZ, 0xc0, !PT ;  /* 0x0008000003ff7812 */ /* 0x000fe4000780c0ff */
[----:B------:R-:W-:-:S03]  /*83d80*/  PRMT R9, R153, 0x7772, RZ ;  /* 0x0000777299097816 */ /* 0x000fc600000000ff */
[----:B------:R0:W-:Y:S01]  /*83d90*/  @P1 STG.E.U8 desc[UR6][R174.64], R152 ;  /* 0x00000098ae001986 */ /* 0x0001e2000c101106 */
[----:B------:R-:W-:Y:S02]  /*83da0*/  LOP3.LUT P1, RZ, R3, 0x100000, RZ, 0xc0, !PT ;  /* 0x0010000003ff7812 */ /* 0x000fe4000782c0ff */
[----:B------:R-:W-:Y:S01]  /*83db0*/  PRMT R153, R153, 0x7773, RZ ;  /* 0x0000777399997816 */ /* 0x000fe200000000ff */
[----:B------:R1:W-:Y:S04]  /*83dc0*/  @P2 STG.E.U8 desc[UR6][R176.64], R9 ;  /* 0x00000009b0002986 */ /* 0x0003e8000c101106 */
[----:B------:R3:W-:Y:S04]  /*83dd0*/  @P3 STG.E.U8 desc[UR6][R178.64], R153 ;  /* 0x00000099b2003986 */ /* 0x0007e8000c101106 */
[----:B0-----:R-:W4:Y:S01]  /*83de0*/  LDL.LU.64 R174, [R1+0x7b0] ;  /* 0x0007b00001ae7983 */ /* 0x001f220000300a00 */
[----:B-1----:R-:W-:-:S03]  /*83df0*/  PRMT R9, R154, 0x7772, RZ ;  /* 0x000077729a097816 */ /* 0x002fc600000000ff */
[----:B------:R-:W4:Y:S01]  /*83e00*/  LDL.LU.64 R176, [R1+0x7a8] ;  /* 0x0007a80001b07983 */ /* 0x000f220000300a00 */
[----:B------:R-:W-:-:S03]  /*83e10*/  PRMT R154, R154, 0x7773, RZ ;  /* 0x000077739a9a7816 */ /* 0x000fc600000000ff */
[----:B---3--:R-:W3:Y:S04]  /*83e20*/  LDL.LU.64 R178, [R1+0x798] ;  /* 0x0007980001b27983 */ /* 0x008ee80000300a00 */
[----:B------:R-:W3:Y:S04]  /*83e30*/  LDL.LU.64 R156, [R1+0x790] ;  /* 0x00079000019c7983 */ /* 0x000ee80000300a00 */
[----:B------:R-:W3:Y:S01]  /*83e40*/  LDL.LU.64 R158, [R1+0x788] ;  /* 0x00078800019e7983 */ /* 0x000ee20000300a00 */
[----:B------:R-:W-:Y:S02]  /*83e50*/  LOP3.LUT P4, RZ, R3, 0x80000000, RZ, 0xc0, !PT ;  /* 0x8000000003ff7812 */ /* 0x000fe4000788c0ff */
[----:B------:R-:W-:-:S11]  /*83e60*/  LOP3.LUT R4, R4, 0xffefffff, RZ, 0xc0, !PT ;  /* 0xffefffff04047812 */ /* 0x000fd600078ec0ff */
[----:B------:R-:W-:Y:S02]  /*83e70*/  @P4 LOP3.LUT R4, R4, 0x100000, RZ, 0xfc, !PT ;  /* 0x0010000004044812 */ /* 0x000fe400078efcff */
[----:B------:R-:W-:Y:S02]  /*83e80*/  LOP3.LUT P4, RZ, R3, 0x40000000, RZ, 0xc0, !PT ;  /* 0x4000000003ff7812 */ /* 0x000fe4000788c0ff */
[----:B------:R-:W-:-:S11]  /*83e90*/  LOP3.LUT R4, R4, 0xffdfffff, RZ, 0xc0, !PT ;  /* 0xffdfffff04047812 */ /* 0x000fd600078ec0ff */
[----:B------:R-:W-:Y:S02]  /*83ea0*/  @P4 LOP3.LUT R4, R4, 0x200000, RZ, 0xfc, !PT ;  /* 0x0020000004044812 */ /* 0x000fe400078efcff */
[----:B------:R-:W-:Y:S02]  /*83eb0*/  LOP3.LUT P4, RZ, R3, 0x20000000, RZ, 0xc0, !PT ;  /* 0x2000000003ff7812 */ /* 0x000fe4000788c0ff */
[----:B------:R-:W-:Y:S01]  /*83ec0*/  LOP3.LUT R4, R4, 0xffbfffff, RZ, 0xc0, !PT ;  /* 0xffbfffff04047812 */ /* 0x000fe200078ec0ff */
[----:B--2---:R-:W-:Y:S04]  /*83ed0*/  @P0 STG.E.U8 desc[UR6][R172.64], R9 ;  /* 0x00000009ac000986 */ /* 0x004fe8000c101106 */
[----:B------:R0:W-:Y:S04]  /*83ee0*/  @P1 STG.E.U8 desc[UR6][R148.64], R154 ;  /* 0x0000009a94001986 */ /* 0x0001e8000c101106 */
[----:B0-----:R-:W2:Y:S02]  /*83ef0*/  LDL.LU.64 R148, [R1+0x1ef0] ;  /* 0x001ef00001947983 */ /* 0x001ea40000300a00 */
[----:B------:R-:W-:-:S02]  /*83f00*/  @P4 LOP3.LUT R4, R4, 0x400000, RZ, 0xfc, !PT ;  /* 0x0040000004044812 */ /* 0x000fc400078efcff */
[C---:B------:R-:W-:Y:S01]  /*83f10*/  LOP3.LUT P4, RZ, R3.reuse, 0x10000000, RZ, 0xc0, !PT ;  /* 0x1000000003ff7812 */ /* 0x040fe2000788c0ff */
[----:B------:R-:W3:Y:S01]  /*83f20*/  LDL.LU.64 R160, [R1+0x780] ;  /* 0x0007800001a07983 */ /* 0x000ee20000300a00 */
[----:B------:R-:W-:Y:S02]  /*83f30*/  LOP3.LUT R4, R4, 0xff7fffff, RZ, 0xc0, !PT ;  /* 0xff7fffff04047812 */ /* 0x000fe400078ec0ff */
[C---:B------:R-:W-:Y:S01]  /*83f40*/  LOP3.LUT P2, RZ, R3.reuse, 0x200000, RZ, 0xc0, !PT ;  /* 0x0020000003ff7812 */ /* 0x040fe2000784c0ff */
[----:B------:R-:W3:Y:S01]  /*83f50*/  LDL.LU.64 R162, [R1+0x778] ;  /* 0x0007780001a27983 */ /* 0x000ee20000300a00 */
[----:B------:R-:W-:Y:S02]  /*83f60*/  LOP3.LUT P3, RZ, R3, 0x400000, RZ, 0xc0, !PT ;  /* 0x0040000003ff7812 */ /* 0x000fe4000786c0ff */
[----:B------:R-:W-:Y:S01]  /*83f70*/  PRMT R9, R155, 0x7772, RZ ;  /* 0x000077729b097816 */ /* 0x000fe200000000ff */
[----:B------:R-:W3:Y:S04]  /*83f80*/  LDL.LU.64 R164, [R1+0x770] ;  /* 0x0007700001a47983 */ /* 0x000ee80000300a00 */
[----:B------:R-:W-:Y:S01]  /*83f90*/  @P4 LOP3.LUT R4, R4, 0x800000, RZ, 0xfc, !PT ;  /* 0x0080000004044812 */ /* 0x000fe200078efcff */
[----:B------:R-:W3:Y:S01]  /*83fa0*/  LDL.LU.64 R166, [R1+0x768] ;  /* 0x0007680001a67983 */ /* 0x000ee20000300a00 */
[----:B------:R-:W-:-:S02]  /*83fb0*/  LOP3.LUT P4, RZ, R3, 0x8000000, RZ, 0xc0, !PT ;  /* 0x0800000003ff7812 */ /* 0x000fc4000788c0ff */
[----:B------:R-:W-:Y:S01]  /*83fc0*/  LOP3.LUT R4, R4, 0xfeffffff, RZ, 0xc0, !PT ;  /* 0xfeffffff04047812 */ /* 0x000fe200078ec0ff */
[----:B----4-:R2:W-:Y:S01]  /*83fd0*/  @P2 STG.E.U8 desc[UR6][R174.64], R9 ;  /* 0x00000009ae002986 */ /* 0x0105e2000c101106 */
[----:B------:R-:W-:-:S03]  /*83fe0*/  PRMT R155, R155, 0x7773, RZ ;  /* 0x000077739b9b7816 */ /* 0x000fc600000000ff */
[----:B------:R-:W4:Y:S06]  /*83ff0*/  LDL.LU.64 R168, [R1+0x760] ;  /* 0x0007600001a87983 */ /* 0x000f2c0000300a00 */
[----:B------:R-:W-:Y:S01]  /*84000*/  @P4 LOP3.LUT R4, R4, 0x1000000, RZ, 0xfc, !PT ;  /* 0x0100000004044812 */ /* 0x000fe200078efcff */
[----:B------:R-:W-:Y:S01]  /*84010*/  @P3 STG.E.U8 desc[UR6][R176.64], R155 ;  /* 0x0000009bb0003986 */ /* 0x000fe2000c101106 */
[----:B------:R-:W-:Y:S02]  /*84020*/  LOP3.LUT P4, RZ, R3, 0x4000000, RZ, 0xc0, !PT ;  /* 0x0400000003ff7812 */ /* 0x000fe4000788c0ff */
        /* <DEDUP_REMOVED lines=10> */
[----:B--2---:R-:W-:-:S11]  /*840d0*/  PRMT R9, R148, 0x7770, RZ ;  /* 0x0000777094097816 */ /* 0x004fd600000000ff */
[----:B------:R0:W-:Y:S04]  /*840e0*/  @P4 STG.E.U8 desc[UR6][R150.64], R9 ;  /* 0x0000000996004986 */ /* 0x0001e8000c101106 */
[----:B0-----:R-:W2:Y:S01]  /*840f0*/  LDL.LU.64 R150, [R1+0x1ee8] ;  /* 0x001ee80001967983 */ /* 0x001ea20000300a00 */
[----:B------:R-:W-:-:S03]  /*84100*/  LOP3.LUT P4, RZ, R4, 0x8000000, RZ, 0xc0, !PT ;  /* 0x0800000004ff7812 */ /* 0x000fc6000788c0ff */
[----:B------:R-:W4:Y:S01]  /*84110*/  LDL.LU.64 R172, [R1+0x750] ;  /* 0x0007500001ac7983 */ /* 0x000f220000300a00 */
[----:B------:R-:W-:-:S03]  /*84120*/  PRMT R9, R148, 0x7771, RZ ;  /* 0x0000777194097816 */ /* 0x000fc600000000ff */
[----:B------:R-:W4:Y:S04]  /*84130*/  LDL.LU.64 R174, [R1+0x748] ;  /* 0x0007480001ae7983 */ /* 0x000f280000300a00 */
[----:B------:R-:W4:Y:S04]  /*84140*/  LDL.LU.64 R176, [R1+0x740] ;  /* 0x0007400001b07983 */ /* 0x000f280000300a00 */
[----:B---3--:R0:W-:Y:S04]  /*84150*/  @P4 STG.E.U8 desc[UR6][R178.64], R9 ;  /* 0x00000009b2004986 */ /* 0x0081e8000c101106 */
[----:B0-----:R-:W3:Y:S01]  /*84160*/  LDL.LU.64 R178, [R1+0x738] ;  /* 0x0007380001b27983 */ /* 0x001ee20000300a00 */
[----:B------:R-:W-:-:S02]  /*84170*/  LOP3.LUT P4, RZ, R4, 0x4000000, RZ, 0xc0, !PT ;  /* 0x0400000004ff7812 */ /* 0x000fc4000788c0ff */
[----:B------:R-:W-:-:S11]  /*84180*/  PRMT R9, R149, 0x7770, RZ ;  /* 0x0000777095097816 */ /* 0x000fd600000000ff */
[----:B------:R0:W-:Y:S01]  /*84190*/  @P4 STG.E.U8 desc[UR6][R156.64], R9 ;  /* 0x000000099c004986 */ /* 0x0001e2000c101106 */
[----:B------:R-:W-:Y:S02]  /*841a0*/  LOP3.LUT P4, RZ, R4, 0x2000000, RZ, 0xc0, !PT ;  /* 0x0200000004ff7812 */ /* 0x000fe4000788c0ff */
[----:B0-----:R-:W-:-:S11]  /*841b0*/  PRMT R9, R149, 0x7771, RZ ;  /* 0x0000777195097816 */ /* 0x001fd600000000ff */
[----:B------:R2:W-:Y:S01]  /*841c0*/  @P4 STG.E.U8 desc[UR6][R158.64], R9 ;  /* 0x000000099e004986 */ /* 0x0005e2000c101106 */
[----:B------:R-:W-:Y:S02]  /*841d0*/  LOP3.LUT P4, RZ, R4, 0x1000000, RZ, 0xc0, !PT ;  /* 0x0100000004ff7812 */ /* 0x000fe4000788c0ff */
[C---:B------:R-:W-:Y:S02]  /*841e0*/  LOP3.LUT P5, RZ, R2.reuse, 0x1, RZ, 0xc0, !PT ;  /* 0x0000000102ff7812 */ /* 0x040fe400078ac0ff */
[C---:B------:R-:W-:Y:S02]  /*841f0*/  LOP3.LUT P6, RZ, R2.reuse, 0x2, RZ, 0xc0, !PT ;  /* 0x0000000202ff7812 */ /* 0x040fe400078cc0ff */
[C---:B------:R-:W-:Y:S02]  /*84200*/  LOP3.LUT P0, RZ, R2.reuse, 0x4, RZ, 0xc0, !PT ;  /* 0x0000000402ff7812 */ /* 0x040fe4000780c0ff */
[C---:B------:R-:W-:Y:S02]  /*84210*/  LOP3.LUT P1, RZ, R2.reuse, 0x8, RZ, 0xc0, !PT ;  /* 0x0000000802ff7812 */ /* 0x040fe4000782c0ff */
[----:B------:R-:W-:-:S02]  /*84220*/  LOP3.LUT P2, RZ, R2, 0x10, RZ, 0xc0, !PT ;  /* 0x0000001002ff7812 */ /* 0x000fc4000784c0ff */
[----:B------:R-:W-:Y:S02]  /*84230*/  LOP3.LUT P3, RZ, R2, 0x20, RZ, 0xc0, !PT ;  /* 0x0000002002ff7812 */ /* 0x000fe4000786c0ff */
[----:B--2---:R-:W-:-:S05]  /*84240*/  PRMT R9, R150, 0x7770, RZ ;  /* 0x0000777096097816 */ /* 0x004fca00000000ff */
[----:B------:R0:W-:Y:S01]  /*84250*/  @P4 STG.E.U8 desc[UR6][R160.64], R9 ;  /* 0x00000009a0004986 */ /* 0x0001e2000c101106 */
[----:B------:R-:W-:Y:S02]  /*84260*/  LOP3.LUT P4, RZ, R4, 0x800000, RZ, 0xc0, !PT ;  /* 0x0080000004ff7812 */ /* 0x000fe4000788c0ff */
[----:B0-----:R-:W-:-:S11]  /*84270*/  PRMT R9, R150, 0x7771, RZ ;  /* 0x0000777196097816 */ /* 0x001fd600000000ff */
        /* <DEDUP_REMOVED lines=8> */
[C---:B0-----:R-:W-:Y:S02]  /*84300*/  PRMT R9, R148.reuse, 0x7772, RZ ;  /* 0x0000777294097816 */ /* 0x041fe400000000ff */
[----:B------:R-:W-:-:S09]  /*84310*/  PRMT R148, R148, 0x7773, RZ ;  /* 0x0000777394947816 */ /* 0x000fd200000000ff */
[----:B----4-:R0:W-:Y:S04]  /*84320*/  @P4 STG.E.U8 desc[UR6][R168.64], R9 ;  /* 0x00000009a8004986 */ /* 0x0101e8000c101106 */
[----:B------:R-:W-:Y:S01]  /*84330*/  @P5 STG.E.U8 desc[UR6][R170.64], R148 ;  /* 0x00000094aa005986 */ /* 0x000fe2000c101106 */
[C---:B0-----:R-:W-:Y:S02]  /*84340*/  PRMT R9, R149.reuse, 0x7772, RZ ;  /* 0x0000777295097816 */ /* 0x041fe400000000ff */
[----:B------:R-:W-:-:S03]  /*84350*/  PRMT R149, R149, 0x7773, RZ ;  /* 0x0000777395957816 */ /* 0x000fc600000000ff */
[----:B------:R0:W-:Y:S04]  /*84360*/  @P6 STG.E.U8 desc[UR6][R172.64], R9 ;  /* 0x00000009ac006986 */ /* 0x0001e8000c101106 */
[----:B------:R-:W-:Y:S01]  /*84370*/  @P0 STG.E.U8 desc[UR6][R174.64], R149 ;  /* 0x00000095ae000986 */ /* 0x000fe2000c101106 */
[C---:B0-----:R-:W-:Y:S02]  /*84380*/  PRMT R9, R150.reuse, 0x7772, RZ ;  /* 0x0000777296097816 */ /* 0x041fe400000000ff */
[----:B------:R-:W-:-:S03]  /*84390*/  PRMT R150, R150, 0x7773, RZ ;  /* 0x0000777396967816 */ /* 0x000fc600000000ff */
[----:B------:R0:W-:Y:S04]  /*843a0*/  @P1 STG.E.U8 desc[UR6][R176.64], R9 ;  /* 0x00000009b0001986 */ /* 0x0001e8000c101106 */
[----:B---3--:R-:W-:Y:S01]  /*843b0*/  @P2 STG.E.U8 desc[UR6][R178.64], R150 ;  /* 0x00000096b2002986 */ /* 0x008fe2000c101106 */
[----:B0-----:R-:W-:-:S05]  /*843c0*/  PRMT R9, R151, 0x7772, RZ ;  /* 0x0000777297097816 */ /* 0x001fca00000000ff */
[----:B------:R0:W-:Y:S04]  /*843d0*/  @P3 STG.E.U8 desc[UR6][R144.64], R9 ;  /* 0x0000000990003986 */ /* 0x0001e8000c101106 */
[----:B0-----:R-:W2:Y:S04]  /*843e0*/  LDL.LU.64 R144, [R1+0x1ee0] ;  /* 0x001ee00001907983 */ /* 0x001ea80000300a00 */
[----:B------:R-:W3:Y:S04]  /*843f0*/  LDL.LU.64 R170, [R1+0x728] ;  /* 0x0007280001aa7983 */ /* 0x000ee80000300a00 */
[----:B------:R-:W4:Y:S01]  /*84400*/  LDL.LU.64 R172, [R1+0x720] ;  /* 0x0007200001ac7983 */ /* 0x000f220000300a00 */
[----:B------:R-:W-:-:S02]  /*84410*/  LOP3.LUT P0, RZ, R2, 0x40, RZ, 0xc0, !PT ;  /* 0x0000004002ff7812 */ /* 0x000fc4000780c0ff */
[C---:B------:R-:W-:Y:S01]  /*84420*/  LOP3.LUT P1, RZ, R2.reuse, 0x80, RZ, 0xc0, !PT ;  /* 0x0000008002ff7812 */ /* 0x040fe2000782c0ff */
[----:B------:R-:W4:Y:S01]  /*84430*/  LDL.LU.64 R174, [R1+0x710] ;  /* 0x0007100001ae7983 */ /* 0x000f220000300a00 */
[C---:B------:R-:W-:Y:S02]  /*84440*/  LOP3.LUT P2, RZ, R2.reuse, 0x100, RZ, 0xc0, !PT ;  /* 0x0000010002ff7812 */ /* 0x040fe4000784c0ff */
[----:B------:R-:W-:Y:S01]  /*84450*/  PRMT R151, R151, 0x7773, RZ ;  /* 0x0000777397977816 */ /* 0x000fe200000000ff */
        /* <DEDUP_REMOVED lines=15> */
[C---:B--2---:R-:W-:Y:S01]  /*84550*/  PRMT R9, R144.reuse, 0x7770, RZ ;  /* 0x0000777090097816 */ /* 0x044fe200000000ff */
[----:B---3--:R-:W-:Y:S04]  /*84560*/  @P0 STG.E.U8 desc[UR6][R170.64], R151 ;  /* 0x00000097aa000986 */ /* 0x008fe8000c101106 */
[----:B----4-:R0:W-:Y:S02]  /*84570*/  @P1 STG.E.U8 desc[UR6][R172.64], R9 ;  /* 0x00000009ac001986 */ /* 0x0101e4000c101106 */
[----:B0-----:R-:W-:-:S05]  /*84580*/  PRMT R9, R144, 0x7771, RZ ;  /* 0x0000777190097816 */ /* 0x001fca00000000ff */
[----:B------:R0:W-:Y:S04]  /*84590*/  @P2 STG.E.U8 desc[UR6][R146.64], R9 ;  /* 0x0000000992002986 */ /* 0x0001e8000c101106 */
[----:B0-----:R-:W2:Y:S01]  /*845a0*/  LDL.LU.64 R146, [R1+0x1ed8] ;  /* 0x001ed80001927983 */ /* 0x001ea20000300a00 */
[----:B------:R-:W-:Y:S02]  /*845b0*/  @P4 LOP3.LUT R4, R4, 0x4000, RZ, 0xfc, !PT ;  /* 0x0000400004044812 */ /* 0x000fe400078efcff */
[----:B------:R-:W-:Y:S01]  /*845c0*/  LOP3.LUT P4, RZ, R2, 0x8000, RZ, 0xc0, !PT ;  /* 0x0000800002ff7812 */ /* 0x000fe2000788c0ff */
[----:B------:R-:W3:Y:S01]  /*845d0*/  LDL.LU.64 R168, [R1+0x6c8] ;  /* 0x0006c80001a87983 */ /* 0x000ee20000300a00 */
[----:B------:R-:W-:Y:S02]  /*845e0*/  LOP3.LUT R4, R4, 0xffff7fff, RZ, 0xc0, !PT ;  /* 0xffff7fff04047812 */ /* 0x000fe400078ec0ff */
[----:B------:R-:W-:Y:S01]  /*845f0*/  LOP3.LUT P3, RZ, R2, 0x200, RZ, 0xc0, !PT ;  /* 0x0000020002ff7812 */ /* 0x000fe2000786c0ff */
[----:B------:R-:W4:Y:S01]  /*84600*/  LDL.LU.64 R170, [R1+0x6c0] ;  /* 0x0006c00001aa7983 */ /* 0x000f220000300a00 */
[----:B------:R-:W-:-:S03]  /*84610*/  PRMT R9, R145, 0x7770, RZ ;  /* 0x0000777091097816 */ /* 0x000fc600000000ff */
[----:B------:R-:W4:Y:S04]  /*84620*/  LDL.LU.64 R172, [R1+0x6b8] ;  /* 0x0006b80001ac7983 */ /* 0x000f280000300a00 */
        /* <DEDUP_REMOVED lines=12> */
[----:B------:R0:W-:Y:S10]  /*846f0*/  @P3 STG.E.U8 desc[UR6][R174.64], R9 ;  /* 0x00000009ae003986 */ /* 0x0001f4000c101106 */
[----:B------:R-:W-:-:S02]  /*84700*/  @P4 LOP3.LUT R4, R4, 0x80000, RZ, 0xfc, !PT ;  /* 0x0008000004044812 */ /* 0x000fc400078efcff */
[----:B------:R-:W-:Y:S01]  /*84710*/  LOP3.LUT P4, RZ, R2, 0x400, RZ, 0xc0, !PT ;  /* 0x0000040002ff7812 */ /* 0x000fe2000788c0ff */
[----:B0-----:R-:W4:Y:S01]  /*84720*/  LDL.LU.64 R174, [R1+0x6b0] ;  /* 0x0006b00001ae7983 */ /* 0x001f220000300a00 */
[----:B------:R-:W-:-:S11]  /*84730*/  PRMT R9, R145, 0x7771, RZ ;  /* 0x0000777191097816 */ /* 0x000fd600000000ff */
[----:B------:R0:W-:Y:S01]  /*84740*/  @P4 STG.E.U8 desc[UR6][R176.64], R9 ;  /* 0x00000009b0004986 */ /* 0x0001e2000c101106 */
[----:B------:R-:W-:-:S03]  /*84750*/  LOP3.LUT P4, RZ, R4, 0x80000, RZ, 0xc0, !PT ;  /* 0x0008000004ff7812 */ /* 0x000fc6000788c0ff */
[----:B0-----:R-:W4:Y:S01]  /*84760*/  LDL.LU.64 R176, [R1+0x6a8] ;  /* 0x0006a80001b07983 */ /* 0x001f220000300a00 */
[----:B--2---:R-:W-:-:S09]  /*84770*/  PRMT R9, R146, 0x7770, RZ ;  /* 0x0000777092097816 */ /* 0x004fd200000000ff */
[----:B------:R0:W-:Y:S01]  /*84780*/  @P4 STG.E.U8 desc[UR6][R178.64], R9 ;  /* 0x00000009b2004986 */ /* 0x0001e2000c101106 */
[----:B------:R-:W-:Y:S02]  /*84790*/  LOP3.LUT P4, RZ, R4, 0x40000, RZ, 0xc0, !PT ;  /* 0x0004000004ff7812 */ /* 0x000fe4000788c0ff */
[----:B0-----:R-:W-:Y:S01]  /*847a0*/  PRMT R9, R146, 0x7771, RZ ;  /* 0x0000777192097816 */ /* 0x001fe200000000ff */
[----:B------:R-:W2:Y:S10]  /*847b0*/  LDL.LU.64 R178, [R1+0x6a0] ;  /* 0x0006a00001b27983 */ /* 0x000eb40000300a00 */
[----:B------:R0:W-:Y:S01]  /*847c0*/  @P4 STG.E.U8 desc[UR6][R158.64], R9 ;  /* 0x000000099e004986 */ /* 0x0001e2000c101106 */
[----:B------:R-:W-:-:S02]  /*847d0*/  LOP3.LUT P4, RZ, R4, 0x20000, RZ, 0xc0, !PT ;  /* 0x0002000004ff7812 */ /* 0x000fc4000788c0ff */
        /* <DEDUP_REMOVED lines=9> */
[----:B------:R-:W-:-:S11]  /*84870*/  PRMT R144, R144, 0x7773, RZ ;  /* 0x0000777390907816 */ /* 0x000fd600000000ff */
[----:B------:R-:W-:Y:S01]  /*84880*/  @P4 STG.E.U8 desc[UR6][R166.64], R144 ;  /* 0x00000090a6004986 */ /* 0x000fe2000c101106 */
[----:B------:R-:W-:Y:S02]  /*84890*/  LOP3.LUT P4, RZ, R4, 0x2000, RZ, 0xc0, !PT ;  /* 0x0000200004ff7812 */ /* 0x000fe4000788c0ff */
[----:B0-----:R-:W-:-:S11]  /*848a0*/  PRMT R9, R145, 0x7772, RZ ;  /* 0x0000777291097816 */ /* 0x001fd600000000ff */
[----:B------:R0:W-:Y:S04]  /*848b0*/  @P4 STG.E.U8 desc[UR6][R140.64], R9 ;  /* 0x000000098c004986 */ /* 0x0001e8000c101106 */
[----:B0-----:R-:W2:Y:S01]  /*848c0*/  LDL.LU.64 R140, [R1+0x1ed0] ;  /* 0x001ed000018c7983 */ /* 0x001ea20000300a00 */
[----:B------:R-:W-:Y:S02]  /*848d0*/  LOP3.LUT P4, RZ, R4, 0x1000, RZ, 0xc0, !PT ;  /* 0x0000100004ff7812 */ /* 0x000fe4000788c0ff */
[C---:B------:R-:W-:Y:S02]  /*848e0*/  LOP3.LUT P5, RZ, R2.reuse, 0x80000, RZ, 0xc0, !PT ;  /* 0x0008000002ff7812 */ /* 0x040fe400078ac0ff */
[C---:B------:R-:W-:Y:S02]  /*848f0*/  LOP3.LUT P6, RZ, R2.reuse, 0x100000, RZ, 0xc0, !PT ;  /* 0x0010000002ff7812 */ /* 0x040fe400078cc0ff */
[----:B------:R-:W-:-:S02]  /*84900*/  LOP3.LUT P0, RZ, R2, 0x200000, RZ, 0xc0, !PT ;  /* 0x0020000002ff7812 */ /* 0x000fc4000780c0ff */
[----:B------:R-:W-:Y:S02]  /*84910*/  PRMT R145, R145, 0x7773, RZ ;  /* 0x0000777391917816 */ /* 0x000fe400000000ff */
[----:B------:R-:W-:Y:S02]  /*84920*/  PRMT R9, R146, 0x7772, RZ ;  /* 0x0000777292097816 */ /* 0x000fe400000000ff */
[C---:B------:R-:W-:Y:S01]  /*84930*/  LOP3.LUT P1, RZ, R2.reuse, 0x400000, RZ, 0xc0, !PT ;  /* 0x0040000002ff7812 */ /* 0x040fe2000782c0ff */
[----:B---3--:R-:W-:Y:S01]  /*84940*/  @P4 STG.E.U8 desc[UR6][R168.64], R145 ;  /* 0x00000091a8004986 */ /* 0x008fe2000c101106 */
[----:B------:R-:W-:Y:S02]  /*84950*/  LOP3.LUT P2, RZ, R2, 0x800000, RZ, 0xc0, !PT ;  /* 0x0080000002ff7812 */ /* 0x000fe4000784c0ff */
[----:B------:R-:W-:Y:S01]  /*84960*/  PRMT R146, R146, 0x7773, RZ ;  /* 0x0000777392927816 */ /* 0x000fe200000000ff */
[----:B----4-:R0:W-:Y:S01]  /*84970*/  @P5 STG.E.U8 desc[UR6][R170.64], R9 ;  /* 0x00000009aa005986 */ /* 0x0101e2000c101106 */
[----:B------:R-:W-:-:S03]  /*84980*/  LOP3.LUT P3, RZ, R2, 0x1000000, RZ, 0xc0, !PT ;  /* 0x0100000002ff7812 */ /* 0x000fc6000786c0ff */
[----:B------:R-:W-:Y:S01]  /*84990*/  @P6 STG.E.U8 desc[UR6][R172.64], R146 ;  /* 0x00000092ac006986 */ /* 0x000fe2000c101106 */
[C---:B0-----:R-:W-:Y:S02]  /*849a0*/  PRMT R9, R147.reuse, 0x7772, RZ ;  /* 0x0000777293097816 */ /* 0x041fe400000000ff */
[----:B------:R-:W-:-:S03]  /*849b0*/  PRMT R147, R147, 0x7773, RZ ;  /* 0x0000777393937816 */ /* 0x000fc600000000ff */
[----:B------:R2:W-:Y:S04]  /*849c0*/  @P0 STG.E.U8 desc[UR6][R174.64], R9 ;  /* 0x00000009ae000986 */ /* 0x0005e8000c101106 */
[----:B------:R-:W-:Y:S01]  /*849d0*/  @P1 STG.E.U8 desc[UR6][R176.64], R147 ;  /* 0x00000093b0001986 */ /* 0x000fe2000c101106 */
[----:B--2---:R-:W-:-:S05]  /*849e0*/  PRMT R9, R140, 0x7770, RZ ;  /* 0x000077708c097816 */ /* 0x004fca00000000ff */
[----:B------:R0:W-:Y:S02]  /*849f0*/  @P2 STG.E.U8 desc[UR6][R178.64], R9 ;  /* 0x00000009b2002986 */ /* 0x0001e4000c101106 */
[----:B0-----:R-:W-:-:S05]  /*84a00*/  PRMT R9, R140, 0x7771, RZ ;  /* 0x000077718c097816 */ /* 0x001fca00000000ff */
[----:B------:R0:W-:Y:S04]  /*84a10*/  @P3 STG.E.U8 desc[UR6][R142.64], R9 ;  /* 0x000000098e003986 */ /* 0x0001e8000c101106 */
[----:B0-----:R-:W2:Y:S04]  /*84a20*/  LDL.LU.64 R142, [R1+0x1ec8] ;  /* 0x001ec800018e7983 */ /* 0x001ea80000300a00 */
[----:B------:R-:W3:Y:S04]  /*84a30*/  LDL.LU.64 R166, [R1+0x690] ;  /* 0x0006900001a67983 */ /* 0x000ee80000300a00 */
[----:B------:R-:W4:Y:S04]  /*84a40*/  LDL.LU.64 R168, [R1+0x688] ;  /* 0x0006880001a87983 */ /* 0x000f280000300a00 */
[----:B------:R-:W2:Y:S04]  /*84a50*/  LDL.LU.64 R170, [R1+0x680] ;  /* 0x0006800001aa7983 */ /* 0x000ea80000300a00 */
[----:B------:R-:W2:Y:S04]  /*84a60*/  LDL.LU.64 R172, [R1+0x678] ;  /* 0x0006780001ac7983 */ /* 0x000ea80000300a00 */
[----:B------:R-:W2:Y:S04]  /*84a70*/  LDL.LU.64 R174, [R1+0x670] ;  /* 0x0006700001ae7983 */ /* 0x000ea80000300a00 */
[----:B------:R-:W2:Y:S04]  /*84a80*/  LDL.LU.64 R176, [R1+0x668] ;  /* 0x0006680001b07983 */ /* 0x000ea80000300a00 */
[----:B------:R-:W2:Y:S04]  /*84a90*/  LDL.LU.64 R178, [R1+0x660] ;  /* 0x0006600001b27983 */ /* 0x000ea80000300a00 */
[----:B------:R-:W2:Y:S04]  /*84aa0*/  LDL.LU.64 R160, [R1+0x658] ;  /* 0x0006580001a07983 */ /* 0x000ea80000300a00 */
[----:B------:R-:W2:Y:S01]  /*84ab0*/  LDL.LU.64 R162, [R1+0x650] ;  /* 0x0006500001a27983 */ /* 0x000ea20000300a00 */
[----:B------:R-:W-:-:S03]  /*84ac0*/  LOP3.LUT P0, RZ, R2, 0x2000000, RZ, 0xc0, !PT ;  /* 0x0200000002ff7812 */ /* 0x000fc6000780c0ff */
[----:B------:R-:W2:Y:S01]  /*84ad0*/  LDL.LU.64 R164, [R1+0x640] ;  /* 0x0006400001a47983 */ /* 0x000ea20000300a00 */
        /* <DEDUP_REMOVED lines=21> */
[----:B---3--:R0:W-:Y:S04]  /*84c30*/  @P0 STG.E.U8 desc[UR6][R166.64], R9 ;  /* 0x00000009a6000986 */ /* 0x0081e8000c101106 */
[----:B0-----:R-:W3:Y:S01]  /*84c40*/  LDL.LU.64 R166, [R1+0x638] ;  /* 0x0006380001a67983 */ /* 0x001ee20000300a00 */
[----:B------:R-:W-:-:S05]  /*84c50*/  LOP3.LUT P1, RZ, R2, 0x4000000, RZ, 0xc0, !PT ;  /* 0x0400000002ff7812 */ /* 0x000fca000782c0ff */
[----:B------:R-:W-:Y:S02]  /*84c60*/  @P4 LOP3.LUT R4, R4, 0x400, RZ, 0xfc, !PT ;  /* 0x0000040004044812 */ /* 0x000fe400078efcff */
[C---:B------:R-:W-:Y:S02]  /*84c70*/  LOP3.LUT P4, RZ, R2.reuse, 0x40000000, RZ, 0xc0, !PT ;  /* 0x4000000002ff7812 */ /* 0x040fe4000788c0ff */
[C---:B------:R-:W-:Y:S02]  /*84c80*/  LOP3.LUT P2, RZ, R2.reuse, 0x8000000, RZ, 0xc0, !PT ;  /* 0x0800000002ff7812 */ /* 0x040fe4000784c0ff */
[----:B------:R-:W-:Y:S02]  /*84c90*/  PRMT R9, R141, 0x7771, RZ ;  /* 0x000077718d097816 */ /* 0x000fe400000000ff */
[----:B------:R-:W-:Y:S02]  /*84ca0*/  LOP3.LUT P3, RZ, R2, 0x10000000, RZ, 0xc0, !PT ;  /* 0x1000000002ff7812 */ /* 0x000fe4000786c0ff */
[----:B------:R-:W-:Y:S01]  /*84cb0*/  LOP3.LUT R4, R4, 0xfffff7ff, RZ, 0xc0, !PT ;  /* 0xfffff7ff04047812 */ /* 0x000fe200078ec0ff */
[----:B----4-:R2:W-:Y:S04]  /*84cc0*/  @P1 STG.E.U8 desc[UR6][R168.64], R9 ;  /* 0x00000009a8001986 */ /* 0x0105e8000c101106 */
[----:B------:R-:W-:-:S02]  /*84cd0*/  @P4 LOP3.LUT R4, R4, 0x800, RZ, 0xfc, !PT ;  /* 0x0000080004044812 */ /* 0x000fc400078efcff */
[----:B------:R-:W-:Y:S02]  /*84ce0*/  LOP3.LUT P4, RZ, R2, 0x20000000, RZ, 0xc0, !PT ;  /* 0x2000000002ff7812 */ /* 0x000fe4000788c0ff */
[C---:B--2---:R-:W-:Y:S01]  /*84cf0*/  PRMT R9, R142.reuse, 0x7770, RZ ;  /* 0x000077708e097816 */ /* 0x044fe200000000ff */
[----:B------:R-:W2:Y:S04]  /*84d00*/  LDL.LU.64 R168, [R1+0x628] ;  /* 0x0006280001a87983 */ /* 0x000ea80000300a00 */
[----:B------:R0:W-:Y:S02]  /*84d10*/  @P2 STG.E.U8 desc[UR6][R170.64], R9 ;  /* 0x00000009aa002986 */ /* 0x0001e4000c101106 */
[----:B0-----:R-:W-:Y:S02]  /*84d20*/  PRMT R9, R142, 0x7771, RZ ;  /* 0x000077718e097816 */ /* 0x001fe400000000ff */
[----:B------:R-:W4:Y:S04]  /*84d30*/  LDL.LU.64 R170, [R1+0x620] ;  /* 0x0006200001aa7983 */ /* 0x000f280000300a00 */
[----:B------:R0:W-:Y:S02]  /*84d40*/  @P3 STG.E.U8 desc[UR6][R172.64], R9 ;  /* 0x00000009ac003986 */ /* 0x0001e4000c101106 */
[----:B0-----:R-:W-:-:S02]  /*84d50*/  PRMT R9, R143, 0x7770, RZ ;  /* 0x000077708f097816 */ /* 0x001fc400000000ff */
[----:B------:R-:W4:Y:S04]  /*84d60*/  LDL.LU.64 R172, [R1+0x618] ;  /* 0x0006180001ac7983 */ /* 0x000f280000300a00 */
[----:B------:R0:W-:Y:S01]  /*84d70*/  @P4 STG.E.U8 desc[UR6][R174.64], R9 ;  /* 0x00000009ae004986 */ /* 0x0001e2000c101106 */
[C---:B------:R-:W-:Y:S02]  /*84d80*/  LOP3.LUT P4, RZ, R4.reuse, 0x800, RZ, 0xc0, !PT ;  /* 0x0000080004ff7812 */ /* 0x040fe4000788c0ff */
[----:B0-----:R-:W-:Y:S01]  /*84d90*/  PRMT R9, R143, 0x7771, RZ ;  /* 0x000077718f097816 */ /* 0x001fe200000000ff */
[----:B------:R-:W4:Y:S10]  /*84da0*/  LDL.LU.64 R174, [R1+0x610] ;  /* 0x0006100001ae7983 */ /* 0x000f340000300a00 */
[----:B------:R0:W-:Y:S01]  /*84db0*/  @P4 STG.E.U8 desc[UR6][R176.64], R9 ;  /* 0x00000009b0004986 */ /* 0x0001e2000c101106 */
[----:B------:R-:W-:-:S02]  /*84dc0*/  LOP3.LUT P4, RZ, R4, 0x400, RZ, 0xc0, !PT ;  /* 0x0000040004ff7812 */ /* 0x000fc4000788c0ff */
[----:B0-----:R-:W-:Y:S01]  /*84dd0*/  PRMT R9, R140, 0x7772, RZ ;  /* 0x000077728c097816 */ /* 0x001fe200000000ff */
[----:B------:R-:W4:Y:S10]  /*84de0*/  LDL.LU.64 R176, [R1+0x608] ;  /* 0x0006080001b07983 */ /* 0x000f340000300a00 */
[----:B------:R0:W-:Y:S01]  /*84df0*/  @P4 STG.E.U8 desc[UR6][R178.64], R9 ;  /* 0x00000009b2004986 */ /* 0x0001e2000c101106 */
[----:B------:R-:W-:-:S02]  /*84e00*/  LOP3.LUT P4, RZ, R4, 0x200, RZ, 0xc0, !PT ;  /* 0x0000020004ff7812 */ /* 0x000fc4000788c0ff */
[----:B------:R-:W-:Y:S02]  /*84e10*/  PRMT R140, R140, 0x7773, RZ ;  /* 0x000077738c8c7816 */ /* 0x000fe400000000ff */
[----:B0-----:R-:W-:Y:S01]  /*84e20*/  PRMT R9, R141, 0x7772, RZ ;  /* 0x000077728d097816 */ /* 0x001fe200000000ff */
[----:B------:R-:W4:Y:S08]  /*84e30*/  LDL.LU.64 R178, [R1+0x600] ;  /* 0x0006000001b27983 */ /* 0x000f300000300a00 */
[----:B------:R-:W-:Y:S01]  /*84e40*/  @P4 STG.E.U8 desc[UR6][R160.64], R140 ;  /* 0x0000008ca0004986 */ /* 0x000fe2000c101106 */
[----:B------:R-:W-:-:S02]  /*84e50*/  LOP3.LUT P4, RZ, R4, 0x100, RZ, 0xc0, !PT ;  /* 0x0000010004ff7812 */ /* 0x000fc4000788c0ff */
[----:B------:R-:W-:-:S11]  /*84e60*/  PRMT R141, R141, 0x7773, RZ ;  /* 0x000077738d8d7816 */ /* 0x000fd600000000ff */
[----:B------:R-:W-:Y:S01]  /*84e70*/  @P4 STG.E.U8 desc[UR6][R162.64], R9 ;  /* 0x00000009a2004986 */ /* 0x000fe2000c101106 */
[----:B------:R-:W-:-:S13]  /*84e80*/  LOP3.LUT P4, RZ, R4, 0x80, RZ, 0xc0, !PT ;  /* 0x0000008004ff7812 */ /* 0x000fda000788c0ff */
[----:B------:R0:W-:Y:S01]  /*84e90*/  @P4 STG.E.U8 desc[UR6][R136.64], R141 ;  /* 0x0000008d88004986 */ /* 0x0001e2000c101106 */
[----:B------:R-:W-:-:S03]  /*84ea0*/  LOP3.LUT P4, RZ, R4, 0x40, RZ, 0xc0, !PT ;  /* 0x0000004004ff7812 */ /* 0x000fc6000788c0ff */
[----:B0-----:R-:W4:Y:S01]  /*84eb0*/  LDL.LU.64 R136, [R1+0x1ec0] ;  /* 0x001ec00001887983 */ /* 0x001f220000300a00 */
[----:B------:R-:W-:-:S09]  /*84ec0*/  PRMT R9, R142, 0x7772, RZ ;  /* 0x000077728e097816 */ /* 0x000fd200000000ff */
[----:B------:R0:W-:Y:S01]  /*84ed0*/  @P4 STG.E.U8 desc[UR6][R164.64], R9 ;  /* 0x00000009a4004986 */ /* 0x0001e2000c101106 */
[----:B------:R-:W-:Y:S02]  /*84ee0*/  LOP3.LUT P4, RZ, R4, 0x20, RZ, 0xc0, !PT ;  /* 0x0000002004ff7812 */ /* 0x000fe4000788c0ff */
[----:B------:R-:W-:Y:S02]  /*84ef0*/  PRMT R142, R142, 0x7773, RZ ;  /* 0x000077738e8e7816 */ /* 0x000fe400000000ff */
[----:B0-----:R-:W-:-:S09]  /*84f00*/  PRMT R9, R143, 0x7772, RZ ;  /* 0x000077728f097816 */ /* 0x001fd200000000ff */
[----:B---3--:R-:W-:Y:S01]  /*84f10*/  @P4 STG.E.U8 desc[UR6][R166.64], R142 ;  /* 0x0000008ea6004986 */ /* 0x008fe2000c101106 */
[----:B------:R-:W-:-:S13]  /*84f20*/  LOP3.LUT P4, RZ, R4, 0x10, RZ, 0xc0, !PT ;  /* 0x0000001004ff7812 */ /* 0x000fda000788c0ff */
[----:B------:R0:W-:Y:S04]  /*84f30*/  @P4 STG.E.U8 desc[UR6][R138.64], R9 ;  /* 0x000000098a004986 */ /* 0x0001e8000c101106 */
[----:B0-----:R-:W3:Y:S01]  /*84f40*/  LDL.LU.64 R138, [R1+0x1eb8] ;  /* 0x001eb800018a7983 */ /* 0x001ee20000300a00 */
[C---:B------:R-:W-:Y:S02]  /*84f50*/  LOP3.LUT P5, RZ, R8.reuse, 0x40, RZ, 0xc0, !PT ;  /* 0x0000004008ff7812 */ /* 0x040fe400078ac0ff */
[C---:B------:R-:W-:Y:S02]  /*84f60*/  LOP3.LUT P6, RZ, R8.reuse, 0x80, RZ, 0xc0, !PT ;  /* 0x0000008008ff7812 */ /* 0x040fe400078cc0ff */
[----:B------:R-:W-:Y:S02]  /*84f70*/  LOP3.LUT P0, RZ, R8, 0x100, RZ, 0xc0, !PT ;  /* 0x0000010008ff7812 */ /* 0x000fe4000780c0ff */
[----:B------:R-:W-:-:S02]  /*84f80*/  PRMT R143, R143, 0x7773, RZ ;  /* 0x000077738f8f7816 */ /* 0x000fc400000000ff */
[----:B------:R-:W-:-:S05]  /*84f90*/  LOP3.LUT P1, RZ, R8, 0x200, RZ, 0xc0, !PT ;  /* 0x0000020008ff7812 */ /* 0x000fca000782c0ff */
[----:B--2---:R0:W-:Y:S01]  /*84fa0*/  @P5 STG.E.U8 desc[UR6][R168.64], R143 ;  /* 0x0000008fa8005986 */ /* 0x0041e2000c101106 */
[----:B------:R-:W-:-:S03]  /*84fb0*/  LOP3.LUT P2, RZ, R8, 0x400, RZ, 0xc0, !PT ;  /* 0x0000040008ff7812 */ /* 0x000fc6000784c0ff */
[----:B0-----:R-:W2:Y:S01]  /*84fc0*/  LDL.LU.64 R168, [R1+0x5f8] ;  /* 0x0005f80001a87983 */ /* 0x001ea20000300a00 */
[----:B------:R-:W-:Y:S02]  /*84fd0*/  LOP3.LUT P3, RZ, R8, 0x800, RZ, 0xc0, !PT ;  /* 0x0000080008ff7812 */ /* 0x000fe4000786c0ff */
[----:B----4-:R-:W-:-:S05]  /*84fe0*/  PRMT R9, R136, 0x7770, RZ ;  /* 0x0000777088097816 */ /* 0x010fca00000000ff */
[----:B------:R0:W-:Y:S02]  /*84ff0*/  @P6 STG.E.U8 desc[UR6][R170.64], R9 ;  /* 0x00000009aa006986 */ /* 0x0001e4000c101106 */
[----:B0-----:R-:W-:Y:S02]  /*85000*/  PRMT R9, R136, 0x7771, RZ ;  /* 0x0000777188097816 */ /* 0x001fe400000000ff */
[----:B------:R-:W4:Y:S04]  /*85010*/  LDL.LU.64 R170, [R1+0x5f0] ;  /* 0x0005f00001aa7983 */ /* 0x000f280000300a00 */
[----:B------:R0:W-:Y:S02]  /*85020*/  @P0 STG.E.U8 desc[UR6][R172.64], R9 ;  /* 0x00000009ac000986 */ /* 0x0001e4000c101106 */
[----:B0-----:R-:W-:-:S02]  /*85030*/  PRMT R9, R137, 0x7770, RZ ;  /* 0x0000777089097816 */ /* 0x001fc400000000ff */
[----:B------:R-:W4:Y:S04]  /*85040*/  LDL.LU.64 R172, [R1+0x5e8] ;  /* 0x0005e80001ac7983 */ /* 0x000f280000300a00 */
[----:B------:R0:W-:Y:S02]  /*85050*/  @P1 STG.E.U8 desc[UR6][R174.64], R9 ;  /* 0x00000009ae001986 */ /* 0x0001e4000c101106 */
[----:B0-----:R-:W-:Y:S02]  /*85060*/  PRMT R9, R137, 0x7771, RZ ;  /* 0x0000777189097816 */ /* 0x001fe400000000ff */
[----:B------:R-:W4:Y:S04]  /*85070*/  LDL.LU.64 R174, [R1+0x5e0] ;  /* 0x0005e00001ae7983 */ /* 0x000f280000300a00 */
[----:B------:R0:W-:Y:S04]  /*85080*/  @P2 STG.E.U8 desc[UR6][R176.64], R9 ;  /* 0x00000009b0002986 */ /* 0x0001e8000c101106 */
[----:B0-----:R-:W4:Y:S04]  /*85090*/  LDL.LU.64 R176, [R1+0x5d8] ;  /* 0x0005d80001b07983 */ /* 0x001f280000300a00 */
[----:B------:R-:W4:Y:S01]  /*850a0*/  LDL.LU.64 R160, [R1+0x5d0] ;  /* 0x0005d00001a07983 */ /* 0x000f220000300a00 */
[----:B---3--:R-:W-:-:S05]  /*850b0*/  PRMT R9, R138, 0x7770, RZ ;  /* 0x000077708a097816 */ /* 0x008fca00000000ff */
[----:B------:R0:W-:Y:S04]  /*850c0*/  @P3 STG.E.U8 desc[UR6][R178.64], R9 ;  /* 0x00000009b2003986 */ /* 0x0001e8000c101106 */
[----:B0-----:R-:W3:Y:S04]  /*850d0*/  LDL.LU.64 R178, [R1+0x5c8] ;  /* 0x0005c80001b27983 */ /* 0x001ee80000300a00 */
[----:B------:R-:W3:Y:S04]  /*850e0*/  LDL.LU.64 R162, [R1+0x5b8] ;  /* 0x0005b80001a27983 */ /* 0x000ee80000300a00 */
[----:B------:R-:W3:Y:S01]  /*850f0*/  LDL.LU.64 R164, [R1+0x5b0] ;  /* 0x0005b00001a47983 */ /* 0x000ee20000300a00 */
[----:B------:R-:W-:-:S02]  /*85100*/  LOP3.LUT P4, RZ, R8, 0x1000000, RZ, 0xc0, !PT ;  /* 0x0100000008ff7812 */ /* 0x000fc4000788c0ff */
[----:B------:R-:W-:Y:S01]  /*85110*/  LOP3.LUT R2, R2, 0xefffffff, RZ, 0xc0, !PT ;  /* 0xefffffff02027812 */ /* 0x000fe200078ec0ff */
[----:B------:R-:W3:Y:S10]  /*85120*/  LDL.LU.64 R166, [R1+0x5a0] ;  /* 0x0005a00001a67983 */ /* 0x000ef40000300a00 */
        /* <DEDUP_REMOVED lines=17> */
[----:B------:R-:W-:Y:S02]  /*85240*/  LOP3.LUT P0, RZ, R8, 0x1000, RZ, 0xc0, !PT ;  /* 0x0000100008ff7812 */ /* 0x000fe4000780c0ff */
[----:B------:R-:W-:Y:S02]  /*85250*/  LOP3.LUT R4, R4, 0xfffffffb, RZ, 0xc0, !PT ;  /* 0xfffffffb04047812 */ /* 0x000fe400078ec0ff */
[----:B------:R-:W-:Y:S02]  /*85260*/  LOP3.LUT P1, RZ, R8, 0x2000, RZ, 0xc0, !PT ;  /* 0x0000200008ff7812 */ /* 0x000fe4000782c0ff */
[----:B------:R-:W-:-:S05]  /*85270*/  PRMT R9, R138, 0x7771, RZ ;  /* 0x000077718a097816 */ /* 0x000fca00000000ff */
[----:B------:R-:W-:Y:S02]  /*85280*/  @P4 LOP3.LUT R4, R4, 0x4, RZ, 0xfc, !PT ;  /* 0x0000000404044812 */ /* 0x000fe400078efcff */
[C---:B------:R-:W-:Y:S01]  /*85290*/  LOP3.LUT P4, RZ, R8.reuse, 0x20000, RZ, 0xc0, !PT ;  /* 0x0002000008ff7812 */ /* 0x040fe2000788c0ff */
[----:B--2---:R0:W-:Y:S01]  /*852a0*/  @P0 STG.E.U8 desc[UR6][R168.64], R9 ;  /* 0x00000009a8000986 */ /* 0x0041e2000c101106 */
[----:B------:R-:W-:Y:S02]  /*852b0*/  LOP3.LUT P2, RZ, R8, 0x4000, RZ, 0xc0, !PT ;  /* 0x0000400008ff7812 */ /* 0x000fe4000784c0ff */
[----:B------:R-:W-:Y:S02]  /*852c0*/  LOP3.LUT R4, R4, 0xfffffff7, RZ, 0xc0, !PT ;  /* 0xfffffff704047812 */ /* 0x000fe400078ec0ff */
[----:B------:R-:W-:Y:S02]  /*852d0*/  LOP3.LUT P3, RZ, R8, 0x8000, RZ, 0xc0, !PT ;  /* 0x0000800008ff7812 */ /* 0x000fe4000786c0ff */
[----:B0-----:R-:W-:Y:S01]  /*852e0*/  PRMT R9, R139, 0x7770, RZ ;  /* 0x000077708b097816 */ /* 0x001fe200000000ff */
[----:B------:R-:W2:Y:S04]  /*852f0*/  LDL.LU.64 R168, [R1+0x598] ;  /* 0x0005980001a87983 */ /* 0x000ea80000300a00 */
[----:B------:R-:W-:-:S02]  /*85300*/  @P4 LOP3.LUT R4, R4, 0x8, RZ, 0xfc, !PT ;  /* 0x0000000804044812 */ /* 0x000fc400078efcff */
[----:B------:R-:W-:Y:S01]  /*85310*/  LOP3.LUT P4, RZ, R8, 0x10000, RZ, 0xc0, !PT ;  /* 0x0001000008ff7812 */ /* 0x000fe2000788c0ff */
[----:B----4-:R0:W-:Y:S02]  /*85320*/  @P1 STG.E.U8 desc[UR6][R170.64], R9 ;  /* 0x00000009aa001986 */ /* 0x0101e4000c101106 */
[----:B0-----:R-:W-:Y:S02]  /*85330*/  PRMT R9, R139, 0x7771, RZ ;  /* 0x000077718b097816 */ /* 0x001fe400000000ff */
[----:B------:R-:W4:Y:S04]  /*85340*/  LDL.LU.64 R170, [R1+0x590] ;  /* 0x0005900001aa7983 */ /* 0x000f280000300a00 */
[----:B------:R0:W-:Y:S02]  /*85350*/  @P2 STG.E.U8 desc[UR6][R172.64], R9 ;  /* 0x00000009ac002986 */ /* 0x0001e4000c101106 */
[----:B0-----:R-:W-:-:S02]  /*85360*/  PRMT R9, R136, 0x7772, RZ ;  /* 0x0000777288097816 */ /* 0x001fc400000000ff */
[----:B------:R-:W4:Y:S01]  /*85370*/  LDL.LU.64 R172, [R1+0x588] ;  /* 0x0005880001ac7983 */ /* 0x000f220000300a00 */
[----:B------:R-:W-:-:S03]  /*85380*/  PRMT R136, R136, 0x7773, RZ ;  /* 0x0000777388887816 */ /* 0x000fc600000000ff */
[----:B------:R0:W-:Y:S02]  /*85390*/  @P3 STG.E.U8 desc[UR6][R174.64], R9 ;  /* 0x00000009ae003986 */ /* 0x0001e4000c101106 */
[C---:B0-----:R-:W-:Y:S02]  /*853a0*/  PRMT R9, R137.reuse, 0x7772, RZ ;  /* 0x0000777289097816 */ /* 0x041fe400000000ff */
[----:B------:R-:W4:Y:S04]  /*853b0*/  LDL.LU.64 R174, [R1+0x580] ;  /* 0x0005800001ae7983 */ /* 0x000f280000300a00 */
[----:B------:R0:W-:Y:S01]  /*853c0*/  @P4 STG.E.U8 desc[UR6][R176.64], R136 ;  /* 0x00000088b0004986 */ /* 0x0001e2000c101106 */
[C---:B------:R-:W-:Y:S02]  /*853d0*/  LOP3.LUT P4, RZ, R4.reuse, 0x8, RZ, 0xc0, !PT ;  /* 0x0000000804ff7812 */ /* 0x040fe4000788c0ff */
[----:B------:R-:W-:Y:S01]  /*853e0*/  PRMT R137, R137, 0x7773, RZ ;  /* 0x0000777389897816 */ /* 0x000fe200000000ff */
[----:B0-----:R-:W4:Y:S10]  /*853f0*/  LDL.LU.64 R176, [R1+0x578] ;  /* 0x0005780001b07983 */ /* 0x001f340000300a00 */
[----:B------:R0:W-:Y:S01]  /*85400*/  @P4 STG.E.U8 desc[UR6][R160.64], R9 ;  /* 0x00000009a0004986 */ /* 0x0001e2000c101106 */
[----:B------:R-:W-:-:S02]  /*85410*/  LOP3.LUT P4, RZ, R4, 0x4, RZ, 0xc0, !PT ;  /* 0x0000000404ff7812 */ /* 0x000fc4000788c0ff */
[C---:B0-----:R-:W-:Y:S02]  /*85420*/  PRMT R9, R138.reuse, 0x7772, RZ ;  /* 0x000077728a097816 */ /* 0x041fe400000000ff */
[----:B------:R-:W-:-:S09]  /*85430*/  PRMT R138, R138, 0x7773, RZ ;  /* 0x000077738a8a7816 */ /* 0x000fd200000000ff */
[----:B---3--:R0:W-:Y:S01]  /*85440*/  @P4 STG.E.U8 desc[UR6][R178.64], R137 ;  /* 0x00000089b2004986 */ /* 0x0081e2000c101106 */
[----:B------:R-:W-:-:S03]  /*85450*/  LOP3.LUT P4, RZ, R4, 0x2, RZ, 0xc0, !PT ;  /* 0x0000000204ff7812 */ /* 0x000fc6000788c0ff */
[----:B0-----:R-:W3:Y:S10]  /*85460*/  LDL.LU.64 R178, [R1+0x568] ;  /* 0x0005680001b27983 */ /* 0x001ef40000300a00 */
[----:B------:R0:W-:Y:S01]  /*85470*/  @P4 STG.E.U8 desc[UR6][R132.64], R9 ;  /* 0x0000000984004986 */ /* 0x0001e2000c101106 */
[----:B------:R-:W-:-:S03]  /*85480*/  LOP3.LUT P4, RZ, R4, 0x1, RZ, 0xc0, !PT ;  /* 0x0000000104ff7812 */ /* 0x000fc6000788c0ff */
[----:B0-----:R-:W2:Y:S10]  /*85490*/  LDL.LU.64 R132, [R1+0x1eb0] ;  /* 0x001eb00001847983 */ /* 0x001eb40000300a00 */
[----:B------:R-:W-:Y:S01]  /*854a0*/  @P4 STG.E.U8 desc[UR6][R162.64], R138 ;  /* 0x0000008aa2004986 */ /* 0x000fe2000c101106 */
[----:B------:R-:W-:-:S02]  /*854b0*/  LOP3.LUT P4, RZ, R2, 0x80000000, RZ, 0xc0, !PT ;  /* 0x8000000002ff7812 */ /* 0x000fc4000788c0ff */
[C---:B------:R-:W-:Y:S02]  /*854c0*/  PRMT R4, R139.reuse, 0x7772, RZ ;  /* 0x000077728b047816 */ /* 0x040fe400000000ff */
[----:B------:R-:W-:-:S09]  /*854d0*/  PRMT R139, R139, 0x7773, RZ ;  /* 0x000077738b8b7816 */ /* 0x000fd200000000ff */
[----:B------:R-:W-:Y:S01]  /*854e0*/  @P4 STG.E.U8 desc[UR6][R164.64], R4 ;  /* 0x00000004a4004986 */ /* 0x000fe2000c101106 */
[----:B------:R-:W-:-:S13]  /*854f0*/  LOP3.LUT P4, RZ, R2, 0x40000000, RZ, 0xc0, !PT ;  /* 0x4000000002ff7812 */ /* 0x000fda000788c0ff */
[----:B------:R0:W-:Y:S04]  /*85500*/  @P4 STG.E.U8 desc[UR6][R134.64], R139 ;  /* 0x0000008b86004986 */ /* 0x0001e8000c101106 */
[----:B0-----:R-:W3:Y:S01]  /*85510*/  LDL.LU.64 R134, [R1+0x1ea8] ;  /* 0x001ea80001867983 */ /* 0x001ee20000300a00 */
[----:B------:R-:W-:Y:S02]  /*85520*/  LOP3.LUT P4, RZ, R2, 0x20000000, RZ, 0xc0, !PT ;  /* 0x2000000002ff7812 */ /* 0x000fe4000788c0ff */
[C---:B------:R-:W-:Y:S02]  /*85530*/  LOP3.LUT P5, RZ, R6.reuse, 0x1000, RZ, 0xc0, !PT ;  /* 0x0000100006ff7812 */ /* 0x040fe400078ac0ff */
[C---:B------:R-:W-:Y:S02]  /*85540*/  LOP3.LUT P6, RZ, R6.reuse, 0x800, RZ, 0xc0, !PT ;  /* 0x0000080006ff7812 */ /* 0x040fe400078cc0ff */
[----:B------:R-:W-:-:S02]  /*85550*/  LOP3.LUT P0, RZ, R6, 0x400, RZ, 0xc0, !PT ;  /* 0x0000040006ff7812 */ /* 0x000fc4000780c0ff */
        /* <DEDUP_REMOVED lines=8> */
[----:B----4-:R0:W-:Y:S02]  /*855e0*/  @P5 STG.E.U8 desc[UR6][R170.64], R4 ;  /* 0x00000004aa005986 */ /* 0x0101e4000c101106 */
[----:B0-----:R-:W-:-:S05]  /*855f0*/  PRMT R4, R133, 0x7771, RZ ;  /* 0x0000777185047816 */ /* 0x001fca00000000ff */
[----:B------:R3:W-:Y:S02]  /*85600*/  @P6 STG.E.U8 desc[UR6][R172.64], R4 ;  /* 0x00000004ac006986 */ /* 0x0007e4000c101106 */
[----:B---3--:R-:W-:-:S05]  /*85610*/  PRMT R4, R134, 0x7770, RZ ;  /* 0x0000777086047816 */ /* 0x008fca00000000ff */
[----:B------:R0:W-:Y:S02]  /*85620*/  @P0 STG.E.U8 desc[UR6][R174.64], R4 ;  /* 0x00000004ae000986 */ /* 0x0001e4000c101106 */
        /* <DEDUP_REMOVED lines=9> */
[----:B------:R-:W4:Y:S01]  /*856c0*/  LDL.LU.64 R176, [R1+0x540] ;  /* 0x0005400001b07983 */ /* 0x000f220000300a00 */
[----:B------:R-:W-:-:S02]  /*856d0*/  LOP3.LUT R2, R2, 0xffefffff, RZ, 0xc0, !PT ;  /* 0xffefffff02027812 */ /* 0x000fc400078ec0ff */
[C---:B------:R-:W-:Y:S02]  /*856e0*/  LOP3.LUT P3, RZ, R6.reuse, 0x80, RZ, 0xc0, !PT ;  /* 0x0000008006ff7812 */ /* 0x040fe4000786c0ff */
[C---:B------:R-:W-:Y:S02]  /*856f0*/  LOP3.LUT P0, RZ, R6.reuse, 0x40, RZ, 0xc0, !PT ;  /* 0x0000004006ff7812 */ /* 0x040fe4000780c0ff */
[----:B------:R-:W-:Y:S02]  /*85700*/  PRMT R4, R135, 0x7771, RZ ;  /* 0x0000777187047816 */ /* 0x000fe400000000ff */
[C---:B------:R-:W-:Y:S02]  /*85710*/  LOP3.LUT P1, RZ, R6.reuse, 0x20, RZ, 0xc0, !PT ;  /* 0x0000002006ff7812 */ /* 0x040fe4000782c0ff */
[----:B------:R-:W-:-:S05]  /*85720*/  LOP3.LUT P2, RZ, R6, 0x10, RZ, 0xc0, !PT ;  /* 0x0000001006ff7812 */ /* 0x000fca000784c0ff */
[----:B------:R0:W-:Y:S01]  /*85730*/  @P3 STG.E.U8 desc[UR6][R178.64], R4 ;  /* 0x00000004b2003986 */ /* 0x0001e2000c101106 */
[----:B------:R-:W-:Y:S02]  /*85740*/  LOP3.LUT P3, RZ, R6, 0x8, RZ, 0xc0, !PT ;  /* 0x0000000806ff7812 */ /* 0x000fe4000786c0ff */
[C---:B0-----:R-:W-:Y:S01]  /*85750*/  PRMT R4, R132.reuse, 0x7772, RZ ;  /* 0x0000777284047816 */ /* 0x041fe200000000ff */
[----:B------:R-:W4:Y:S01]  /*85760*/  LDL.LU.64 R178, [R1+0x530] ;  /* 0x0005300001b27983 */ /* 0x000f220000300a00 */
[----:B------:R-:W-:-:S03]  /*85770*/  PRMT R132, R132, 0x7773, RZ ;  /* 0x0000777384847816 */ /* 0x000fc600000000ff */
[----:B------:R-:W4:Y:S04]  /*85780*/  LDL.LU.64 R158, [R1+0x528] ;  /* 0x00052800019e7983 */ /* 0x000f280000300a00 */
[----:B------:R-:W4:Y:S04]  /*85790*/  LDL.LU.64 R160, [R1+0x518] ;  /* 0x0005180001a07983 */ /* 0x000f280000300a00 */
[----:B------:R-:W4:Y:S04]  /*857a0*/  LDL.LU.64 R162, [R1+0x510] ;  /* 0x0005100001a27983 */ /* 0x000f280000300a00 */
[----:B------:R-:W4:Y:S04]  /*857b0*/  LDL.LU.64 R164, [R1+0x508] ;  /* 0x0005080001a47983 */ /* 0x000f280000300a00 */
[----:B------:R-:W4:Y:S01]  /*857c0*/  LDL.LU.64 R166, [R1+0x500] ;  /* 0x0005000001a67983 */ /* 0x000f220000300a00 */
[----:B--2---:R-:W-:-:S13]  /*857d0*/  LOP3.LUT P4, RZ, R244, 0x4000000, RZ, 0xc0, !PT ;  /* 0x04000000f4ff7812 */ /* 0x004fda000788c0ff */
        /* <DEDUP_REMOVED lines=21> */
[----:B---3--:R0:W-:Y:S10]  /*85930*/  @P0 STG.E.U8 desc[UR6][R168.64], R4 ;  /* 0x00000004a8000986 */ /* 0x0081f4000c101106 */
[----:B------:R-:W-:-:S02]  /*85940*/  @P4 LOP3.LUT R2, R2, 0x8000000, RZ, 0xfc, !PT ;  /* 0x0800000002024812 */ /* 0x000fc400078efcff */
[----:B------:R-:W-:Y:S02]  /*85950*/  LOP3.LUT P4, RZ, R6, 0x4, RZ, 0xc0, !PT ;  /* 0x0000000406ff7812 */ /* 0x000fe4000788c0ff */
[C---:B0-----:R-:W-:Y:S01]  /*85960*/  PRMT R4, R133.reuse, 0x7772, RZ ;  /* 0x0000777285047816 */ /* 0x041fe200000000ff */
[----:B----4-:R-:W-:Y:S01]  /*85970*/  @P1 STG.E.U8 desc[UR6][R170.64], R132 ;  /* 0x00000084aa001986 */ /* 0x010fe2000c101106 */
[----:B------:R-:W-:-:S03]  /*85980*/  PRMT R133, R133, 0x7773, RZ ;  /* 0x0000777385857816 */ /* 0x000fc600000000ff */
[----:B------:R0:W-:Y:S04]  /*85990*/  @P2 STG.E.U8 desc[UR6][R172.64], R4 ;  /* 0x00000004ac002986 */ /* 0x0001e8000c101106 */
[----:B------:R-:W-:Y:S04]  /*859a0*/  @P3 STG.E.U8 desc[UR6][R174.64], R133 ;  /* 0x00000085ae003986 */ /* 0x000fe8000c101106 */
[----:B------:R-:W2:Y:S01]  /*859b0*/  LDL.LU.64 R168, [R1+0x4f8] ;  /* 0x0004f80001a87983 */ /* 0x000ea20000300a00 */
[----:B0-----:R-:W-:-:S03]  /*859c0*/  PRMT R4, R134, 0x7772, RZ ;  /* 0x0000777286047816 */ /* 0x001fc600000000ff */
[----:B------:R-:W3:Y:S04]  /*859d0*/  LDL.LU.64 R170, [R1+0x4f0] ;  /* 0x0004f00001aa7983 */ /* 0x000ee80000300a00 */
[----:B------:R-:W-:Y:S01]  /*859e0*/  @P4 STG.E.U8 desc[UR6][R176.64], R4 ;  /* 0x00000004b0004986 */ /* 0x000fe2000c101106 */
[----:B------:R-:W-:Y:S02]  /*859f0*/  LOP3.LUT P4, RZ, R2, 0x8000000, RZ, 0xc0, !PT ;  /* 0x0800000002ff7812 */ /* 0x000fe4000788c0ff */
[----:B------:R-:W-:Y:S01]  /*85a00*/  PRMT R134, R134, 0x7773, RZ ;  /* 0x0000777386867816 */ /* 0x000fe200000000ff */
[----:B------:R-:W4:Y:S10]  /*85a10*/  LDL.LU.64 R172, [R1+0x4e8] ;  /* 0x0004e80001ac7983 */ /* 0x000f340000300a00 */
[----:B------:R0:W-:Y:S04]  /*85a20*/  @P4 STG.E.U8 desc[UR6][R128.64], R134 ;  /* 0x0000008680004986 */ /* 0x0001e8000c101106 */
[----:B0-----:R-:W2:Y:S01]  /*85a30*/  LDL.LU.64 R128, [R1+0x1e98] ;  /* 0x001e980001807983 */ /* 0x001ea20000300a00 */
[----:B------:R-:W-:-:S02]  /*85a40*/  LOP3.LUT P4, RZ, R2, 0x4000000, RZ, 0xc0, !PT ;  /* 0x0400000002ff7812 */ /* 0x000fc4000788c0ff */
[C---:B------:R-:W-:Y:S01]  /*85a50*/  PRMT R4, R135.reuse, 0x7772, RZ ;  /* 0x0000777287047816 */ /* 0x040fe200000000ff */
[----:B------:R-:W4:Y:S01]  /*85a60*/  LDL.LU.64 R174, [R1+0x4e0] ;  /* 0x0004e00001ae7983 */ /* 0x000f220000300a00 */
[----:B------:R-:W-:-:S03]  /*85a70*/  PRMT R135, R135, 0x7773, RZ ;  /* 0x0000777387877816 */ /* 0x000fc600000000ff */
[----:B------:R-:W4:Y:S06]  /*85a80*/  LDL.LU.64 R176, [R1+0x4d8] ;  /* 0x0004d80001b07983 */ /* 0x000f2c0000300a00 */
[----:B------:R0:W-:Y:S01]  /*85a90*/  @P4 STG.E.U8 desc[UR6][R178.64], R4 ;  /* 0x00000004b2004986 */ /* 0x0001e2000c101106 */
[----:B------:R-:W-:-:S03]  /*85aa0*/  LOP3.LUT P4, RZ, R2, 0x2000000, RZ, 0xc0, !PT ;  /* 0x0200000002ff7812 */ /* 0x000fc6000788c0ff */
[----:B0-----:R-:W4:Y:S10]  /*85ab0*/  LDL.LU.64 R178, [R1+0x4d0] ;  /* 0x0004d00001b27983 */ /* 0x001f340000300a00 */
[----:B------:R-:W-:Y:S01]  /*85ac0*/  @P4 STG.E.U8 desc[UR6][R158.64], R135 ;  /* 0x000000879e004986 */ /* 0x000fe2000c101106 */
[----:B------:R-:W-:-:S02]  /*85ad0*/  LOP3.LUT P4, RZ, R2, 0x1000000, RZ, 0xc0, !PT ;  /* 0x0100000002ff7812 */ /* 0x000fc4000788c0ff */
[----:B--2---:R-:W-:-:S11]  /*85ae0*/  PRMT R4, R128, 0x7770, RZ ;  /* 0x0000777080047816 */ /* 0x004fd600000000ff */
[----:B------:R0:W-:Y:S04]  /*85af0*/  @P4 STG.E.U8 desc[UR6][R130.64], R4 ;  /* 0x0000000482004986 */ /* 0x0001e8000c101106 */
[----:B0-----:R-:W2:Y:S01]  /*85b00*/  LDL.LU.64 R130, [R1+0x1e90] ;  /* 0x001e900001827983 */ /* 0x001ea20000300a00 */
[----:B------:R-:W-:Y:S02]  /*85b10*/  LOP3.LUT P4, RZ, R2, 0x800000, RZ, 0xc0, !PT ;  /* 0x0080000002ff7812 */ /* 0x000fe4000788c0ff */
[----:B------:R-:W-:-:S11]  /*85b20*/  PRMT R4, R128, 0x7771, RZ ;  /* 0x0000777180047816 */ /* 0x000fd600000000ff */
        /* <DEDUP_REMOVED lines=15> */
[----:B------:R0:W-:Y:S02]  /*85c20*/  @P4 STG.E.U8 desc[UR6][R166.64], R4 ;  /* 0x00000004a6004986 */ /* 0x0001e4000c101106 */
[----:B0-----:R-:W-:-:S05]  /*85c30*/  PRMT R4, R130, 0x7771, RZ ;  /* 0x0000777182047816 */ /* 0x001fca00000000ff */
[----:B------:R0:W-:Y:S02]  /*85c40*/  @P5 STG.E.U8 desc[UR6][R168.64], R4 ;  /* 0x00000004a8005986 */ /* 0x0001e4000c101106 */
[----:B0-----:R-:W-:-:S05]  /*85c50*/  PRMT R4, R131, 0x7770, RZ ;  /* 0x0000777083047816 */ /* 0x001fca00000000ff */
[----:B---3--:R0:W-:Y:S02]  /*85c60*/  @P6 STG.E.U8 desc[UR6][R170.64], R4 ;  /* 0x00000004aa006986 */ /* 0x0081e4000c101106 */
[----:B0-----:R-:W-:-:S05]  /*85c70*/  PRMT R4, R131, 0x7771, RZ ;  /* 0x0000777183047816 */ /* 0x001fca00000000ff */
[----:B----4-:R0:W-:Y:S02]  /*85c80*/  @P0 STG.E.U8 desc[UR6][R172.64], R4 ;  /* 0x00000004ac000986 */ /* 0x0101e4000c101106 */
[C---:B0-----:R-:W-:Y:S02]  /*85c90*/  PRMT R4, R128.reuse, 0x7772, RZ ;  /* 0x0000777280047816 */ /* 0x041fe400000000ff */
[----:B------:R-:W-:-:S03]  /*85ca0*/  PRMT R128, R128, 0x7773, RZ ;  /* 0x0000777380807816 */ /* 0x000fc600000000ff */
[----:B------:R0:W-:Y:S04]  /*85cb0*/  @P1 STG.E.U8 desc[UR6][R174.64], R4 ;  /* 0x00000004ae001986 */ /* 0x0001e8000c101106 */
[----:B------:R-:W-:Y:S01]  /*85cc0*/  @P2 STG.E.U8 desc[UR6][R176.64], R128 ;  /* 0x00000080b0002986 */ /* 0x000fe2000c101106 */
[----:B0-----:R-:W-:-:S05]  /*85cd0*/  PRMT R4, R129, 0x7772, RZ ;  /* 0x0000777281047816 */ /* 0x001fca00000000ff */
[----:B------:R0:W-:Y:S04]  /*85ce0*/  @P3 STG.E.U8 desc[UR6][R178.64], R4 ;  /* 0x00000004b2003986 */ /* 0x0001e8000c101106 */
[----:B0-----:R-:W2:Y:S04]  /*85cf0*/  LDL.LU.64 R178, [R1+0x4c8] ;  /* 0x0004c80001b27983 */ /* 0x001ea80000300a00 */
[----:B------:R-:W3:Y:S01]  /*85d00*/  LDL.LU.64 R172, [R1+0x4c0] ;  /* 0x0004c00001ac7983 */ /* 0x000ee20000300a00 */
[C---:B------:R-:W-:Y:S02]  /*85d10*/  LOP3.LUT P0, RZ, R244.reuse, 0x80000, RZ, 0xc0, !PT ;  /* 0x00080000f4ff7812 */ /* 0x040fe4000780c0ff */
[C---:B------:R-:W-:Y:S01]  /*85d20*/  LOP3.LUT P1, RZ, R244.reuse, 0x40000, RZ, 0xc0, !PT ;  /* 0x00040000f4ff7812 */ /* 0x040fe2000782c0ff */
[----:B------:R-:W4:Y:S01]  /*85d30*/  LDL.LU.64 R174, [R1+0x4b0] ;  /* 0x0004b00001ae7983 */ /* 0x000f220000300a00 */
[----:B------:R-:W-:-:S02]  /*85d40*/  LOP3.LUT P2, RZ, R244, 0x20000, RZ, 0xc0, !PT ;  /* 0x00020000f4ff7812 */ /* 0x000fc4000784c0ff */
[----:B------:R-:W-:Y:S01]  /*85d50*/  PRMT R129, R129, 0x7773, RZ ;  /* 0x0000777381817816 */ /* 0x000fe200000000ff */
[----:B------:R-:W4:Y:S01]  /*85d60*/  LDL.LU.64 R176, [R1+0x4a8] ;  /* 0x0004a80001b07983 */ /* 0x000f220000300a00 */
[C---:B------:R-:W-:Y:S02]  /*85d70*/  PRMT R4, R130.reuse, 0x7772, RZ ;  /* 0x0000777282047816 */ /* 0x040fe400000000ff */
        /* <DEDUP_REMOVED lines=12> */
[----:B--2---:R0:W-:Y:S04]  /*85e40*/  @P0 STG.E.U8 desc[UR6][R178.64], R129 ;  /* 0x00000081b2000986 */ /* 0x0041e8000c101106 */
[----:B---3--:R-:W-:Y:S04]  /*85e50*/  @P1 STG.E.U8 desc[UR6][R172.64], R4 ;  /* 0x00000004ac001986 */ /* 0x008fe8000c101106 */
[----:B------:R1:W-:Y:S04]  /*85e60*/  @P2 STG.E.U8 desc[UR6][R124.64], R130 ;  /* 0x000000827c002986 */ /* 0x0003e8000c101106 */
[----:B0-----:R-:W2:Y:S04]  /*85e70*/  LDL.LU.64 R178, [R1+0x498] ;  /* 0x0004980001b27983 */ /* 0x001ea80000300a00 */
[----:B------:R-:W3:Y:S04]  /*85e80*/  LDL.LU.64 R156, [R1+0x490] ;  /* 0x00049000019c7983 */ /* 0x000ee80000300a00 */
[----:B------:R-:W3:Y:S04]  /*85e90*/  LDL.LU.64 R158, [R1+0x488] ;  /* 0x00048800019e7983 */ /* 0x000ee80000300a00 */
[----:B------:R-:W3:Y:S04]  /*85ea0*/  LDL.LU.64 R160, [R1+0x480] ;  /* 0x0004800001a07983 */ /* 0x000ee80000300a00 */
[----:B-1----:R-:W2:Y:S01]  /*85eb0*/  LDL.LU.64 R124, [R1+0x1e88] ;  /* 0x001e8800017c7983 */ /* 0x002ea20000300a00 */
[----:B------:R-:W-:-:S02]  /*85ec0*/  @P4 LOP3.LUT R2, R2, 0x8000, RZ, 0xfc, !PT ;  /* 0x0000800002024812 */ /* 0x000fc400078efcff */
[----:B------:R-:W-:Y:S01]  /*85ed0*/  LOP3.LUT P4, RZ, R244, 0x800, RZ, 0xc0, !PT ;  /* 0x00000800f4ff7812 */ /* 0x000fe2000788c0ff */
[----:B------:R-:W3:Y:S01]  /*85ee0*/  LDL.LU.64 R162, [R1+0x478] ;  /* 0x0004780001a27983 */ /* 0x000ee20000300a00 */
[----:B------:R-:W-:Y:S02]  /*85ef0*/  LOP3.LUT R2, R2, 0xfffeffff, RZ, 0xc0, !PT ;  /* 0xfffeffff02027812 */ /* 0x000fe400078ec0ff */
[----:B------:R-:W-:Y:S01]  /*85f00*/  LOP3.LUT P3, RZ, R244, 0x10000, RZ, 0xc0, !PT ;  /* 0x00010000f4ff7812 */ /* 0x000fe2000786c0ff */
[----:B------:R-:W3:Y:S01]  /*85f10*/  LDL.LU.64 R164, [R1+0x470] ;  /* 0x0004700001a47983 */ /* 0x000ee20000300a00 */
[----:B------:R-:W-:-:S07]  /*85f20*/  PRMT R4, R131, 0x7772, RZ ;  /* 0x0000777283047816 */ /* 0x000fce00000000ff */
[----:B------:R-:W-:Y:S01]  /*85f30*/  @P4 LOP3.LUT R2, R2, 0x10000, RZ, 0xfc, !PT ;  /* 0x0001000002024812 */ /* 0x000fe200078efcff */
[----:B------:R-:W3:Y:S01]  /*85f40*/  LDL.LU.64 R166, [R1+0x468] ;  /* 0x0004680001a67983 */ /* 0x000ee20000300a00 */
[----:B------:R-:W-:Y:S02]  /*85f50*/  LOP3.LUT P4, RZ, R244, 0x1000, RZ, 0xc0, !PT ;  /* 0x00001000f4ff7812 */ /* 0x000fe4000788c0ff */
[----:B------:R-:W-:Y:S02]  /*85f60*/  LOP3.LUT R2, R2, 0xfffdffff, RZ, 0xc0, !PT ;  /* 0xfffdffff02027812 */ /* 0x000fe400078ec0ff */
[----:B------:R-:W-:Y:S01]  /*85f70*/  PRMT R131, R131, 0x7773, RZ ;  /* 0x0000777383837816 */ /* 0x000fe200000000ff */
[----:B----4-:R2:W-:Y:S04]  /*85f80*/  @P3 STG.E.U8 desc[UR6][R174.64], R4 ;  /* 0x00000004ae003986 */ /* 0x0105e8000c101106 */
[----:B------:R-:W4:Y:S04]  /*85f90*/  LDL.LU.64 R168, [R1+0x460] ;  /* 0x0004600001a87983 */ /* 0x000f280000300a00 */
[----:B------:R-:W-:Y:S01]  /*85fa0*/  @P4 LOP3.LUT R2, R2, 0x20000, RZ, 0xfc, !PT ;  /* 0x0002000002024812 */ /* 0x000fe200078efcff */
        /* <DEDUP_REMOVED lines=8> */
[----:B------:R-:W-:-:S13]  /*86030*/  LOP3.LUT P4, RZ, R244, 0x8000, RZ, 0xc0, !PT ;  /* 0x00008000f4ff7812 */ /* 0x000fda000788c0ff */
[----:B------:R-:W-:Y:S01]  /*86040*/  @P4 STG.E.U8 desc[UR6][R176.64], R131 ;  /* 0x00000083b0004986 */ /* 0x000fe2000c101106 */
[----:B------:R-:W-:Y:S02]  /*86050*/  LOP3.LUT P4, RZ, R2, 0x80000, RZ, 0xc0, !PT ;  /* 0x0008000002ff7812 */ /* 0x000fe4000788c0ff */
[----:B--2---:R-:W-:-:S11]  /*86060*/  PRMT R4, R124, 0x7770, RZ ;  /* 0x000077707c047816 */ /* 0x004fd600000000ff */
[----:B------:R0:W-:Y:S04]  /*86070*/  @P4 STG.E.U8 desc[UR6][R126.64], R4 ;  /* 0x000000047e004986 */ /* 0x0001e8000c101106 */
[----:B0-----:R-:W2:Y:S01]  /*86080*/  LDL.LU.64 R126, [R1+0x1e80] ;  /* 0x001e8000017e7983 */ /* 0x001ea20000300a00 */
[----:B------:R-:W-:Y:S02]  /*86090*/  LOP3.LUT P4, RZ, R2, 0x40000, RZ, 0xc0, !PT ;  /* 0x0004000002ff7812 */ /* 0x000fe4000788c0ff */
[----:B------:R-:W-:Y:S01]  /*860a0*/  PRMT R4, R124, 0x7771, RZ ;  /* 0x000077717c047816 */ /* 0x000fe200000000ff */
[----:B------:R-:W4:Y:S04]  /*860b0*/  LDL.LU.64 R174, [R1+0x448] ;  /* 0x0004480001ae7983 */ /* 0x000f280000300a00 */
[----:B------:R-:W4:Y:S06]  /*860c0*/  LDL.LU.64 R176, [R1+0x440] ;  /* 0x0004400001b07983 */ /* 0x000f2c0000300a00 */
[----:B------:R0:W-:Y:S04]  /*860d0*/  @P4 STG.E.U8 desc[UR6][R178.64], R4 ;  /* 0x00000004b2004986 */ /* 0x0001e8000c101106 */
[----:B0-----:R-:W4:Y:S01]  /*860e0*/  LDL.LU.64 R178, [R1+0x438] ;  /* 0x0004380001b27983 */ /* 0x001f220000300a00 */
[----:B------:R-:W-:-:S02]  /*860f0*/  LOP3.LUT P4, RZ, R2, 0x20000, RZ, 0xc0, !PT ;  /* 0x0002000002ff7812 */ /* 0x000fc4000788c0ff */
[----:B------:R-:W-:-:S11]  /*86100*/  PRMT R4, R125, 0x7770, RZ ;  /* 0x000077707d047816 */ /* 0x000fd600000000ff */
[----:B---3--:R0:W-:Y:S01]  /*86110*/  @P4 STG.E.U8 desc[UR6][R156.64], R4 ;  /* 0x000000049c004986 */ /* 0x0081e2000c101106 */
        /* <DEDUP_REMOVED lines=20> */
[----:B------:R0:W-:Y:S02]  /*86260*/  @P4 STG.E.U8 desc[UR6][R166.64], R4 ;  /* 0x00000004a6004986 */ /* 0x0001e4000c101106 */
[C---:B0-----:R-:W-:Y:S02]  /*86270*/  PRMT R4, R124.reuse, 0x7772, RZ ;  /* 0x000077727c047816 */ /* 0x041fe400000000ff */
[----:B------:R-:W-:-:S03]  /*86280*/  PRMT R124, R124, 0x7773, RZ ;  /* 0x000077737c7c7816 */ /* 0x000fc600000000ff */
[----:B----4-:R0:W-:Y:S04]  /*86290*/  @P5 STG.E.U8 desc[UR6][R168.64], R4 ;  /* 0x00000004a8005986 */ /* 0x0101e8000c101106 */
[----:B------:R-:W-:Y:S01]  /*862a0*/  @P6 STG.E.U8 desc[UR6][R170.64], R124 ;  /* 0x0000007caa006986 */ /* 0x000fe2000c101106 */
[C---:B0-----:R-:W-:Y:S02]  /*862b0*/  PRMT R4, R125.reuse, 0x7772, RZ ;  /* 0x000077727d047816 */ /* 0x041fe400000000ff */
[----:B------:R-:W-:-:S03]  /*862c0*/  PRMT R125, R125, 0x7773, RZ ;  /* 0x000077737d7d7816 */ /* 0x000fc600000000ff */
[----:B------:R0:W-:Y:S01]  /*862d0*/  @P0 STG.E.U8 desc[UR6][R172.64], R4 ;  /* 0x00000004ac000986 */ /* 0x0001e2000c101106 */
[----:B------:R-:W-:-:S03]  /*862e0*/  LOP3.LUT P0, RZ, R244, 0x1, RZ, 0xc0, !PT ;  /* 0x00000001f4ff7812 */ /* 0x000fc6000780c0ff */
[----:B------:R1:W-:Y:S01]  /*862f0*/  @P1 STG.E.U8 desc[UR6][R174.64], R125 ;  /* 0x0000007dae001986 */ /* 0x0003e2000c101106 */
[----:B0-----:R-:W-:-:S03]  /*86300*/  PRMT R4, R126, 0x7772, RZ ;  /* 0x000077727e047816 */ /* 0x001fc600000000ff */
[----:B------:R-:W2:Y:S01]  /*86310*/  LDL.LU.64 R172, [R1+0x428] ;  /* 0x0004280001ac7983 */ /* 0x000ea20000300a00 */
[----:B------:R-:W-:-:S03]  /*86320*/  PRMT R126, R126, 0x7773, RZ ;  /* 0x000077737e7e7816 */ /* 0x000fc600000000ff */
[----:B------:R0:W-:Y:S04]  /*86330*/  @P2 STG.E.U8 desc[UR6][R176.64], R4 ;  /* 0x00000004b0002986 */ /* 0x0001e8000c101106 */
[----:B-1----:R-:W3:Y:S04]  /*86340*/  LDL.LU.64 R174, [R1+0x420] ;  /* 0x0004200001ae7983 */ /* 0x002ee80000300a00 */
[----:B------:R1:W-:Y:S01]  /*86350*/  @P3 STG.E.U8 desc[UR6][R178.64], R126 ;  /* 0x0000007eb2003986 */ /* 0x0003e2000c101106 */
[----:B0-----:R-:W-:-:S03]  /*86360*/  PRMT R4, R127, 0x7772, RZ ;  /* 0x000077727f047816 */ /* 0x001fc600000000ff */
[----:B------:R-:W4:Y:S04]  /*86370*/  LDL.LU.64 R176, [R1+0x410] ;  /* 0x0004100001b07983 */ /* 0x000f280000300a00 */
[----:B------:R0:W-:Y:S04]  /*86380*/  @P0 STG.E.U8 desc[UR6][R120.64], R4 ;  /* 0x0000000478000986 */ /* 0x0001e8000c101106 */
[----:B-1----:R-:W4:Y:S04]  /*86390*/  LDL.LU.64 R178, [R1+0x408] ;  /* 0x0004080001b27983 */ /* 0x002f280000300a00 */
[----:B------:R-:W4:Y:S04]  /*863a0*/  LDL.LU.64 R158, [R1+0x400] ;  /* 0x00040000019e7983 */ /* 0x000f280000300a00 */
[----:B0-----:R-:W3:Y:S01]  /*863b0*/  LDL.LU.64 R120, [R1+0x1e78] ;  /* 0x001e780001787983 */ /* 0x001ee20000300a00 */
[----:B------:R-:W-:-:S02]  /*863c0*/  LOP3.LUT P1, RZ, R245, 0x80000000, RZ, 0xc0, !PT ;  /* 0x80000000f5ff7812 */ /* 0x000fc4000782c0ff */
[C---:B------:R-:W-:Y:S01]  /*863d0*/  LOP3.LUT P2, RZ, R245.reuse, 0x40000000, RZ, 0xc0, !PT ;  /* 0x40000000f5ff7812 */ /* 0x040fe2000784c0ff */
[----:B------:R-:W4:Y:S01]  /*863e0*/  LDL.LU.64 R160, [R1+0x3f8] ;  /* 0x0003f80001a07983 */ /* 0x000f220000300a00 */
[----:B------:R-:W-:Y:S02]  /*863f0*/  LOP3.LUT P3, RZ, R245, 0x20000000, RZ, 0xc0, !PT ;  /* 0x20000000f5ff7812 */ /* 0x000fe4000786c0ff */
[----:B------:R-:W-:Y:S01]  /*86400*/  PRMT R127, R127, 0x7773, RZ ;  /* 0x000077737f7f7816 */ /* 0x000fe200000000ff */
        /* <DEDUP_REMOVED lines=11> */
[----:B------:R-:W-:-:S11]  /*864c0*/  LOP3.LUT R2, R2, 0xffffffbf, RZ, 0xc0, !PT ;  /* 0xffffffbf02027812 */ /* 0x000fd600078ec0ff */
[----:B------:R-:W-:Y:S01]  /*864d0*/  @P4 LOP3.LUT R2, R2, 0x40, RZ, 0xfc, !PT ;  /* 0x0000004002024812 */ /* 0x000fe200078efcff */
[----:B--2---:R-:W-:Y:S01]  /*864e0*/  @P1 STG.E.U8 desc[UR6][R172.64], R127 ;  /* 0x0000007fac001986 */ /* 0x004fe2000c101106 */
[----:B---3--:R-:W-:-:S05]  /*864f0*/  PRMT R4, R120, 0x7770, RZ ;  /* 0x0000777078047816 */ /* 0x008fca00000000ff */
[----:B------:R0:W-:Y:S02]  /*86500*/  @P2 STG.E.U8 desc[UR6][R174.64], R4 ;  /* 0x00000004ae002986 */ /* 0x0001e4000c101106 */
[----:B0-----:R-:W-:-:S05]  /*86510*/  PRMT R4, R120, 0x7771, RZ ;  /* 0x0000777178047816 */ /* 0x001fca00000000ff */
[----:B------:R0:W-:Y:S04]  /*86520*/  @P3 STG.E.U8 desc[UR6][R122.64], R4 ;  /* 0x000000047a003986 */ /* 0x0001e8000c101106 */
[----:B0-----:R-:W2:Y:S01]  /*86530*/  LDL.LU.64 R122, [R1+0x1e70] ;  /* 0x001e7000017a7983 */ /* 0x001ea20000300a00 */
[----:B------:R-:W-:Y:S02]  /*86540*/  LOP3.LUT P4, RZ, R245, 0x800000, RZ, 0xc0, !PT ;  /* 0x00800000f5ff7812 */ /* 0x000fe4000788c0ff */
[----:B------:R-:W-:Y:S01]  /*86550*/  LOP3.LUT R2, R2, 0xffffff7f, RZ, 0xc0, !PT ;  /* 0xffffff7f02027812 */ /* 0x000fe200078ec0ff */
[----:B------:R-:W3:Y:S01]  /*86560*/  LDL.LU.64 R170, [R1+0x3c8] ;  /* 0x0003c80001aa7983 */ /* 0x000ee20000300a00 */
[----:B------:R-:W-:-:S03]  /*86570*/  PRMT R4, R121, 0x7770, RZ ;  /* 0x0000777079047816 */ /* 0x000fc600000000ff */
[----:B------:R-:W3:Y:S04]  /*86580*/  LDL.LU.64 R172, [R1+0x3c0] ;  /* 0x0003c00001ac7983 */ /* 0x000ee80000300a00 */
[----:B------:R-:W3:Y:S02]  /*86590*/  LDL.LU.64 R174, [R1+0x3b8] ;  /* 0x0003b80001ae7983 */ /* 0x000ee40000300a00 */
        /* <DEDUP_REMOVED lines=14> */
[----:B----4-:R0:W-:Y:S01]  /*86680*/  @P4 STG.E.U8 desc[UR6][R176.64], R4 ;  /* 0x00000004b0004986 */ /* 0x0101e2000c101106 */
[C---:B------:R-:W-:Y:S02]  /*86690*/  LOP3.LUT P4, RZ, R2.reuse, 0x800, RZ, 0xc0, !PT ;  /* 0x0000080002ff7812 */ /* 0x040fe4000788c0ff */
[----:B0-----:R-:W-:Y:S01]  /*866a0*/  PRMT R4, R121, 0x7771, RZ ;  /* 0x0000777179047816 */ /* 0x001fe200000000ff */
[----:B------:R-:W4:Y:S10]  /*866b0*/  LDL.LU.64 R176, [R1+0x3b0] ;  /* 0x0003b00001b07983 */ /* 0x000f340000300a00 */
[----:B------:R0:W-:Y:S01]  /*866c0*/  @P4 STG.E.U8 desc[UR6][R178.64], R4 ;  /* 0x00000004b2004986 */ /* 0x0001e2000c101106 */
[----:B------:R-:W-:-:S03]  /*866d0*/  LOP3.LUT P4, RZ, R2, 0x400, RZ, 0xc0, !PT ;  /* 0x0000040002ff7812 */ /* 0x000fc6000788c0ff */
[----:B0-----:R-:W4:Y:S01]  /*866e0*/  LDL.LU.64 R178, [R1+0x3a8] ;  /* 0x0003a80001b27983 */ /* 0x001f220000300a00 */
[----:B--2---:R-:W-:-:S09]  /*866f0*/  PRMT R4, R122, 0x7770, RZ ;  /* 0x000077707a047816 */ /* 0x004fd200000000ff */
        /* <DEDUP_REMOVED lines=20> */
[C---:B------:R-:W-:Y:S02]  /*86840*/  LOP3.LUT P5, RZ, R245.reuse, 0x80000, RZ, 0xc0, !PT ;  /* 0x00080000f5ff7812 */ /* 0x040fe400078ac0ff */
[C---:B------:R-:W-:Y:S02]  /*86850*/  LOP3.LUT P6, RZ, R245.reuse, 0x40000, RZ, 0xc0, !PT ;  /* 0x00040000f5ff7812 */ /* 0x040fe400078cc0ff */
[C---:B------:R-:W-:Y:S02]  /*86860*/  LOP3.LUT P0, RZ, R245.reuse, 0x20000, RZ, 0xc0, !PT ;  /* 0x00020000f5ff7812 */ /* 0x040fe4000780c0ff */
[----:B------:R-:W-:-:S02]  /*86870*/  LOP3.LUT P1, RZ, R245, 0x10000, RZ, 0xc0, !PT ;  /* 0x00010000f5ff7812 */ /* 0x000fc4000782c0ff */
[----:B------:R-:W-:Y:S02]  /*86880*/  PRMT R121, R121, 0x7773, RZ ;  /* 0x0000777379797816 */ /* 0x000fe400000000ff */
[C---:B------:R-:W-:Y:S02]  /*86890*/  PRMT R4, R122.reuse, 0x7772, RZ ;  /* 0x000077727a047816 */ /* 0x040fe400000000ff */
[C---:B------:R-:W-:Y:S01]  /*868a0*/  LOP3.LUT P2, RZ, R245.reuse, 0x8000, RZ, 0xc0, !PT ;  /* 0x00008000f5ff7812 */ /* 0x040fe2000784c0ff */
[----:B---3--:R-:W-:Y:S01]  /*868b0*/  @P5 STG.E.U8 desc[UR6][R170.64], R121 ;  /* 0x00000079aa005986 */ /* 0x008fe2000c101106 */
[C---:B------:R-:W-:Y:S02]  /*868c0*/  LOP3.LUT P3, RZ, R245.reuse, 0x4000, RZ, 0xc0, !PT ;  /* 0x00004000f5ff7812 */ /* 0x040fe4000786c0ff */
[----:B------:R-:W-:Y:S01]  /*868d0*/  PRMT R122, R122, 0x7773, RZ ;  /* 0x000077737a7a7816 */ /* 0x000fe200000000ff */
[----:B------:R0:W-:Y:S04]  /*868e0*/  @P6 STG.E.U8 desc[UR6][R172.64], R4 ;  /* 0x00000004ac006986 */ /* 0x0001e8000c101106 */
[----:B------:R-:W-:Y:S01]  /*868f0*/  @P0 STG.E.U8 desc[UR6][R174.64], R122 ;  /* 0x0000007aae000986 */ /* 0x000fe2000c101106 */
[----:B------:R-:W-:-:S02]  /*86900*/  LOP3.LUT P0, RZ, R245, 0x2000, RZ, 0xc0, !PT ;  /* 0x00002000f5ff7812 */ /* 0x000fc4000780c0ff */
[C---:B0-----:R-:W-:Y:S02]  /*86910*/  PRMT R4, R123.reuse, 0x7772, RZ ;  /* 0x000077727b047816 */ /* 0x041fe400000000ff */
[----:B------:R-:W-:-:S03]  /*86920*/  PRMT R123, R123, 0x7773, RZ ;  /* 0x000077737b7b7816 */ /* 0x000fc600000000ff */
[----:B----4-:R2:W-:Y:S04]  /*86930*/  @P1 STG.E.U8 desc[UR6][R176.64], R4 ;  /* 0x00000004b0001986 */ /* 0x0105e8000c101106 */
[----:B------:R-:W-:Y:S01]  /*86940*/  @P2 STG.E.U8 desc[UR6][R178.64], R123 ;  /* 0x0000007bb2002986 */ /* 0x000fe2000c101106 */
[----:B------:R-:W-:Y:S02]  /*86950*/  LOP3.LUT P4, RZ, R245, 0x2, RZ, 0xc0, !PT ;  /* 0x00000002f5ff7812 */ /* 0x000fe4000788c0ff */
[----:B------:R-:W-:-:S11]  /*86960*/  LOP3.LUT R3, R3, 0xefffffff, RZ, 0xc0, !PT ;  /* 0xefffffff03037812 */ /* 0x000fd600078ec0ff */
[----:B------:R-:W-:Y:S02]  /*86970*/  @P4 LOP3.LUT R3, R3, 0x10000000, RZ, 0xfc, !PT ;  /* 0x1000000003034812 */ /* 0x000fe400078efcff */
[----:B------:R-:W-:Y:S02]  /*86980*/  LOP3.LUT P4, RZ, R245, 0x4, RZ, 0xc0, !PT ;  /* 0x00000004f5ff7812 */ /* 0x000fe4000788c0ff */
[----:B------:R-:W-:-:S11]  /*86990*/  LOP3.LUT R3, R3, 0xdfffffff, RZ, 0xc0, !PT ;  /* 0xdfffffff03037812 */ /* 0x000fd600078ec0ff */
[----:B------:R-:W-:Y:S02]  /*869a0*/  @P4 LOP3.LUT R3, R3, 0x20000000, RZ, 0xfc, !PT ;  /* 0x2000000003034812 */ /* 0x000fe400078efcff */
[----:B------:R-:W-:Y:S02]  /*869b0*/  LOP3.LUT P4, RZ, R245, 0x8, RZ, 0xc0, !PT ;  /* 0x00000008f5ff7812 */ /* 0x000fe4000788c0ff */
[----:B--2---:R-:W-:-:S05]  /*869c0*/  PRMT R4, R116, 0x7770, RZ ;  /* 0x0000777074047816 */ /* 0x004fca00000000ff */
[----:B------:R0:W-:Y:S04]  /*869d0*/  @P3 STG.E.U8 desc[UR6][R246.64], R4 ;  /* 0x00000004f6003986 */ /* 0x0001e8000c101106 */
[----:B0-----:R-:W2:Y:S01]  /*869e0*/  LDL.LU.64 R246, [R1+0x1e60] ;  /* 0x001e600001f67983 */ /* 0x001ea20000300a00 */
[----:B------:R-:W-:-:S03]  /*869f0*/  PRMT R4, R116, 0x7771, RZ ;  /* 0x0000777174047816 */ /* 0x000fc600000000ff */
[----:B------:R-:W3:Y:S04]  /*86a00*/  LDL.LU.64 R170, [R1+0x390] ;  /* 0x0003900001aa7983 */ /* 0x000ee80000300a00 */
[----:B------:R-:W4:Y:S04]  /*86a10*/  LDL.LU.64 R172, [R1+0x388] ;  /* 0x0003880001ac7983 */ /* 0x000f280000300a00 */
[----:B------:R-:W2:Y:S04]  /*86a20*/  LDL.LU.64 R174, [R1+0x380] ;  /* 0x0003800001ae7983 */ /* 0x000ea80000300a00 */
[----:B------:R-:W2:Y:S04]  /*86a30*/  LDL.LU.64 R176, [R1+0x378] ;  /* 0x0003780001b07983 */ /* 0x000ea80000300a00 */
[----:B------:R-:W2:Y:S04]  /*86a40*/  LDL.LU.64 R178, [R1+0x370] ;  /* 0x0003700001b27983 */ /* 0x000ea80000300a00 */
[----:B------:R-:W2:Y:S04]  /*86a50*/  LDL.LU.64 R158, [R1+0x368] ;  /* 0x00036800019e7983 */ /* 0x000ea80000300a00 */
[----:B------:R0:W-:Y:S04]  /*86a60*/  @P0 STG.E.U8 desc[UR6][R118.64], R4 ;  /* 0x0000000476000986 */ /* 0x0001e8000c101106 */
[----:B0-----:R-:W2:Y:S04]  /*86a70*/  LDL.LU.64 R118, [R1+0x1e58] ;  /* 0x001e580001767983 */ /* 0x001ea80000300a00 */
[----:B------:R-:W2:Y:S04]  /*86a80*/  LDL.LU.64 R160, [R1+0x360] ;  /* 0x0003600001a07983 */ /* 0x000ea80000300a00 */
[----:B------:R-:W2:Y:S04]  /*86a90*/  LDL.LU.64 R162, [R1+0x358] ;  /* 0x0003580001a27983 */ /* 0x000ea80000300a00 */
[----:B------:R-:W2:Y:S01]  /*86aa0*/  LDL.LU.64 R164, [R1+0x350] ;  /* 0x0003500001a47983 */ /* 0x000ea20000300a00 */
[----:B------:R-:W-:-:S02]  /*86ab0*/  LOP3.LUT R3, R3, 0xbfffffff, RZ, 0xc0, !PT ;  /* 0xbfffffff03037812 */ /* 0x000fc400078ec0ff */
[----:B------:R-:W-:Y:S01]  /*86ac0*/  LOP3.LUT R2, R2, 0xfffffffe, RZ, 0xc0, !PT ;  /* 0xfffffffe02027812 */ /* 0x000fe200078ec0ff */
[----:B------:R-:W2:Y:S01]  /*86ad0*/  LDL.LU.64 R166, [R1+0x340] ;  /* 0x0003400001a67983 */ /* 0x000ea20000300a00 */
[----:B------:R-:W-:Y:S02]  /*86ae0*/  @P4 LOP3.LUT R3, R3, 0x40000000, RZ, 0xfc, !PT ;  /* 0x4000000003034812 */ /* 0x000fe400078efcff */
[----:B------:R-:W-:Y:S01]  /*86af0*/  LOP3.LUT P4, RZ, R245, 0x10, RZ, 0xc0, !PT ;  /* 0x00000010f5ff7812 */ /* 0x000fe2000788c0ff */
[----:B------:R-:W2:Y:S01]  /*86b00*/  LDL.LU.64 R168, [R1+0x338] ;  /* 0x0003380001a87983 */ /* 0x000ea20000300a00 */
[----:B------:R-:W-:-:S11]  /*86b10*/  LOP3.LUT R3, R3, 0x7fffffff, RZ, 0xc0, !PT ;  /* 0x7fffffff03037812 */ /* 0x000fd600078ec0ff */
[----:B------:R-:W-:Y:S02]  /*86b20*/  @P4 LOP3.LUT R3, R3, 0x80000000, RZ, 0xfc, !PT ;  /* 0x8000000003034812 */ /* 0x000fe400078efcff */
[----:B------:R-:W-:-:S13]  /*86b30*/  LOP3.LUT P4, RZ, R245, 0x20, RZ, 0xc0, !PT ;  /* 0x00000020f5ff7812 */ /* 0x000fda000788c0ff */
[----:B------:R-:W-:Y:S02]  /*86b40*/  @P4 LOP3.LUT R2, R2, 0x1, RZ, 0xfc, !PT ;  /* 0x0000000102024812 */ /* 0x000fe400078efcff */
[----:B------:R-:W-:Y:S02]  /*86b50*/  LOP3.LUT P4, RZ, R245, 0x40, RZ, 0xc0, !PT ;  /* 0x00000040f5ff7812 */ /* 0x000fe4000788c0ff */
[----:B------:R-:W-:-:S11]  /*86b60*/  LOP3.LUT R2, R2, 0xfffffffd, RZ, 0xc0, !PT ;  /* 0xfffffffd02027812 */ /* 0x000fd600078ec0ff */
[----:B------:R-:W-:Y:S02]  /*86b70*/  @P4 LOP3.LUT R2, R2, 0x2, RZ, 0xfc, !PT ;  /* 0x0000000202024812 */ /* 0x000fe400078efcff */
[C---:B------:R-:W-:Y:S02]  /*86b80*/  LOP3.LUT P4, RZ, R245.reuse, 0x80, RZ, 0xc0, !PT ;  /* 0x00000080f5ff7812 */ /* 0x040fe4000788c0ff */
[----:B------:R-:W-:Y:S02]  /*86b90*/  LOP3.LUT R2, R2, 0xfffffffb, RZ, 0xc0, !PT ;  /* 0xfffffffb02027812 */ /* 0x000fe400078ec0ff */
[C---:B------:R-:W-:Y:S02]  /*86ba0*/  LOP3.LUT P1, RZ, R245.reuse, 0x1000, RZ, 0xc0, !PT ;  /* 0x00001000f5ff7812 */ /* 0x040fe4000782c0ff */
[----:B------:R-:W-:Y:S02]  /*86bb0*/  LOP3.LUT P2, RZ, R245, 0x800, RZ, 0xc0, !PT ;  /* 0x00000800f5ff7812 */ /* 0x000fe4000784c0ff */
[----:B------:R-:W-:-:S05]  /*86bc0*/  PRMT R4, R117, 0x7770, RZ ;  /* 0x0000777075047816 */ /* 0x000fca00000000ff */
[----:B------:R-:W-:Y:S02]  /*86bd0*/  @P4 LOP3.LUT R2, R2, 0x4, RZ, 0xfc, !PT ;  /* 0x0000000402024812 */ /* 0x000fe400078efcff */
[C---:B------:R-:W-:Y:S02]  /*86be0*/  LOP3.LUT P4, RZ, R245.reuse, 0x100, RZ, 0xc0, !PT ;  /* 0x00000100f5ff7812 */ /* 0x040fe4000788c0ff */
[----:B------:R-:W-:Y:S02]  /*86bf0*/  LOP3.LUT P3, RZ, R245, 0x400, RZ, 0xc0, !PT ;  /* 0x00000400f5ff7812 */ /* 0x000fe4000786c0ff */
[----:B------:R-:W-:-:S09]  /*86c00*/  LOP3.LUT R2, R2, 0xfffffff7, RZ, 0xc0, !PT ;  /* 0xfffffff702027812 */ /* 0x000fd200078ec0ff */
[----:B------:R-:W-:Y:S02]  /*86c10*/  @P4 LOP3.LUT R2, R2, 0x8, RZ, 0xfc, !PT ;  /* 0x0000000802024812 */ /* 0x000fe400078efcff */
[----:B------:R-:W-:Y:S01]  /*86c20*/  LOP3.LUT P4, RZ, R245, 0x200, RZ, 0xc0, !PT ;  /* 0x00000200f5ff7812 */ /* 0x000fe2000788c0ff */
[----:B---3--:R0:W-:Y:S02]  /*86c30*/  @P1 STG.E.U8 desc[UR6][R170.64], R4 ;  /* 0x00000004aa001986 */ /* 0x0081e4000c101106 */
[----:B0-----:R-:W-:Y:S02]  /*86c40*/  PRMT R4, R117, 0x7771, RZ ;  /* 0x0000777175047816 */ /* 0x001fe400000000ff */
[----:B------:R-:W3:Y:S04]  /*86c50*/  LDL.LU.64 R170, [R1+0x330] ;  /* 0x0003300001aa7983 */ /* 0x000ee80000300a00 */
[----:B----4-:R0:W-:Y:S04]  /*86c60*/  @P2 STG.E.U8 desc[UR6][R172.64], R4 ;  /* 0x00000004ac002986 */ /* 0x0101e8000c101106 */
[----:B0-----:R-:W4:Y:S01]  /*86c70*/  LDL.LU.64 R172, [R1+0x328] ;  /* 0x0003280001ac7983 */ /* 0x001f220000300a00 */
[----:B--2---:R-:W-:-:S05]  /*86c80*/  PRMT R4, R118, 0x7770, RZ ;  /* 0x0000777076047816 */ /* 0x004fca00000000ff */
[----:B------:R0:W-:Y:S02]  /*86c90*/  @P3 STG.E.U8 desc[UR6][R174.64], R4 ;  /* 0x00000004ae003986 */ /* 0x0001e4000c101106 */
[----:B0-----:R-:W-:Y:S02]  /*86ca0*/  PRMT R4, R118, 0x7771, RZ ;  /* 0x0000777176047816 */ /* 0x001fe400000000ff */
[----:B------:R-:W2:Y:S04]  /*86cb0*/  LDL.LU.64 R174, [R1+0x320] ;  /* 0x0003200001ae7983 */ /* 0x000ea80000300a00 */
        /* <DEDUP_REMOVED lines=10> */
[----:B0-----:R-:W-:-:S11]  /*86d60*/  PRMT R4, R116, 0x7772, RZ ;  /* 0x0000777274047816 */ /* 0x001fd600000000ff */
[----:B------:R-:W-:Y:S01]  /*86d70*/  @P4 STG.E.U8 desc[UR6][R160.64], R4 ;  /* 0x00000004a0004986 */ /* 0x000fe2000c101106 */
[----:B------:R-:W-:Y:S02]  /*86d80*/  LOP3.LUT P4, RZ, R2, 0x1, RZ, 0xc0, !PT ;  /* 0x0000000102ff7812 */ /* 0x000fe4000788c0ff */
[----:B------:R-:W-:Y:S02]  /*86d90*/  PRMT R116, R116, 0x7773, RZ ;  /* 0x0000777374747816 */ /* 0x000fe400000000ff */
[----:B------:R-:W-:-:S09]  /*86da0*/  PRMT R2, R117, 0x7772, RZ ;  /* 0x0000777275027816 */ /* 0x000fd200000000ff */
[----:B------:R-:W-:Y:S01]  /*86db0*/  @P4 STG.E.U8 desc[UR6][R162.64], R116 ;  /* 0x00000074a2004986 */ /* 0x000fe2000c101106 */
[----:B------:R-:W-:Y:S02]  /*86dc0*/  LOP3.LUT P4, RZ, R3, 0x80000000, RZ, 0xc0, !PT ;  /* 0x8000000003ff7812 */ /* 0x000fe4000788c0ff */
[----:B------:R-:W-:-:S11]  /*86dd0*/  PRMT R117, R117, 0x7773, RZ ;  /* 0x0000777375757816 */ /* 0x000fd600000000ff */
[----:B------:R-:W-:Y:S01]  /*86de0*/  @P4 STG.E.U8 desc[UR6][R164.64], R2 ;  /* 0x00000002a4004986 */ /* 0x000fe2000c101106 */
[----:B------:R-:W-:-:S13]  /*86df0*/  LOP3.LUT P4, RZ, R3, 0x40000000, RZ, 0xc0, !PT ;  /* 0x4000000003ff7812 */ /* 0x000fda000788c0ff */
[----:B------:R0:W-:Y:S04]  /*86e00*/  @P4 STG.E.U8 desc[UR6][R112.64], R117 ;  /* 0x0000007570004986 */ /* 0x0001e8000c101106 */
[----:B0-----:R-:W2:Y:S01]  /*86e10*/  LDL.LU.64 R112, [R1+0x1e50] ;  /* 0x001e500001707983 */ /* 0x001ea20000300a00 */
[----:B------:R-:W-:Y:S02]  /*86e20*/  LOP3.LUT P4, RZ, R3, 0x20000000, RZ, 0xc0, !PT ;  /* 0x2000000003ff7812 */ /* 0x000fe4000788c0ff */
[----:B------:R-:W-:Y:S02]  /*86e30*/  PRMT R2, R118, 0x7772, RZ ;  /* 0x0000777276027816 */ /* 0x000fe400000000ff */
[----:B------:R-:W-:Y:S02]  /*86e40*/  LOP3.LUT P5, RZ, R245, 0x1, RZ, 0xc0, !PT ;  /* 0x00000001f5ff7812 */ /* 0x000fe400078ac0ff */
[----:B------:R-:W-:-:S07]  /*86e50*/  LOP3.LUT P6, RZ, R246, 0x80000000, RZ, 0xc0, !PT ;  /* 0x80000000f6ff7812 */ /* 0x000fce00078cc0ff */
[----:B------:R0:W-:Y:S01]  /*86e60*/  @P4 STG.E.U8 desc[UR6][R166.64], R2 ;  /* 0x00000002a6004986 */ /* 0x0001e2000c101106 */
[----:B------:R-:W-:Y:S02]  /*86e70*/  LOP3.LUT P4, RZ, R3, 0x10000000, RZ, 0xc0, !PT ;  /* 0x1000000003ff7812 */ /* 0x000fe4000788c0ff */
[----:B------:R-:W-:Y:S02]  /*86e80*/  LOP3.LUT P0, RZ, R246, 0x40000000, RZ, 0xc0, !PT ;  /* 0x40000000f6ff7812 */ /* 0x000fe4000780c0ff */
[----:B------:R-:W-:Y:S02]  /*86e90*/  PRMT R118, R118, 0x7773, RZ ;  /* 0x0000777376767816 */ /* 0x000fe400000000ff */
[----:B------:R-:W-:Y:S02]  /*86ea0*/  LOP3.LUT P1, RZ, R246, 0x20000000, RZ, 0xc0, !PT ;  /* 0x20000000f6ff7812 */ /* 0x000fe4000782c0ff */
[----:B0-----:R-:W-:-:S05]  /*86eb0*/  PRMT R2, R119, 0x7772, RZ ;  /* 0x0000777277027816 */ /* 0x001fca00000000ff */
[----:B------:R-:W-:Y:S01]  /*86ec0*/  @P4 STG.E.U8 desc[UR6][R168.64], R118 ;  /* 0x00000076a8004986 */ /* 0x000fe2000c101106 */
[----:B------:R-:W-:Y:S02]  /*86ed0*/  PRMT R119, R119, 0x7773, RZ ;  /* 0x0000777377777816 */ /* 0x000fe400000000ff */
[C---:B------:R-:W-:Y:S02]  /*86ee0*/  LOP3.LUT P2, RZ, R246.reuse, 0x10000000, RZ, 0xc0, !PT ;  /* 0x10000000f6ff7812 */ /* 0x040fe4000784c0ff */
[----:B------:R-:W-:Y:S01]  /*86ef0*/  LOP3.LUT P3, RZ, R246, 0x8000000, RZ, 0xc0, !PT ;  /* 0x08000000f6ff7812 */ /* 0x000fe2000786c0ff */
[----:B---3--:R2:W-:Y:S04]  /*86f00*/  @P5 STG.E.U8 desc[UR6][R170.64], R2 ;  /* 0x00000002aa005986 */ /* 0x0085e8000c101106 */
[----:B----4-:R-:W-:Y:S01]  /*86f10*/  @P6 STG.E.U8 desc[UR6][R172.64], R119 ;  /* 0x00000077ac006986 */ /* 0x010fe2000c101106 */
[----:B--2---:R-:W-:-:S05]  /*86f20*/  PRMT R2, R112, 0x7770, RZ ;  /* 0x0000777070027816 */ /* 0x004fca00000000ff */
[----:B------:R0:W-:Y:S02]  /*86f30*/  @P0 STG.E.U8 desc[UR6][R174.64], R2 ;  /* 0x00000002ae000986 */ /* 0x0001e4000c101106 */
[----:B0-----:R-:W-:-:S05]  /*86f40*/  PRMT R2, R112, 0x7771, RZ ;  /* 0x0000777170027816 */ /* 0x001fca00000000ff */
        /* <DEDUP_REMOVED lines=32> */
[----:B------:R-:W-:Y:S02]  /*87150*/  LOP3.LUT R3, R3, 0xfdffffff, RZ, 0xc0, !PT ;  /* 0xfdffffff03037812 */ /* 0x000fe400078ec0ff */
[----:B------:R-:W-:-:S09]  /*87160*/  LOP3.LUT P0, RZ, R246, 0x4000000, RZ, 0xc0, !PT ;  /* 0x04000000f6ff7812 */ /* 0x000fd2000780c0ff */
[----:B------:R-:W-:Y:S02]  /*87170*/  @P4 LOP3.LUT R3, R3, 0x2000000, RZ, 0xfc, !PT ;  /* 0x0200000003034812 */ /* 0x000fe400078efcff */
[C---:B------:R-:W-:Y:S02]  /*87180*/  LOP3.LUT P4, RZ, R246.reuse, 0x100000, RZ, 0xc0, !PT ;  /* 0x00100000f6ff7812 */ /* 0x040fe4000788c0ff */
[----:B------:R-:W-:Y:S02]  /*87190*/  LOP3.LUT R3, R3, 0xfbffffff, RZ, 0xc0, !PT ;  /* 0xfbffffff03037812 */ /* 0x000fe400078ec0ff */
[C---:B------:R-:W-:Y:S02]  /*871a0*/  LOP3.LUT P1, RZ, R246.reuse, 0x2000000, RZ, 0xc0, !PT ;  /* 0x02000000f6ff7812 */ /* 0x040fe4000782c0ff */
[----:B------:R-:W-:-:S07]  /*871b0*/  LOP3.LUT P2, RZ, R246, 0x1000000, RZ, 0xc0, !PT ;  /* 0x01000000f6ff7812 */ /* 0x000fce000784c0ff */
[----:B------:R-:W-:Y:S02]  /*871c0*/  @P4 LOP3.LUT R3, R3, 0x4000000, RZ, 0xfc, !PT ;  /* 0x0400000003034812 */ /* 0x000fe400078efcff */
[C---:B------:R-:W-:Y:S02]  /*871d0*/  LOP3.LUT P4, RZ, R246.reuse, 0x200000, RZ, 0xc0, !PT ;  /* 0x00200000f6ff7812 */ /* 0x040fe4000788c0ff */
[----:B------:R-:W-:Y:S02]  /*871e0*/  LOP3.LUT P3, RZ, R246, 0x800000, RZ, 0xc0, !PT ;  /* 0x00800000f6ff7812 */ /* 0x000fe4000786c0ff */
[----:B------:R-:W-:-:S09]  /*871f0*/  LOP3.LUT R3, R3, 0xf7ffffff, RZ, 0xc0, !PT ;  /* 0xf7ffffff03037812 */ /* 0x000fd200078ec0ff */
[----:B------:R-:W-:Y:S02]  /*87200*/  @P4 LOP3.LUT R3, R3, 0x8000000, RZ, 0xfc, !PT ;  /* 0x0800000003034812 */ /* 0x000fe400078efcff */
[----:B------:R-:W-:Y:S02]  /*87210*/  LOP3.LUT P4, RZ, R246, 0x400000, RZ, 0xc0, !PT ;  /* 0x00400000f6ff7812 */ /* 0x000fe4000788c0ff */
[----:B--2---:R-:W-:-:S05]  /*87220*/  PRMT R2, R114, 0x7770, RZ ;  /* 0x0000777072027816 */ /* 0x004fca00000000ff */
[----:B---3--:R0:W-:Y:S02]  /*87230*/  @P0 STG.E.U8 desc[UR6][R166.64], R2 ;  /* 0x00000002a6000986 */ /* 0x0081e4000c101106 */
[----:B0-----:R-:W-:Y:S02]  /*87240*/  PRMT R2, R114, 0x7771, RZ ;  /* 0x0000777172027816 */ /* 0x001fe400000000ff */
[----:B------:R-:W2:Y:S04]  /*87250*/  LDL.LU.64 R166, [R1+0x2a0] ;  /* 0x0002a00001a67983 */ /* 0x000ea80000300a00 */
[----:B----4-:R0:W-:Y:S02]  /*87260*/  @P1 STG.E.U8 desc[UR6][R168.64], R2 ;  /* 0x00000002a8001986 */ /* 0x0101e4000c101106 */
[----:B0-----:R-:W-:-:S02]  /*87270*/  PRMT R2, R115, 0x7770, RZ ;  /* 0x0000777073027816 */ /* 0x001fc400000000ff */
[----:B------:R-:W3:Y:S04]  /*87280*/  LDL.LU.64 R168, [R1+0x298] ;  /* 0x0002980001a87983 */ /* 0x000ee80000300a00 */
[----:B------:R0:W-:Y:S02]  /*87290*/  @P2 STG.E.U8 desc[UR6][R170.64], R2 ;  /* 0x00000002aa002986 */ /* 0x0001e4000c101106 */
[----:B0-----:R-:W-:Y:S02]  /*872a0*/  PRMT R2, R115, 0x7771, RZ ;  /* 0x0000777173027816 */ /* 0x001fe400000000ff */
[----:B------:R-:W4:Y:S04]  /*872b0*/  LDL.LU.64 R170, [R1+0x290] ;  /* 0x0002900001aa7983 */ /* 0x000f280000300a00 */
[----:B------:R0:W-:Y:S02]  /*872c0*/  @P3 STG.E.U8 desc[UR6][R172.64], R2 ;  /* 0x00000002ac003986 */ /* 0x0001e4000c101106 */
[----:B0-----:R-:W-:-:S02]  /*872d0*/  PRMT R2, R112, 0x7772, RZ ;  /* 0x0000777270027816 */ /* 0x001fc400000000ff */
[----:B------:R-:W4:Y:S04]  /*872e0*/  LDL.LU.64 R172, [R1+0x288] ;  /* 0x0002880001ac7983 */ /* 0x000f280000300a00 */
[----:B------:R0:W-:Y:S01]  /*872f0*/  @P4 STG.E.U8 desc[UR6][R174.64], R2 ;  /* 0x00000002ae004986 */ /* 0x0001e2000c101106 */
[----:B------:R-:W-:Y:S02]  /*87300*/  LOP3.LUT P4, RZ, R3, 0x8000000, RZ, 0xc0, !PT ;  /* 0x0800000003ff7812 */ /* 0x000fe4000788c0ff */
[----:B------:R-:W-:Y:S02]  /*87310*/  PRMT R112, R112, 0x7773, RZ ;  /* 0x0000777370707816 */ /* 0x000fe400000000ff */
[----:B0-----:R-:W-:Y:S01]  /*87320*/  PRMT R2, R113, 0x7772, RZ ;  /* 0x0000777271027816 */ /* 0x001fe200000000ff */
[----:B------:R-:W4:Y:S08]  /*87330*/  LDL.LU.64 R174, [R1+0x280] ;  /* 0x0002800001ae7983 */ /* 0x000f300000300a00 */
[----:B------:R0:W-:Y:S01]  /*87340*/  @P4 STG.E.U8 desc[UR6][R176.64], R112 ;  /* 0x00000070b0004986 */ /* 0x0001e2000c101106 */
[----:B------:R-:W-:-:S02]  /*87350*/  LOP3.LUT P4, RZ, R3, 0x4000000, RZ, 0xc0, !PT ;  /* 0x0400000003ff7812 */ /* 0x000fc4000788c0ff */
[----:B------:R-:W-:Y:S01]  /*87360*/  PRMT R113, R113, 0x7773, RZ ;  /* 0x0000777371717816 */ /* 0x000fe200000000ff */
[----:B0-----:R-:W4:Y:S10]  /*87370*/  LDL.LU.64 R176, [R1+0x278] ;  /* 0x0002780001b07983 */ /* 0x001f340000300a00 */
[----:B------:R0:W-:Y:S01]  /*87380*/  @P4 STG.E.U8 desc[UR6][R178.64], R2 ;  /* 0x00000002b2004986 */ /* 0x0001e2000c101106 */
[----:B------:R-:W-:-:S02]  /*87390*/  LOP3.LUT P4, RZ, R3, 0x2000000, RZ, 0xc0, !PT ;  /* 0x0200000003ff7812 */ /* 0x000fc4000788c0ff */
[----:B0-----:R-:W-:Y:S01]  /*873a0*/  PRMT R2, R114, 0x7772, RZ ;  /* 0x0000777272027816 */ /* 0x001fe200000000ff */
[----:B------:R-:W4:Y:S10]  /*873b0*/  LDL.LU.64 R178, [R1+0x270] ;  /* 0x0002700001b27983 */ /* 0x000f340000300a00 */
[----:B------:R-:W-:Y:S01]  /*873c0*/  @P4 STG.E.U8 desc[UR6][R160.64], R113 ;  /* 0x00000071a0004986 */ /* 0x000fe2000c101106 */
[----:B------:R-:W-:-:S02]  /*873d0*/  LOP3.LUT P4, RZ, R3, 0x1000000, RZ, 0xc0, !PT ;  /* 0x0100000003ff7812 */ /* 0x000fc4000788c0ff */
[----:B------:R-:W-:-:S11]  /*873e0*/  PRMT R114, R114, 0x7773, RZ ;  /* 0x0000777372727816 */ /* 0x000fd600000000ff */
[----:B------:R0:W-:Y:S01]  /*873f0*/  @P4 STG.E.U8 desc[UR6][R108.64], R2 ;  /* 0x000000026c004986 */ /* 0x0001e2000c101106 */
[----:B------:R-:W-:-:S03]  /*87400*/  LOP3.LUT P4, RZ, R3, 0x800000, RZ, 0xc0, !PT ;  /* 0x0080000003ff7812 */ /* 0x000fc6000788c0ff */
[----:B0-----:R-:W2:Y:S10]  /*87410*/  LDL.LU.64 R108, [R1+0x1e40] ;  /* 0x001e4000016c7983 */ /* 0x001eb40000300a00 */
[----:B------:R-:W-:Y:S01]  /*87420*/  @P4 STG.E.U8 desc[UR6][R162.64], R114 ;  /* 0x00000072a2004986 */ /* 0x000fe2000c101106 */
[----:B------:R-:W-:-:S02]  /*87430*/  LOP3.LUT P4, RZ, R3, 0x400000, RZ, 0xc0, !PT ;  /* 0x0040000003ff7812 */ /* 0x000fc4000788c0ff */
[----:B------:R-:W-:-:S11]  /*87440*/  PRMT R2, R115, 0x7772, RZ ;  /* 0x0000777273027816 */ /* 0x000fd600000000ff */
[----:B------:R0:W-:Y:S04]  /*87450*/  @P4 STG.E.U8 desc[UR6][R110.64], R2 ;  /* 0x000000026e004986 */ /* 0x0001e8000c101106 */
[----:B0-----:R-:W4:Y:S01]  /*87460*/  LDL.LU.64 R110, [R1+0x1e38] ;  /* 0x001e3800016e7983 */ /* 0x001f220000300a00 */
[----:B------:R-:W-:Y:S02]  /*87470*/  LOP3.LUT P4, RZ, R3, 0x200000, RZ, 0xc0, !PT ;  /* 0x0020000003ff7812 */ /* 0x000fe4000788c0ff */
[----:B------:R-:W-:Y:S02]  /*87480*/  PRMT R115, R115, 0x7773, RZ ;  /* 0x0000777373737816 */ /* 0x000fe400000000ff */
[----:B------:R-:W-:-:S09]  /*87490*/  LOP3.LUT P5, RZ, R246, 0x2000, RZ, 0xc0, !PT ;  /* 0x00002000f6ff7812 */ /* 0x000fd200078ac0ff */
[----:B------:R-:W-:Y:S01]  /*874a0*/  @P4 STG.E.U8 desc[UR6][R164.64], R115 ;  /* 0x00000073a4004986 */ /* 0x000fe2000c101106 */
[----:B------:R-:W-:Y:S02]  /*874b0*/  LOP3.LUT P4, RZ, R3, 0x100000, RZ, 0xc0, !PT ;  /* 0x0010000003ff7812 */ /* 0x000fe4000788c0ff */
[C---:B------:R-:W-:Y:S02]  /*874c0*/  LOP3.LUT P6, RZ, R246.reuse, 0x1000, RZ, 0xc0, !PT ;  /* 0x00001000f6ff7812 */ /* 0x040fe400078cc0ff */
[C---:B------:R-:W-:Y:S02]  /*874d0*/  LOP3.LUT P0, RZ, R246.reuse, 0x800, RZ, 0xc0, !PT ;  /* 0x00000800f6ff7812 */ /* 0x040fe4000780c0ff */
[C---:B------:R-:W-:Y:S02]  /*874e0*/  LOP3.LUT P1, RZ, R246.reuse, 0x400, RZ, 0xc0, !PT ;  /* 0x00000400f6ff7812 */ /* 0x040fe4000782c0ff */
[C---:B------:R-:W-:Y:S02]  /*874f0*/  LOP3.LUT P2, RZ, R246.reuse, 0x200, RZ, 0xc0, !PT ;  /* 0x00000200f6ff7812 */ /* 0x040fe4000784c0ff */
[----:B------:R-:W-:-:S02]  /*87500*/  LOP3.LUT P3, RZ, R246, 0x100, RZ, 0xc0, !PT ;  /* 0x00000100f6ff7812 */ /* 0x000fc4000786c0ff */
[----:B------:R-:W-:Y:S02]  /*87510*/  LOP3.LUT R3, R3, 0xffffefff, RZ, 0xc0, !PT ;  /* 0xffffefff03037812 */ /* 0x000fe400078ec0ff */
[----:B--2---:R-:W-:-:S05]  /*87520*/  PRMT R2, R108, 0x7770, RZ ;  /* 0x000077706c027816 */ /* 0x004fca00000000ff */
[----:B------:R0:W-:Y:S02]  /*87530*/  @P4 STG.E.U8 desc[UR6][R166.64], R2 ;  /* 0x00000002a6004986 */ /* 0x0001e4000c101106 */
[----:B0-----:R-:W-:-:S05]  /*87540*/  PRMT R2, R108, 0x7771, RZ ;  /* 0x000077716c027816 */ /* 0x001fca00000000ff */
[----:B---3--:R0:W-:Y:S02]  /*87550*/  @P5 STG.E.U8 desc[UR6][R168.64], R2 ;  /* 0x00000002a8005986 */ /* 0x0081e4000c101106 */
[C---:B0-----:R-:W-:Y:S02]  /*87560*/  PRMT R2, R109.reuse, 0x7770, RZ ;  /* 0x000077706d027816 */ /* 0x041fe400000000ff */
[----:B------:R-:W2:Y:S04]  /*87570*/  LDL.LU.64 R168, [R1+0x268] ;  /* 0x0002680001a87983 */ /* 0x000ea80000300a00 */
[----:B----4-:R0:W-:Y:S02]  /*87580*/  @P6 STG.E.U8 desc[UR6][R170.64], R2 ;  /* 0x00000002aa006986 */ /* 0x0101e4000c101106 */
[----:B0-----:R-:W-:-:S02]  /*87590*/  PRMT R2, R109, 0x7771, RZ ;  /* 0x000077716d027816 */ /* 0x001fc400000000ff */
[----:B------:R-:W3:Y:S04]  /*875a0*/  LDL.LU.64 R170, [R1+0x260] ;  /* 0x0002600001aa7983 */ /* 0x000ee80000300a00 */
        /* <DEDUP_REMOVED lines=8> */
[----:B------:R-:W-:-:S05]  /*87630*/  PRMT R2, R111, 0x7770, RZ ;  /* 0x000077706f027816 */ /* 0x000fca00000000ff */
[----:B------:R0:W-:Y:S04]  /*87640*/  @P3 STG.E.U8 desc[UR6][R178.64], R2 ;  /* 0x00000002b2003986 */ /* 0x0001e8000c101106 */
[----:B0-----:R-:W4:Y:S04]  /*87650*/  LDL.LU.64 R178, [R1+0x238] ;  /* 0x0002380001b27983 */ /* 0x001f280000300a00 */
[----:B------:R-:W4:Y:S01]  /*87660*/  LDL.LU.64 R158, [R1+0x230] ;  /* 0x00023000019e7983 */ /* 0x000f220000300a00 */
[----:B------:R-:W-:Y:S02]  /*87670*/  LOP3.LUT P4, RZ, R247, 0x8000000, RZ, 0xc0, !PT ;  /* 0x08000000f7ff7812 */ /* 0x000fe4000788c0ff */
[C---:B------:R-:W-:Y:S01]  /*87680*/  LOP3.LUT P0, RZ, R246.reuse, 0x80, RZ, 0xc0, !PT ;  /* 0x00000080f6ff7812 */ /* 0x040fe2000780c0ff */
[----:B------:R-:W4:Y:S01]  /*87690*/  LDL.LU.64 R160, [R1+0x220] ;  /* 0x0002200001a07983 */ /* 0x000f220000300a00 */
[----:B------:R-:W-:-:S02]  /*876a0*/  LOP3.LUT P1, RZ, R246, 0x40, RZ, 0xc0, !PT ;  /* 0x00000040f6ff7812 */ /* 0x000fc4000782c0ff */
[----:B------:R-:W-:Y:S01]  /*876b0*/  PRMT R2, R111, 0x7771, RZ ;  /* 0x000077716f027816 */ /* 0x000fe200000000ff */
[----:B------:R-:W4:Y:S01]  /*876c0*/  LDL.LU.64 R162, [R1+0x218] ;  /* 0x0002180001a27983 */ /* 0x000f220000300a00 */
[C---:B------:R-:W-:Y:S02]  /*876d0*/  LOP3.LUT P2, RZ, R246.reuse, 0x20, RZ, 0xc0, !PT ;  /* 0x00000020f6ff7812 */ /* 0x040fe4000784c0ff */
[----:B------:R-:W-:Y:S01]  /*876e0*/  LOP3.LUT P3, RZ, R246, 0x10, RZ, 0xc0, !PT ;  /* 0x00000010f6ff7812 */ /* 0x000fe2000786c0ff */
[----:B------:R-:W4:Y:S02]  /*876f0*/  LDL.LU.64 R164, [R1+0x210] ;  /* 0x0002100001a47983 */ /* 0x000f240000300a00 */
[----:B------:R-:W-:Y:S02]  /*87700*/  @P4 LOP3.LUT R3, R3, 0x1000, RZ, 0xfc, !PT ;  /* 0x0000100003034812 */ /* 0x000fe400078efcff */
[----:B------:R-:W-:Y:S01]  /*87710*/  LOP3.LUT P4, RZ, R247, 0x10000000, RZ, 0xc0, !PT ;  /* 0x10000000f7ff7812 */ /* 0x000fe2000788c0ff */
[----:B------:R-:W4:Y:S01]  /*87720*/  LDL.LU.64 R166, [R1+0x208] ;  /* 0x0002080001a67983 */ /* 0x000f220000300a00 */
        /* <DEDUP_REMOVED lines=21> */
[----:B--2---:R0:W-:Y:S02]  /*87880*/  @P0 STG.E.U8 desc[UR6][R168.64], R2 ;  /* 0x00000002a8000986 */ /* 0x0041e4000c101106 */
[C---:B0-----:R-:W-:Y:S02]  /*87890*/  PRMT R2, R108.reuse, 0x7772, RZ ;  /* 0x000077726c027816 */ /* 0x041fe400000000ff */
[----:B------:R-:W2:Y:S01]  /*878a0*/  LDL.LU.64 R168, [R1+0x200] ;  /* 0x0002000001a87983 */ /* 0x000ea20000300a00 */
[----:B------:R-:W-:-:S03]  /*878b0*/  PRMT R108, R108, 0x7773, RZ ;  /* 0x000077736c6c7816 */ /* 0x000fc600000000ff */
[----:B---3--:R0:W-:Y:S02]  /*878c0*/  @P1 STG.E.U8 desc[UR6][R170.64], R2 ;  /* 0x00000002aa001986 */ /* 0x0081e4000c101106 */
[C---:B0-----:R-:W-:Y:S02]  /*878d0*/  PRMT R2, R109.reuse, 0x7772, RZ ;  /* 0x000077726d027816 */ /* 0x041fe400000000ff */
[----:B------:R-:W3:Y:S01]  /*878e0*/  LDL.LU.64 R170, [R1+0x1f8] ;  /* 0x0001f80001aa7983 */ /* 0x000ee20000300a00 */
[----:B------:R-:W-:-:S03]  /*878f0*/  PRMT R109, R109, 0x7773, RZ ;  /* 0x000077736d6d7816 */ /* 0x000fc600000000ff */
[----:B----4-:R0:W-:Y:S04]  /*87900*/  @P2 STG.E.U8 desc[UR6][R172.64], R108 ;  /* 0x0000006cac002986 */ /* 0x0101e8000c101106 */
[----:B0-----:R-:W4:Y:S04]  /*87910*/  LDL.LU.64 R172, [R1+0x1f0] ;  /* 0x0001f00001ac7983 */ /* 0x001f280000300a00 */
[----:B------:R0:W-:Y:S04]  /*87920*/  @P3 STG.E.U8 desc[UR6][R174.64], R2 ;  /* 0x00000002ae003986 */ /* 0x0001e8000c101106 */
[----:B------:R-:W-:Y:S01]  /*87930*/  @P4 STG.E.U8 desc[UR6][R176.64], R109 ;  /* 0x0000006db0004986 */ /* 0x000fe2000c101106 */
[----:B------:R-:W-:-:S02]  /*87940*/  LOP3.LUT P4, RZ, R3, 0x80000, RZ, 0xc0, !PT ;  /* 0x0008000003ff7812 */ /* 0x000fc4000788c0ff */
[----:B0-----:R-:W-:-:S11]  /*87950*/  PRMT R2, R110, 0x7772, RZ ;  /* 0x000077726e027816 */ /* 0x001fd600000000ff */
[----:B------:R0:W-:Y:S01]  /*87960*/  @P4 STG.E.U8 desc[UR6][R104.64], R2 ;  /* 0x0000000268004986 */ /* 0x0001e2000c101106 */
[----:B------:R-:W-:-:S03]  /*87970*/  LOP3.LUT P4, RZ, R3, 0x40000, RZ, 0xc0, !PT ;  /* 0x0004000003ff7812 */ /* 0x000fc6000788c0ff */
[----:B0-----:R-:W2:Y:S01]  /*87980*/  LDL.LU.64 R104, [R1+0x1e30] ;  /* 0x001e300001687983 */ /* 0x001ea20000300a00 */
[----:B------:R-:W-:Y:S02]  /*87990*/  PRMT R110, R110, 0x7773, RZ ;  /* 0x000077736e6e7816 */ /* 0x000fe400000000ff */
[----:B------:R-:W-:Y:S01]  /*879a0*/  PRMT R2, R111, 0x7772, RZ ;  /* 0x000077726f027816 */ /* 0x000fe200000000ff */
[----:B------:R-:W4:Y:S06]  /*879b0*/  LDL.LU.64 R174, [R1+0x1e8] ;  /* 0x0001e80001ae7983 */ /* 0x000f2c0000300a00 */
[----:B------:R0:W-:Y:S01]  /*879c0*/  @P4 STG.E.U8 desc[UR6][R178.64], R110 ;  /* 0x0000006eb2004986 */ /* 0x0001e2000c101106 */
[----:B------:R-:W-:-:S02]  /*879d0*/  LOP3.LUT P4, RZ, R3, 0x20000, RZ, 0xc0, !PT ;  /* 0x0002000003ff7812 */ /* 0x000fc4000788c0ff */
[----:B------:R-:W-:Y:S01]  /*879e0*/  PRMT R111, R111, 0x7773, RZ ;  /* 0x000077736f6f7816 */ /* 0x000fe200000000ff */
[----:B------:R-:W4:Y:S04]  /*879f0*/  LDL.LU.64 R176, [R1+0x1e0] ;  /* 0x0001e00001b07983 */ /* 0x000f280000300a00 */
[----:B0-----:R-:W4:Y:S06]  /*87a00*/  LDL.LU.64 R178, [R1+0x1d8] ;  /* 0x0001d80001b27983 */ /* 0x001f2c0000300a00 */
        /* <DEDUP_REMOVED lines=20> */
[----:B---3--:R-:W-:-:S05]  /*87b50*/  PRMT R2, R106, 0x7770, RZ ;  /* 0x000077706a027816 */ /* 0x008fca00000000ff */
[----:B------:R0:W-:Y:S02]  /*87b60*/  @P5 STG.E.U8 desc[UR6][R168.64], R2 ;  /* 0x00000002a8005986 */ /* 0x0001e4000c101106 */
[----:B0-----:R-:W-:-:S05]  /*87b70*/  PRMT R2, R106, 0x7771, RZ ;  /* 0x000077716a027816 */ /* 0x001fca00000000ff */
[----:B------:R0:W-:Y:S02]  /*87b80*/  @P6 STG.E.U8 desc[UR6][R170.64], R2 ;  /* 0x00000002aa006986 */ /* 0x0001e4000c101106 */
[C---:B0-----:R-:W-:Y:S02]  /*87b90*/  PRMT R2, R107.reuse, 0x7770, RZ ;  /* 0x000077706b027816 */ /* 0x041fe400000000ff */
[----:B------:R-:W2:Y:S04]  /*87ba0*/  LDL.LU.64 R170, [R1+0x1d0] ;  /* 0x0001d00001aa7983 */ /* 0x000ea80000300a00 */
[----:B----4-:R0:W-:Y:S02]  /*87bb0*/  @P0 STG.E.U8 desc[UR6][R172.64], R2 ;  /* 0x00000002ac000986 */ /* 0x0101e4000c101106 */
[----:B0-----:R-:W-:-:S02]  /*87bc0*/  PRMT R2, R107, 0x7771, RZ ;  /* 0x000077716b027816 */ /* 0x001fc400000000ff */
[----:B------:R-:W3:Y:S04]  /*87bd0*/  LDL.LU.64 R172, [R1+0x1c8] ;  /* 0x0001c80001ac7983 */ /* 0x000ee80000300a00 */
[----:B------:R0:W-:Y:S04]  /*87be0*/  @P1 STG.E.U8 desc[UR6][R174.64], R2 ;  /* 0x00000002ae001986 */ /* 0x0001e8000c101106 */
[----:B0-----:R-:W4:Y:S01]  /*87bf0*/  LDL.LU.64 R174, [R1+0x1c0] ;  /* 0x0001c00001ae7983 */ /* 0x001f220000300a00 */
[----:B------:R-:W-:Y:S02]  /*87c00*/  LOP3.LUT P2, RZ, R247, 0x400000, RZ, 0xc0, !PT ;  /* 0x00400000f7ff7812 */ /* 0x000fe4000784c0ff */
[----:B------:R-:W-:-:S02]  /*87c10*/  PRMT R2, R104, 0x7772, RZ ;  /* 0x0000777268027816 */ /* 0x000fc400000000ff */
[C---:B------:R-:W-:Y:S02]  /*87c20*/  LOP3.LUT P3, RZ, R247.reuse, 0x200000, RZ, 0xc0, !PT ;  /* 0x00200000f7ff7812 */ /* 0x040fe4000786c0ff */
[----:B------:R-:W-:Y:S02]  /*87c30*/  LOP3.LUT P0, RZ, R247, 0x100000, RZ, 0xc0, !PT ;  /* 0x00100000f7ff7812 */ /* 0x000fe4000780c0ff */
[----:B------:R-:W-:-:S05]  /*87c40*/  PRMT R104, R104, 0x7773, RZ ;  /* 0x0000777368687816 */ /* 0x000fca00000000ff */
[----:B------:R0:W-:Y:S01]  /*87c50*/  @P2 STG.E.U8 desc[UR6][R176.64], R2 ;  /* 0x00000002b0002986 */ /* 0x0001e2000c101106 */
[C---:B------:R-:W-:Y:S02]  /*87c60*/  LOP3.LUT P1, RZ, R247.reuse, 0x80000, RZ, 0xc0, !PT ;  /* 0x00080000f7ff7812 */ /* 0x040fe4000782c0ff */
[C---:B------:R-:W-:Y:S01]  /*87c70*/  LOP3.LUT P2, RZ, R247.reuse, 0x40000, RZ, 0xc0, !PT ;  /* 0x00040000f7ff7812 */ /* 0x040fe2000784c0ff */
[----:B------:R1:W-:Y:S04]  /*87c80*/  @P3 STG.E.U8 desc[UR6][R178.64], R104 ;  /* 0x00000068b2003986 */ /* 0x0003e8000c101106 */
[----:B0-----:R-:W4:Y:S01]  /*87c90*/  LDL.LU.64 R176, [R1+0x1b0] ;  /* 0x0001b00001b07983 */ /* 0x001f220000300a00 */
[----:B------:R-:W-:Y:S02]  /*87ca0*/  LOP3.LUT P3, RZ, R247, 0x20000, RZ, 0xc0, !PT ;  /* 0x00020000f7ff7812 */ /* 0x000fe4000786c0ff */
[C---:B------:R-:W-:Y:S01]  /*87cb0*/  PRMT R2, R105.reuse, 0x7772, RZ ;  /* 0x0000777269027816 */ /* 0x040fe200000000ff */
[----:B-1----:R-:W4:Y:S01]  /*87cc0*/  LDL.LU.64 R178, [R1+0x1a8] ;  /* 0x0001a80001b27983 */ /* 0x002f220000300a00 */
[----:B------:R-:W-:-:S03]  /*87cd0*/  PRMT R105, R105, 0x7773, RZ ;  /* 0x0000777369697816 */ /* 0x000fc600000000ff */
        /* <DEDUP_REMOVED lines=10> */
[----:B------:R-:W-:Y:S01]  /*87d80*/  @P4 LOP3.LUT R3, R3, 0x20, RZ, 0xfc, !PT ;  /* 0x0000002003034812 */ /* 0x000fe200078efcff */
[----:B--2---:R0:W-:Y:S02]  /*87d90*/  @P0 STG.E.U8 desc[UR6][R170.64], R2 ;  /* 0x00000002aa000986 */ /* 0x0041e4000c101106 */
[C---:B0-----:R-:W-:Y:S02]  /*87da0*/  PRMT R2, R106.reuse, 0x7772, RZ ;  /* 0x000077726a027816 */ /* 0x041fe400000000ff */
[----:B------:R-:W-:Y:S01]  /*87db0*/  PRMT R106, R106, 0x7773, RZ ;  /* 0x000077736a6a7816 */ /* 0x000fe200000000ff */
[----:B---3--:R-:W-:Y:S04]  /*87dc0*/  @P1 STG.E.U8 desc[UR6][R172.64], R105 ;  /* 0x00000069ac001986 */ /* 0x008fe8000c101106 */
[----:B----4-:R-:W-:Y:S04]  /*87dd0*/  @P2 STG.E.U8 desc[UR6][R174.64], R2 ;  /* 0x00000002ae002986 */ /* 0x010fe8000c101106 */
[----:B------:R0:W-:Y:S04]  /*87de0*/  @P3 STG.E.U8 desc[UR6][R100.64], R106 ;  /* 0x0000006a64003986 */ /* 0x0001e8000c101106 */
[----:B0-----:R-:W2:Y:S01]  /*87df0*/  LDL.LU.64 R100, [R1+0x1e20] ;  /* 0x001e200001647983 */ /* 0x001ea20000300a00 */
[----:B------:R-:W-:-:S02]  /*87e00*/  LOP3.LUT P4, RZ, R247, 0x400, RZ, 0xc0, !PT ;  /* 0x00000400f7ff7812 */ /* 0x000fc4000788c0ff */
[----:B------:R-:W-:Y:S01]  /*87e10*/  LOP3.LUT R3, R3, 0xffffffbf, RZ, 0xc0, !PT ;  /* 0xffffffbf03037812 */ /* 0x000fe200078ec0ff */
[----:B------:R-:W3:Y:S01]  /*87e20*/  LDL.LU.64 R168, [R1+0x170] ;  /* 0x0001700001a87983 */ /* 0x000ee20000300a00 */
[----:B------:R-:W-:-:S09]  /*87e30*/  PRMT R2, R107, 0x7772, RZ ;  /* 0x000077726b027816 */ /* 0x000fd200000000ff */
[----:B------:R-:W-:Y:S01]  /*87e40*/  @P4 LOP3.LUT R3, R3, 0x40, RZ, 0xfc, !PT ;  /* 0x0000004003034812 */ /* 0x000fe200078efcff */
[----:B------:R-:W4:Y:S01]  /*87e50*/  LDL.LU.64 R170, [R1+0x168] ;  /* 0x0001680001aa7983 */ /* 0x000f220000300a00 */
[----:B------:R-:W-:Y:S02]  /*87e60*/  LOP3.LUT P4, RZ, R247, 0x800, RZ, 0xc0, !PT ;  /* 0x00000800f7ff7812 */ /* 0x000fe4000788c0ff */
[----:B------:R-:W-:Y:S01]  /*87e70*/  LOP3.LUT R3, R3, 0xffffff7f, RZ, 0xc0, !PT ;  /* 0xffffff7f03037812 */ /* 0x000fe200078ec0ff */
[----:B------:R-:W4:Y:S01]  /*87e80*/  LDL.LU.64 R172, [R1+0x160] ;  /* 0x0001600001ac7983 */ /* 0x000f220000300a00 */
[----:B------:R-:W-:-:S03]  /*87e90*/  PRMT R107, R107, 0x7773, RZ ;  /* 0x000077736b6b7816 */ /* 0x000fc600000000ff */
[----:B------:R-:W4:Y:S06]  /*87ea0*/  LDL.LU.64 R174, [R1+0x158] ;  /* 0x0001580001ae7983 */ /* 0x000f2c0000300a00 */
        /* <DEDUP_REMOVED lines=14> */
[----:B------:R0:W-:Y:S01]  /*87f90*/  @P4 STG.E.U8 desc[UR6][R176.64], R2 ;  /* 0x00000002b0004986 */ /* 0x0001e2000c101106 */
[----:B------:R-:W-:-:S03]  /*87fa0*/  LOP3.LUT P4, RZ, R3, 0x800, RZ, 0xc0, !PT ;  /* 0x0000080003ff7812 */ /* 0x000fc6000788c0ff */
[----:B0-----:R-:W4:Y:S10]  /*87fb0*/  LDL.LU.64 R176, [R1+0xaf8] ;  /* 0x000af80001b07983 */ /* 0x001f340000300a00 */
[----:B------:R-:W-:Y:S01]  /*87fc0*/  @P4 STG.E.U8 desc[UR6][R178.64], R107 ;  /* 0x0000006bb2004986 */ /* 0x000fe2000c101106 */
[----:B------:R-:W-:-:S02]  /*87fd0*/  LOP3.LUT P4, RZ, R3, 0x400, RZ, 0xc0, !PT ;  /* 0x0000040003ff7812 */ /* 0x000fc4000788c0ff */
[----:B--2---:R-:W-:-:S11]  /*87fe0*/  PRMT R2, R100, 0x7770, RZ ;  /* 0x0000777064027816 */ /* 0x004fd600000000ff */
[----:B------:R0:W-:Y:S04]  /*87ff0*/  @P4 STG.E.U8 desc[UR6][R102.64], R2 ;  /* 0x0000000266004986 */ /* 0x0001e8000c101106 */
[----:B0-----:R-:W2:Y:S04]  /*88000*/  LDL.LU.64 R102, [R1+0x1e18] ;  /* 0x001e180001667983 */ /* 0x001ea80000300a00 */
[----:B------:R-:W4:Y:S01]  /*88010*/  LDL.LU.64 R178, [R1+0xb08] ;  /* 0x000b080001b27983 */ /* 0x000f220000300a00 */
        /* <DEDUP_REMOVED lines=32> */
[----:B0-----:R-:W2:Y:S01]  /*88220*/  LDL.LU.64 R248, [R1+0x1e10] ;  /* 0x001e100001f87983 */ /* 0x001ea20000300a00 */
[----:B------:R-:W-:Y:S02]  /*88230*/  LOP3.LUT P0, RZ, R247, 0x2, RZ, 0xc0, !PT ;  /* 0x00000002f7ff7812 */ /* 0x000fe4000780c0ff */
[----:B------:R-:W-:Y:S01]  /*88240*/  PRMT R101, R101, 0x7773, RZ ;  /* 0x0000777365657816 */ /* 0x000fe200000000ff */
[----:B------:R-:W3:Y:S01]  /*88250*/  LDL.LU.64 R172, [R1+0xb18] ;  /* 0x000b180001ac7983 */ /* 0x000ee20000300a00 */
[C---:B------:R-:W-:Y:S02]  /*88260*/  PRMT R2, R102.reuse, 0x7772, RZ ;  /* 0x0000777266027816 */ /* 0x040fe400000000ff */
[----:B------:R-:W-:Y:S01]  /*88270*/  PRMT R102, R102, 0x7773, RZ ;  /* 0x0000777366667816 */ /* 0x000fe200000000ff */
[----:B------:R0:W-:Y:S04]  /*88280*/  @P2 STG.E.U8 desc[UR6][R176.64], R101 ;  /* 0x00000065b0002986 */ /* 0x0001e8000c101106 */
[----:B------:R-:W4:Y:S04]  /*88290*/  LDL.LU.64 R174, [R1+0xb20] ;  /* 0x000b200001ae7983 */ /* 0x000f280000300a00 */
[----:B------:R1:W-:Y:S04]  /*882a0*/  @P3 STG.E.U8 desc[UR6][R178.64], R2 ;  /* 0x00000002b2003986 */ /* 0x0003e8000c101106 */
[----:B0-----:R-:W4:Y:S04]  /*882b0*/  LDL.LU.64 R176, [R1+0xb28] ;  /* 0x000b280001b07983 */ /* 0x001f280000300a00 */
[----:B------:R0:W-:Y:S04]  /*882c0*/  @P0 STG.E.U8 desc[UR6][R96.64], R102 ;  /* 0x0000006660000986 */ /* 0x0001e8000c101106 */
[----:B-1----:R-:W4:Y:S04]  /*882d0*/  LDL.LU.64 R178, [R1+0xb38] ;  /* 0x000b380001b27983 */ /* 0x002f280000300a00 */
[----:B0-----:R-:W4:Y:S01]  /*882e0*/  LDL.LU.64 R96, [R1+0x1e08] ;  /* 0x001e080001607983 */ /* 0x001f220000300a00 */
[----:B------:R-:W-:-:S02]  /*882f0*/  LOP3.LUT R5, R5, 0xefffffff, RZ, 0xc0, !PT ;  /* 0xefffffff05057812 */ /* 0x000fc400078ec0ff */
[----:B------:R-:W-:Y:S01]  /*88300*/  LOP3.LUT R3, R3, 0xfffffffe, RZ, 0xc0, !PT ;  /* 0xfffffffe03037812 */ /* 0x000fe200078ec0ff */
[----:B------:R-:W4:Y:S01]  /*88310*/  LDL.LU.64 R156, [R1+0xb40] ;  /* 0x000b4000019c7983 */ /* 0x000f220000300a00 */
[----:B------:R-:W-:Y:S02]  /*88320*/  LOP3.LUT P1, RZ, R247, 0x1, RZ, 0xc0, !PT ;  /* 0x00000001f7ff7812 */ /* 0x000fe4000782c0ff */
[C---:B------:R-:W-:Y:S01]  /*88330*/  PRMT R2, R103.reuse, 0x7772, RZ ;  /* 0x0000777267027816 */ /* 0x040fe200000000ff */
[----:B------:R-:W4:Y:S01]  /*88340*/  LDL.LU.64 R158, [R1+0xb50] ;  /* 0x000b5000019e7983 */ /* 0x000f220000300a00 */
[----:B------:R-:W-:-:S03]  /*88350*/  PRMT R103, R103, 0x7773, RZ ;  /* 0x0000777367677816 */ /* 0x000fc600000000ff */
[----:B------:R-:W4:Y:S04]  /*88360*/  LDL.LU.64 R160, [R1+0xb58] ;  /* 0x000b580001a07983 */ /* 0x000f280000300a00 */
        /* <DEDUP_REMOVED lines=26> */
[----:B------:R-:W-:Y:S02]  /*88510*/  LOP3.LUT P3, RZ, R248, 0x40000000, RZ, 0xc0, !PT ;  /* 0x40000000f8ff7812 */ /* 0x000fe4000786c0ff */
[----:B------:R-:W-:Y:S01]  /*88520*/  LOP3.LUT R3, R3, 0xfffffff7, RZ, 0xc0, !PT ;  /* 0xfffffff703037812 */ /* 0x000fe200078ec0ff */
[----:B---3--:R4:W-:Y:S08]  /*88530*/  @P1 STG.E.U8 desc[UR6][R172.64], R2 ;  /* 0x00000002ac001986 */ /* 0x0089f0000c101106 */
[----:B------:R-:W-:-:S02]  /*88540*/  @P4 LOP3.LUT R3, R3, 0x8, RZ, 0xfc, !PT ;  /* 0x0000000803034812 */ /* 0x000fc400078efcff */
[----:B------:R-:W-:Y:S02]  /*88550*/  LOP3.LUT P4, RZ, R248, 0x20000000, RZ, 0xc0, !PT ;  /* 0x20000000f8ff7812 */ /* 0x000fe4000788c0ff */
[C---:B----4-:R-:W-:Y:S01]  /*88560*/  PRMT R2, R96.reuse, 0x7770, RZ ;  /* 0x0000777060027816 */ /* 0x050fe200000000ff */
[----:B------:R-:W-:Y:S04]  /*88570*/  @P2 STG.E.U8 desc[UR6][R174.64], R103 ;  /* 0x00000067ae002986 */ /* 0x000fe8000c101106 */
[----:B------:R0:W-:Y:S02]  /*88580*/  @P3 STG.E.U8 desc[UR6][R176.64], R2 ;  /* 0x00000002b0003986 */ /* 0x0001e4000c101106 */
[----:B0-----:R-:W-:-:S05]  /*88590*/  PRMT R2, R96, 0x7771, RZ ;  /* 0x0000777160027816 */ /* 0x001fca00000000ff */
[----:B------:R0:W-:Y:S04]  /*885a0*/  @P4 STG.E.U8 desc[UR6][R98.64], R2 ;  /* 0x0000000262004986 */ /* 0x0001e8000c101106 */
[----:B0-----:R-:W2:Y:S01]  /*885b0*/  LDL.LU.64 R98, [R1+0x1e00] ;  /* 0x001e000001627983 */ /* 0x001ea20000300a00 */
[----:B------:R-:W-:Y:S02]  /*885c0*/  LOP3.LUT P4, RZ, R3, 0x8, RZ, 0xc0, !PT ;  /* 0x0000000803ff7812 */ /* 0x000fe4000788c0ff */
[----:B------:R-:W-:Y:S01]  /*885d0*/  PRMT R2, R97, 0x7770, RZ ;  /* 0x0000777061027816 */ /* 0x000fe200000000ff */
[----:B------:R-:W3:Y:S04]  /*885e0*/  LDL.LU.64 R172, [R1+0xb90] ;  /* 0x000b900001ac7983 */ /* 0x000ee80000300a00 */
[----:B------:R-:W4:Y:S04]  /*885f0*/  LDL.LU.64 R174, [R1+0xb98] ;  /* 0x000b980001ae7983 */ /* 0x000f280000300a00 */
[----:B------:R-:W4:Y:S04]  /*88600*/  LDL.LU.64 R176, [R1+0xba0] ;  /* 0x000ba00001b07983 */ /* 0x000f280000300a00 */
[----:B------:R0:W-:Y:S04]  /*88610*/  @P4 STG.E.U8 desc[UR6][R178.64], R2 ;  /* 0x00000002b2004986 */ /* 0x0001e8000c101106 */
[----:B0-----:R-:W4:Y:S01]  /*88620*/  LDL.LU.64 R178, [R1+0xbb0] ;  /* 0x000bb00001b27983 */ /* 0x001f220000300a00 */
[----:B------:R-:W-:-:S02]  /*88630*/  LOP3.LUT P4, RZ, R3, 0x4, RZ, 0xc0, !PT ;  /* 0x0000000403ff7812 */ /* 0x000fc4000788c0ff */
[----:B------:R-:W-:-:S11]  /*88640*/  PRMT R2, R97, 0x7771, RZ ;  /* 0x0000777161027816 */ /* 0x000fd600000000ff */
        /* <DEDUP_REMOVED lines=23> */
[----:B------:R-:W-:Y:S02]  /*887c0*/  PRMT R96, R96, 0x7773, RZ ;  /* 0x0000777360607816 */ /* 0x000fe400000000ff */
[----:B0-----:R-:W-:-:S09]  /*887d0*/  PRMT R2, R97, 0x7772, RZ ;  /* 0x0000777261027816 */ /* 0x001fd200000000ff */
[----:B------:R-:W-:Y:S01]  /*887e0*/  @P4 STG.E.U8 desc[UR6][R168.64], R96 ;  /* 0x00000060a8004986 */ /* 0x000fe2000c101106 */
[----:B------:R-:W-:-:S03]  /*887f0*/  PRMT R97, R97, 0x7773, RZ ;  /* 0x0000777361617816 */ /* 0x000fc600000000ff */
[----:B------:R0:W-:Y:S04]  /*88800*/  @P5 STG.E.U8 desc[UR6][R170.64], R2 ;  /* 0x00000002aa005986 */ /* 0x0001e8000c101106 */
[----:B---3--:R-:W-:Y:S01]  /*88810*/  @P6 STG.E.U8 desc[UR6][R172.64], R97 ;  /* 0x00000061ac006986 */ /* 0x008fe2000c101106 */
        /* <DEDUP_REMOVED lines=37> */
[C---:B------:R-:W-:Y:S01]  /*88a70*/  LOP3.LUT P2, RZ, R248.reuse, 0x1000, RZ, 0xc0, !PT ;  /* 0x00001000f8ff7812 */ /* 0x040fe2000784c0ff */
[----:B------:R-:W3:Y:S01]  /*88a80*/  LDL.LU.64 R168, [R1+0xc30] ;  /* 0x000c300001a87983 */ /* 0x000ee20000300a00 */
[C---:B------:R-:W-:Y:S02]  /*88a90*/  LOP3.LUT P3, RZ, R248.reuse, 0x800, RZ, 0xc0, !PT ;  /* 0x00000800f8ff7812 */ /* 0x040fe4000786c0ff */
[----:B------:R-:W-:Y:S01]  /*88aa0*/  PRMT R2, R93, 0x7770, RZ ;  /* 0x000077705d027816 */ /* 0x000fe200000000ff */
[----:B------:R-:W3:Y:S04]  /*88ab0*/  LDL.LU.64 R170, [R1+0xc38] ;  /* 0x000c380001aa7983 */ /* 0x000ee80000300a00 */
        /* <DEDUP_REMOVED lines=12> */
[----:B----4-:R0:W-:Y:S10]  /*88b80*/  @P2 STG.E.U8 desc[UR6][R172.64], R2 ;  /* 0x00000002ac002986 */ /* 0x0101f4000c101106 */
[----:B------:R-:W-:-:S02]  /*88b90*/  @P4 LOP3.LUT R5, R5, 0x8000000, RZ, 0xfc, !PT ;  /* 0x0800000005054812 */ /* 0x000fc400078efcff */
[----:B------:R-:W-:Y:S01]  /*88ba0*/  LOP3.LUT P4, RZ, R248, 0x400, RZ, 0xc0, !PT ;  /* 0x00000400f8ff7812 */ /* 0x000fe2000788c0ff */
[----:B0-----:R-:W4:Y:S01]  /*88bb0*/  LDL.LU.64 R172, [R1+0xc40] ;  /* 0x000c400001ac7983 */ /* 0x001f220000300a00 */
[----:B------:R-:W-:-:S05]  /*88bc0*/  PRMT R2, R93, 0x7771, RZ ;  /* 0x000077715d027816 */ /* 0x000fca00000000ff */
        /* <DEDUP_REMOVED lines=19> */
[----:B------:R-:W-:-:S11]  /*88d00*/  PRMT R92, R92, 0x7773, RZ ;  /* 0x000077735c5c7816 */ /* 0x000fd600000000ff */
[----:B---3--:R-:W-:Y:S01]  /*88d10*/  @P4 STG.E.U8 desc[UR6][R164.64], R92 ;  /* 0x0000005ca4004986 */ /* 0x008fe2000c101106 */
[----:B------:R-:W-:Y:S02]  /*88d20*/  LOP3.LUT P4, RZ, R5, 0x400000, RZ, 0xc0, !PT ;  /* 0x0040000005ff7812 */ /* 0x000fe4000788c0ff */
[----:B0-----:R-:W-:-:S11]  /*88d30*/  PRMT R2, R93, 0x7772, RZ ;  /* 0x000077725d027816 */ /* 0x001fd600000000ff */
[----:B------:R0:W-:Y:S04]  /*88d40*/  @P4 STG.E.U8 desc[UR6][R88.64], R2 ;  /* 0x0000000258004986 */ /* 0x0001e8000c101106 */
[----:B0-----:R-:W3:Y:S01]  /*88d50*/  LDL.LU.64 R88, [R1+0x1de8] ;  /* 0x001de80001587983 */ /* 0x001ee20000300a00 */
[----:B------:R-:W-:Y:S02]  /*88d60*/  LOP3.LUT P4, RZ, R5, 0x200000, RZ, 0xc0, !PT ;  /* 0x0020000005ff7812 */ /* 0x000fe4000788c0ff */
[----:B------:R-:W-:Y:S02]  /*88d70*/  PRMT R93, R93, 0x7773, RZ ;  /* 0x000077735d5d7816 */ /* 0x000fe400000000ff */
[C---:B------:R-:W-:Y:S02]  /*88d80*/  LOP3.LUT P5, RZ, R248.reuse, 0x2, RZ, 0xc0, !PT ;  /* 0x00000002f8ff7812 */ /* 0x040fe400078ac0ff */
[----:B------:R-:W-:-:S07]  /*88d90*/  LOP3.LUT P6, RZ, R248, 0x1, RZ, 0xc0, !PT ;  /* 0x00000001f8ff7812 */ /* 0x000fce00078cc0ff */
[----:B------:R-:W-:Y:S01]  /*88da0*/  @P4 STG.E.U8 desc[UR6][R166.64], R93 ;  /* 0x0000005da6004986 */ /* 0x000fe2000c101106 */
[----:B------:R-:W-:Y:S02]  /*88db0*/  LOP3.LUT P4, RZ, R5, 0x100000, RZ, 0xc0, !PT ;  /* 0x0010000005ff7812 */ /* 0x000fe4000788c0ff */
[C---:B------:R-:W-:Y:S02]  /*88dc0*/  PRMT R2, R94.reuse, 0x7772, RZ ;  /* 0x000077725e027816 */ /* 0x040fe400000000ff */
[C---:B------:R-:W-:Y:S02]  /*88dd0*/  LOP3.LUT P0, RZ, R249.reuse, 0x80000000, RZ, 0xc0, !PT ;  /* 0x80000000f9ff7812 */ /* 0x040fe4000780c0ff */
[----:B------:R-:W-:Y:S02]  /*88de0*/  LOP3.LUT P1, RZ, R249, 0x40000000, RZ, 0xc0, !PT ;  /* 0x40000000f9ff7812 */ /* 0x000fe4000782c0ff */
[----:B------:R-:W-:-:S05]  /*88df0*/  PRMT R94, R94, 0x7773, RZ ;  /* 0x000077735e5e7816 */ /* 0x000fca00000000ff */
[----:B------:R0:W-:Y:S01]  /*88e00*/  @P4 STG.E.U8 desc[UR6][R168.64], R2 ;  /* 0x00000002a8004986 */ /* 0x0001e2000c101106 */
[----:B------:R-:W-:-:S03]  /*88e10*/  LOP3.LUT P2, RZ, R249, 0x20000000, RZ, 0xc0, !PT ;  /* 0x20000000f9ff7812 */ /* 0x000fc6000784c0ff */
[----:B------:R-:W-:Y:S01]  /*88e20*/  @P5 STG.E.U8 desc[UR6][R170.64], R94 ;  /* 0x0000005eaa005986 */ /* 0x000fe2000c101106 */
[C---:B0-----:R-:W-:Y:S02]  /*88e30*/  PRMT R2, R95.reuse, 0x7772, RZ ;  /* 0x000077725f027816 */ /* 0x041fe400000000ff */
[----:B------:R-:W-:-:S03]  /*88e40*/  PRMT R95, R95, 0x7773, RZ ;  /* 0x000077735f5f7816 */ /* 0x000fc600000000ff */
[----:B----4-:R3:W-:Y:S01]  /*88e50*/  @P6 STG.E.U8 desc[UR6][R172.64], R2 ;  /* 0x00000002ac006986 */ /* 0x0107e2000c101106 */
[----:B------:R-:W-:-:S03]  /*88e60*/  LOP3.LUT P3, RZ, R249, 0x10000000, RZ, 0xc0, !PT ;  /* 0x10000000f9ff7812 */ /* 0x000fc6000786c0ff */
[----:B------:R-:W-:Y:S01]  /*88e70*/  @P0 STG.E.U8 desc[UR6][R174.64], R95 ;  /* 0x0000005fae000986 */ /* 0x000fe2000c101106 */
[----:B------:R-:W-:Y:S02]  /*88e80*/  LOP3.LUT P4, RZ, R249, 0x8000, RZ, 0xc0, !PT ;  /* 0x00008000f9ff7812 */ /* 0x000fe4000788c0ff */
[----:B------:R-:W-:-:S11]  /*88e90*/  LOP3.LUT R5, R5, 0xffffefff, RZ, 0xc0, !PT ;  /* 0xffffefff05057812 */ /* 0x000fd600078ec0ff */
[----:B------:R-:W-:Y:S02]  /*88ea0*/  @P4 LOP3.LUT R5, R5, 0x1000, RZ, 0xfc, !PT ;  /* 0x0000100005054812 */ /* 0x000fe400078efcff */
[----:B------:R-:W-:Y:S02]  /*88eb0*/  LOP3.LUT P4, RZ, R249, 0x10000, RZ, 0xc0, !PT ;  /* 0x00010000f9ff7812 */ /* 0x000fe4000788c0ff */
        /* <DEDUP_REMOVED lines=17> */
[----:B------:R-:W-:-:S04]  /*88fd0*/  LOP3.LUT R5, R5, 0xffffdfff, RZ, 0xc0, !PT ;  /* 0xffffdfff05057812 */ /* 0x000fc800078ec0ff */
        /* <DEDUP_REMOVED lines=16> */
[----:B------:R-:W-:Y:S02]  /*890e0*/  LOP3.LUT P1, RZ, R249, 0x4000000, RZ, 0xc0, !PT ;  /* 0x04000000f9ff7812 */ /* 0x000fe4000782c0ff */
[----:B------:R-:W-:Y:S02]  /*890f0*/  PRMT R2, R89, 0x7771, RZ ;  /* 0x0000777159027816 */ /* 0x000fe400000000ff */
[----:B------:R-:W-:-:S05]  /*89100*/  LOP3.LUT P2, RZ, R249, 0x2000000, RZ, 0xc0, !PT ;  /* 0x02000000f9ff7812 */ /* 0x000fca000784c0ff */
[----:B------:R-:W-:Y:S02]  /*89110*/  @P4 LOP3.LUT R5, R5, 0x40000, RZ, 0xfc, !PT ;  /* 0x0004000005054812 */ /* 0x000fe400078efcff */
[C---:B------:R-:W-:Y:S02]  /*89120*/  LOP3.LUT P4, RZ, R249.reuse, 0x400000, RZ, 0xc0, !PT ;  /* 0x00400000f9ff7812 */ /* 0x040fe4000788c0ff */
[----:B------:R-:W-:Y:S02]  /*89130*/  LOP3.LUT P3, RZ, R249, 0x1000000, RZ, 0xc0, !PT ;  /* 0x01000000f9ff7812 */ /* 0x000fe4000786c0ff */
[----:B------:R-:W-:-:S09]  /*89140*/  LOP3.LUT R5, R5, 0xfff7ffff, RZ, 0xc0, !PT ;  /* 0xfff7ffff05057812 */ /* 0x000fd200078ec0ff */
[----:B------:R-:W-:Y:S02]  /*89150*/  @P4 LOP3.LUT R5, R5, 0x80000, RZ, 0xfc, !PT ;  /* 0x0008000005054812 */ /* 0x000fe400078efcff */
[----:B------:R-:W-:Y:S01]  /*89160*/  LOP3.LUT P4, RZ, R249, 0x800000, RZ, 0xc0, !PT ;  /* 0x00800000f9ff7812 */ /* 0x000fe2000788c0ff */
[----:B---3--:R2:W-:Y:S02]  /*89170*/  @P0 STG.E.U8 desc[UR6][R168.64], R2 ;  /* 0x00000002a8000986 */ /* 0x0085e4000c101106 */
[C---:B--2---:R-:W-:Y:S02]  /*89180*/  PRMT R2, R90.reuse, 0x7770, RZ ;  /* 0x000077705a027816 */ /* 0x044fe400000000ff */
        /* <DEDUP_REMOVED lines=22> */
[----:B------:R0:W-:Y:S01]  /*892f0*/  @P4 STG.E.U8 desc[UR6][R162.64], R2 ;  /* 0x00000002a2004986 */ /* 0x0001e2000c101106 */
[----:B------:R-:W-:-:S13]  /*89300*/  LOP3.LUT P4, RZ, R5, 0x10000, RZ, 0xc0, !PT ;  /* 0x0001000005ff7812 */ /* 0x000fda000788c0ff */
[----:B------:R-:W-:Y:S01]  /*89310*/  @P4 STG.E.U8 desc[UR6][R164.64], R89 ;  /* 0x00000059a4004986 */ /* 0x000fe2000c101106 */
[----:B------:R-:W-:Y:S02]  /*89320*/  LOP3.LUT P4, RZ, R5, 0x8000, RZ, 0xc0, !PT ;  /* 0x0000800005ff7812 */ /* 0x000fe4000788c0ff */
[C---:B0-----:R-:W-:Y:S02]  /*89330*/  PRMT R2, R90.reuse, 0x7772, RZ ;  /* 0x000077725a027816 */ /* 0x041fe400000000ff */
[----:B------:R-:W-:-:S09]  /*89340*/  PRMT R90, R90, 0x7773, RZ ;  /* 0x000077735a5a7816 */ /* 0x000fd200000000ff */
[----:B------:R0:W-:Y:S01]  /*89350*/  @P4 STG.E.U8 desc[UR6][R84.64], R2 ;  /* 0x0000000254004986 */ /* 0x0001e2000c101106 */
[----:B------:R-:W-:-:S03]  /*89360*/  LOP3.LUT P4, RZ, R5, 0x4000, RZ, 0xc0, !PT ;  /* 0x0000400005ff7812 */ /* 0x000fc6000788c0ff */
[----:B0-----:R-:W3:Y:S10]  /*89370*/  LDL.LU.64 R84, [R1+0x1dd8] ;  /* 0x001dd80001547983 */ /* 0x001ef40000300a00 */
[----:B------:R-:W-:Y:S01]  /*89380*/  @P4 STG.E.U8 desc[UR6][R166.64], R90 ;  /* 0x0000005aa6004986 */ /* 0x000fe2000c101106 */
[----:B------:R-:W-:-:S02]  /*89390*/  LOP3.LUT P4, RZ, R5, 0x2000, RZ, 0xc0, !PT ;  /* 0x0000200005ff7812 */ /* 0x000fc4000788c0ff */
[----:B------:R-:W-:-:S11]  /*893a0*/  PRMT R2, R91, 0x7772, RZ ;  /* 0x000077725b027816 */ /* 0x000fd600000000ff */
[----:B------:R0:W-:Y:S04]  /*893b0*/  @P4 STG.E.U8 desc[UR6][R86.64], R2 ;  /* 0x0000000256004986 */ /* 0x0001e8000c101106 */
[----:B0-----:R-:W4:Y:S01]  /*893c0*/  LDL.LU.64 R86, [R1+0x1dd0] ;  /* 0x001dd00001567983 */ /* 0x001f220000300a00 */
[----:B------:R-:W-:Y:S02]  /*893d0*/  LOP3.LUT P4, RZ, R5, 0x1000, RZ, 0xc0, !PT ;  /* 0x0000100005ff7812 */ /* 0x000fe4000788c0ff */
[C---:B------:R-:W-:Y:S02]  /*893e0*/  LOP3.LUT P5, RZ, R249.reuse, 0x4000, RZ, 0xc0, !PT ;  /* 0x00004000f9ff7812 */ /* 0x040fe400078ac0ff */
[----:B------:R-:W-:Y:S02]  /*893f0*/  LOP3.LUT P6, RZ, R249, 0x2000, RZ, 0xc0, !PT ;  /* 0x00002000f9ff7812 */ /* 0x000fe400078cc0ff */
[----:B------:R-:W-:-:S02]  /*89400*/  PRMT R91, R91, 0x7773, RZ ;  /* 0x000077735b5b7816 */ /* 0x000fc400000000ff */
[C---:B------:R-:W-:Y:S02]  /*89410*/  LOP3.LUT P0, RZ, R249.reuse, 0x1000, RZ, 0xc0, !PT ;  /* 0x00001000f9ff7812 */ /* 0x040fe4000780c0ff */
[C---:B------:R-:W-:Y:S02]  /*89420*/  LOP3.LUT P1, RZ, R249.reuse, 0x800, RZ, 0xc0, !PT ;  /* 0x00000800f9ff7812 */ /* 0x040fe4000782c0ff */
[C---:B------:R-:W-:Y:S02]  /*89430*/  LOP3.LUT P2, RZ, R249.reuse, 0x400, RZ, 0xc0, !PT ;  /* 0x00000400f9ff7812 */ /* 0x040fe4000784c0ff */
[----:B------:R-:W-:Y:S01]  /*89440*/  LOP3.LUT P3, RZ, R249, 0x200, RZ, 0xc0, !PT ;  /* 0x00000200f9ff7812 */ /* 0x000fe2000786c0ff */
[----:B--2---:R-:W-:Y:S01]  /*89450*/  @P4 STG.E.U8 desc[UR6][R168.64], R91 ;  /* 0x0000005ba8004986 */ /* 0x004fe2000c101106 */
[----:B---3--:R-:W-:-:S05]  /*89460*/  PRMT R2, R84, 0x7770, RZ ;  /* 0x0000777054027816 */ /* 0x008fca00000000ff */
[----:B------:R0:W-:Y:S02]  /*89470*/  @P5 STG.E.U8 desc[UR6][R170.64], R2 ;  /* 0x00000002aa005986 */ /* 0x0001e4000c101106 */
[----:B0-----:R-:W-:-:S05]  /*89480*/  PRMT R2, R84, 0x7771, RZ ;  /* 0x0000777154027816 */ /* 0x001fca00000000ff */
[----:B----4-:R0:W-:Y:S02]  /*89490*/  @P6 STG.E.U8 desc[UR6][R172.64], R2 ;  /* 0x00000002ac006986 */ /* 0x0101e4000c101106 */
[----:B0-----:R-:W-:-:S05]  /*894a0*/  PRMT R2, R85, 0x7770, RZ ;  /* 0x0000777055027816 */ /* 0x001fca00000000ff */
        /* <DEDUP_REMOVED lines=13> */
[----:B------:R-:W4:Y:S01]  /*89580*/  LDL.LU.64 R176, [R1+0xd48] ;  /* 0x000d480001b07983 */ /* 0x000f220000300a00 */
[----:B------:R-:W-:-:S02]  /*89590*/  LOP3.LUT P6, RZ, R249, 0x100, RZ, 0xc0, !PT ;  /* 0x00000100f9ff7812 */ /* 0x000fc400078cc0ff */
[----:B------:R-:W-:Y:S02]  /*895a0*/  PRMT R2, R87, 0x7770, RZ ;  /* 0x0000777057027816 */ /* 0x000fe400000000ff */
[----:B------:R-:W-:Y:S02]  /*895b0*/  LOP3.LUT R5, R5, 0xffffffdf, RZ, 0xc0, !PT ;  /* 0xffffffdf05057812 */ /* 0x000fe400078ec0ff */
[C---:B------:R-:W-:Y:S02]  /*895c0*/  LOP3.LUT P2, RZ, R249.reuse, 0x80, RZ, 0xc0, !PT ;  /* 0x00000080f9ff7812 */ /* 0x040fe4000784c0ff */
[C---:B------:R-:W-:Y:S02]  /*895d0*/  LOP3.LUT P3, RZ, R249.reuse, 0x40, RZ, 0xc0, !PT ;  /* 0x00000040f9ff7812 */ /* 0x040fe4000786c0ff */
[C---:B------:R-:W-:Y:S02]  /*895e0*/  LOP3.LUT P0, RZ, R249.reuse, 0x20, RZ, 0xc0, !PT ;  /* 0x00000020f9ff7812 */ /* 0x040fe4000780c0ff */
[----:B------:R-:W-:Y:S01]  /*895f0*/  LOP3.LUT P1, RZ, R249, 0x10, RZ, 0xc0, !PT ;  /* 0x00000010f9ff7812 */ /* 0x000fe2000782c0ff */
[----:B---3--:R0:W-:Y:S04]  /*89600*/  @P6 STG.E.U8 desc[UR6][R178.64], R2 ;  /* 0x00000002b2006986 */ /* 0x0081e8000c101106 */
[----:B0-----:R-:W3:Y:S04]  /*89610*/  LDL.LU.64 R178, [R1+0xd58] ;  /* 0x000d580001b27983 */ /* 0x001ee80000300a00 */
[----:B------:R-:W3:Y:S01]  /*89620*/  LDL.LU.64 R160, [R1+0xd68] ;  /* 0x000d680001a07983 */ /* 0x000ee20000300a00 */
[----:B--2---:R-:W-:-:S02]  /*89630*/  LOP3.LUT P4, RZ, R250, 0x10000000, RZ, 0xc0, !PT ;  /* 0x10000000faff7812 */ /* 0x004fc4000788c0ff */
[----:B------:R-:W-:Y:S01]  /*89640*/  PRMT R2, R87, 0x7771, RZ ;  /* 0x0000777157027816 */ /* 0x000fe200000000ff */
[----:B------:R-:W2:Y:S10]  /*89650*/  LDL.LU.64 R162, [R1+0xd78] ;  /* 0x000d780001a27983 */ /* 0x000eb40000300a00 */
[----:B------:R-:W-:Y:S01]  /*89660*/  @P4 LOP3.LUT R5, R5, 0x20, RZ, 0xfc, !PT ;  /* 0x0000002005054812 */ /* 0x000fe200078efcff */
[----:B----4-:R0:W-:Y:S01]  /*89670*/  @P2 STG.E.U8 desc[UR6][R168.64], R2 ;  /* 0x00000002a8002986 */ /* 0x0101e2000c101106 */
[----:B------:R-:W-:-:S02]  /*89680*/  LOP3.LUT P4, RZ, R250, 0x20000000, RZ, 0xc0, !PT ;  /* 0x20000000faff7812 */ /* 0x000fc4000788c0ff */
[----:B------:R-:W-:Y:S01]  /*89690*/  LOP3.LUT R5, R5, 0xffffffbf, RZ, 0xc0, !PT ;  /* 0xffffffbf05057812 */ /* 0x000fe200078ec0ff */
[----:B------:R-:W4:Y:S04]  /*896a0*/  LDL.LU.64 R164, [R1+0xd80] ;  /* 0x000d800001a47983 */ /* 0x000f280000300a00 */
[----:B------:R-:W4:Y:S01]  /*896b0*/  LDL.LU.64 R166, [R1+0xd88] ;  /* 0x000d880001a67983 */ /* 0x000f220000300a00 */
[----:B0-----:R-:W-:-:S03]  /*896c0*/  PRMT R2, R84, 0x7772, RZ ;  /* 0x0000777254027816 */ /* 0x001fc600000000ff */
[----:B------:R-:W4:Y:S02]  /*896d0*/  LDL.LU.64 R168, [R1+0xd90] ;  /* 0x000d900001a87983 */ /* 0x000f240000300a00 */
        /* <DEDUP_REMOVED lines=15> */
[----:B------:R0:W-:Y:S01]  /*897d0*/  @P3 STG.E.U8 desc[UR6][R170.64], R2 ;  /* 0x00000002aa003986 */ /* 0x0001e2000c101106 */
[----:B------:R-:W-:-:S09]  /*897e0*/  PRMT R84, R84, 0x7773, RZ ;  /* 0x0000777354547816 */ /* 0x000fd200000000ff */
[----:B------:R-:W-:Y:S02]  /*897f0*/  @P4 LOP3.LUT R5, R5, 0x800, RZ, 0xfc, !PT ;  /* 0x0000080005054812 */ /* 0x000fe400078efcff */
[----:B------:R-:W-:Y:S02]  /*89800*/  LOP3.LUT P4, RZ, R249, 0x8, RZ, 0xc0, !PT ;  /* 0x00000008f9ff7812 */ /* 0x000fe4000788c0ff */
[C---:B0-----:R-:W-:Y:S01]  /*89810*/  PRMT R2, R85.reuse, 0x7772, RZ ;  /* 0x0000777255027816 */ /* 0x041fe200000000ff */
[----:B------:R-:W4:Y:S01]  /*89820*/  LDL.LU.64 R170, [R1+0xd98] ;  /* 0x000d980001aa7983 */ /* 0x000f220000300a00 */
[----:B------:R-:W-:-:S03]  /*89830*/  PRMT R85, R85, 0x7773, RZ ;  /* 0x0000777355557816 */ /* 0x000fc600000000ff */
[----:B------:R0:W-:Y:S04]  /*89840*/  @P0 STG.E.U8 desc[UR6][R172.64], R84 ;  /* 0x00000054ac000986 */ /* 0x0001e8000c101106 */
[----:B------:R1:W-:Y:S04]  /*89850*/  @P1 STG.E.U8 desc[UR6][R174.64], R2 ;  /* 0x00000002ae001986 */ /* 0x0003e8000c101106 */
[----:B------:R-:W-:Y:S01]  /*89860*/  @P4 STG.E.U8 desc[UR6][R176.64], R85 ;  /* 0x00000055b0004986 */ /* 0x000fe2000c101106 */
[----:B------:R-:W-:-:S03]  /*89870*/  LOP3.LUT P4, RZ, R5, 0x800, RZ, 0xc0, !PT ;  /* 0x0000080005ff7812 */ /* 0x000fc6000788c0ff */
[----:B0-----:R-:W4:Y:S01]  /*89880*/  LDL.LU.64 R172, [R1+0xda0] ;  /* 0x000da00001ac7983 */ /* 0x001f220000300a00 */
[----:B-1----:R-:W-:-:S03]  /*89890*/  PRMT R2, R86, 0x7772, RZ ;  /* 0x0000777256027816 */ /* 0x002fc600000000ff */
[----:B------:R-:W4:Y:S06]  /*898a0*/  LDL.LU.64 R174, [R1+0xda8] ;  /* 0x000da80001ae7983 */ /* 0x000f2c0000300a00 */
[----:B------:R0:W-:Y:S01]  /*898b0*/  @P4 STG.E.U8 desc[UR6][R80.64], R2 ;  /* 0x0000000250004986 */ /* 0x0001e2000c101106 */
[----:B------:R-:W-:Y:S02]  /*898c0*/  LOP3.LUT P4, RZ, R5, 0x400, RZ, 0xc0, !PT ;  /* 0x0000040005ff7812 */ /* 0x000fe4000788c0ff */
[----:B------:R-:W-:Y:S01]  /*898d0*/  PRMT R86, R86, 0x7773, RZ ;  /* 0x0000777356567816 */ /* 0x000fe200000000ff */
[----:B0-----:R-:W2:Y:S01]  /*898e0*/  LDL.LU.64 R80, [R1+0x1dc0] ;  /* 0x001dc00001507983 */ /* 0x001ea20000300a00 */
[----:B------:R-:W-:-:S02]  /*898f0*/  PRMT R2, R87, 0x7772, RZ ;  /* 0x0000777257027816 */ /* 0x000fc400000000ff */
[----:B------:R-:W-:Y:S01]  /*89900*/  PRMT R87, R87, 0x7773, RZ ;  /* 0x0000777357577816 */ /* 0x000fe200000000ff */
[----:B------:R-:W4:Y:S06]  /*89910*/  LDL.LU.64 R176, [R1+0xdb0] ;  /* 0x000db00001b07983 */ /* 0x000f2c0000300a00 */
[----:B---3--:R0:W-:Y:S01]  /*89920*/  @P4 STG.E.U8 desc[UR6][R178.64], R86 ;  /* 0x00000056b2004986 */ /* 0x0081e2000c101106 */
[----:B------:R-:W-:-:S03]  /*89930*/  LOP3.LUT P4, RZ, R5, 0x200, RZ, 0xc0, !PT ;  /* 0x0000020005ff7812 */ /* 0x000fc6000788c0ff */
[----:B0-----:R-:W3:Y:S10]  /*89940*/  LDL.LU.64 R178, [R1+0xdb8] ;  /* 0x000db80001b27983 */ /* 0x001ef40000300a00 */
        /* <DEDUP_REMOVED lines=14> */
[----:B----4-:R0:W-:Y:S01]  /*89a30*/  @P4 STG.E.U8 desc[UR6][R164.64], R2 ;  /* 0x00000002a4004986 */ /* 0x0101e2000c101106 */
[----:B------:R-:W-:Y:S02]  /*89a40*/  LOP3.LUT P4, RZ, R5, 0x20, RZ, 0xc0, !PT ;  /* 0x0000002005ff7812 */ /* 0x000fe4000788c0ff */
[----:B0-----:R-:W-:-:S11]  /*89a50*/  PRMT R2, R81, 0x7770, RZ ;  /* 0x0000777051027816 */ /* 0x001fd600000000ff */
[----:B------:R0:W-:Y:S02]  /*89a60*/  @P4 STG.E.U8 desc[UR6][R166.64], R2 ;  /* 0x00000002a6004986 */ /* 0x0001e4000c101106 */
[----:B0-----:R-:W-:-:S05]  /*89a70*/  PRMT R2, R81, 0x7771, RZ ;  /* 0x0000777151027816 */ /* 0x001fca00000000ff */
[----:B------:R3:W-:Y:S02]  /*89a80*/  @P5 STG.E.U8 desc[UR6][R168.64], R2 ;  /* 0x00000002a8005986 */ /* 0x0007e4000c101106 */
[----:B---3--:R-:W-:-:S05]  /*89a90*/  PRMT R2, R82, 0x7770, RZ ;  /* 0x0000777052027816 */ /* 0x008fca00000000ff */
[----:B------:R0:W-:Y:S02]  /*89aa0*/  @P6 STG.E.U8 desc[UR6][R170.64], R2 ;  /* 0x00000002aa006986 */ /* 0x0001e4000c101106 */
[----:B0-----:R-:W-:-:S05]  /*89ab0*/  PRMT R2, R82, 0x7771, RZ ;  /* 0x0000777152027816 */ /* 0x001fca00000000ff */
[----:B------:R0:W-:Y:S02]  /*89ac0*/  @P2 STG.E.U8 desc[UR6][R172.64], R2 ;  /* 0x00000002ac002986 */ /* 0x0001e4000c101106 */
[----:B0-----:R-:W-:-:S05]  /*89ad0*/  PRMT R2, R83, 0x7770, RZ ;  /* 0x0000777053027816 */ /* 0x001fca00000000ff */
[----:B------:R0:W-:Y:S02]  /*89ae0*/  @P3 STG.E.U8 desc[UR6][R174.64], R2 ;  /* 0x00000002ae003986 */ /* 0x0001e4000c101106 */
[----:B0-----:R-:W-:Y:S02]  /*89af0*/  PRMT R2, R83, 0x7771, RZ ;  /* 0x0000777153027816 */ /* 0x001fe400000000ff */
[----:B------:R-:W2:Y:S04]  /*89b00*/  LDL.LU.64 R174, [R1+0xdc0] ;  /* 0x000dc00001ae7983 */ /* 0x000ea80000300a00 */
[----:B------:R0:W-:Y:S04]  /*89b10*/  @P0 STG.E.U8 desc[UR6][R176.64], R2 ;  /* 0x00000002b0000986 */ /* 0x0001e8000c101106 */
[----:B0-----:R-:W3:Y:S04]  /*89b20*/  LDL.LU.64 R176, [R1+0xdd0] ;  /* 0x000dd00001b07983 */ /* 0x001ee80000300a00 */
[----:B------:R-:W4:Y:S04]  /*89b30*/  LDL.LU.64 R168, [R1+0xdd8] ;  /* 0x000dd80001a87983 */ /* 0x000f280000300a00 */
[----:B------:R-:W4:Y:S01]  /*89b40*/  LDL.LU.64 R170, [R1+0xde0] ;  /* 0x000de00001aa7983 */ /* 0x000f220000300a00 */
[----:B------:R-:W-:-:S02]  /*89b50*/  LOP3.LUT P1, RZ, R250, 0x400000, RZ, 0xc0, !PT ;  /* 0x00400000faff7812 */ /* 0x000fc4000782c0ff */
[----:B------:R-:W-:-:S11]  /*89b60*/  PRMT R2, R80, 0x7772, RZ ;  /* 0x0000777250027816 */ /* 0x000fd600000000ff */
[----:B------:R0:W-:Y:S01]  /*89b70*/  @P1 STG.E.U8 desc[UR6][R178.64], R2 ;  /* 0x00000002b2001986 */ /* 0x0001e2000c101106 */
[C---:B------:R-:W-:Y:S02]  /*89b80*/  LOP3.LUT P1, RZ, R250.reuse, 0x4000, RZ, 0xc0, !PT ;  /* 0x00004000faff7812 */ /* 0x040fe4000782c0ff */
[----:B------:R-:W-:Y:S02]  /*89b90*/  LOP3.LUT R5, R5, 0xfffffffb, RZ, 0xc0, !PT ;  /* 0xfffffffb05057812 */ /* 0x000fe400078ec0ff */
[C---:B------:R-:W-:Y:S02]  /*89ba0*/  LOP3.LUT P2, RZ, R250.reuse, 0x200000, RZ, 0xc0, !PT ;  /* 0x00200000faff7812 */ /* 0x040fe4000784c0ff */
[----:B------:R-:W-:Y:S01]  /*89bb0*/  LOP3.LUT P3, RZ, R250, 0x100000, RZ, 0xc0, !PT ;  /* 0x00100000faff7812 */ /* 0x000fe2000786c0ff */
[----:B0-----:R-:W4:Y:S06]  /*89bc0*/  LDL.LU.64 R178, [R1+0xdf8] ;  /* 0x000df80001b27983 */ /* 0x001f2c0000300a00 */
[----:B------:R-:W-:-:S02]  /*89bd0*/  @P1 LOP3.LUT R5, R5, 0x4, RZ, 0xfc, !PT ;  /* 0x0000000405051812 */ /* 0x000fc400078efcff */
[C---:B------:R-:W-:Y:S01]  /*89be0*/  LOP3.LUT P1, RZ, R250.reuse, 0x8000, RZ, 0xc0, !PT ;  /* 0x00008000faff7812 */ /* 0x040fe2000782c0ff */
[----:B------:R-:W4:Y:S01]  /*89bf0*/  LDL.LU.64 R172, [R1+0xe00] ;  /* 0x000e000001ac7983 */ /* 0x000f220000300a00 */
[----:B------:R-:W-:Y:S02]  /*89c00*/  LOP3.LUT R5, R5, 0xfffffff7, RZ, 0xc0, !PT ;  /* 0xfffffff705057812 */ /* 0x000fe400078ec0ff */
[----:B------:R-:W-:Y:S01]  /*89c10*/  LOP3.LUT P5, RZ, R250, 0x80000, RZ, 0xc0, !PT ;  /* 0x00080000faff7812 */ /* 0x000fe200078ac0ff */
[----:B------:R-:W4:Y:S08]  /*89c20*/  LDL.LU.64 R162, [R1+0xe10] ;  /* 0x000e100001a27983 */ /* 0x000f300000300a00 */
[----:B------:R-:W-:-:S02]  /*89c30*/  @P1 LOP3.LUT R5, R5, 0x8, RZ, 0xfc, !PT ;  /* 0x0000000805051812 */ /* 0x000fc400078efcff */
[C---:B------:R-:W-:Y:S02]  /*89c40*/  LOP3.LUT P1, RZ, R250.reuse, 0x10000, RZ, 0xc0, !PT ;  /* 0x00010000faff7812 */ /* 0x040fe4000782c0ff */
[----:B------:R-:W-:Y:S02]  /*89c50*/  LOP3.LUT R5, R5, 0xffffffef, RZ, 0xc0, !PT ;  /* 0xffffffef05057812 */ /* 0x000fe400078ec0ff */
[----:B------:R-:W-:Y:S02]  /*89c60*/  LOP3.LUT P4, RZ, R250, 0x40000, RZ, 0xc0, !PT ;  /* 0x00040000faff7812 */ /* 0x000fe4000788c0ff */
[----:B------:R-:W-:Y:S02]  /*89c70*/  PRMT R80, R80, 0x7773, RZ ;  /* 0x0000777350507816 */ /* 0x000fe400000000ff */
[----:B------:R-:W-:-:S05]  /*89c80*/  PRMT R2, R81, 0x7772, RZ ;  /* 0x0000777251027816 */ /* 0x000fca00000000ff */
[----:B------:R-:W-:Y:S02]  /*89c90*/  @P1 LOP3.LUT R5, R5, 0x10, RZ, 0xfc, !PT ;  /* 0x0000001005051812 */ /* 0x000fe400078efcff */
[----:B------:R-:W-:Y:S02]  /*89ca0*/  LOP3.LUT P1, RZ, R250, 0x20000, RZ, 0xc0, !PT ;  /* 0x00020000faff7812 */ /* 0x000fe4000782c0ff */
[----:B------:R-:W-:Y:S01]  /*89cb0*/  PRMT R81, R81, 0x7773, RZ ;  /* 0x0000777351517816 */ /* 0x000fe200000000ff */
[----:B--2---:R0:W-:Y:S04]  /*89cc0*/  @P2 STG.E.U8 desc[UR6][R174.64], R80 ;  /* 0x00000050ae002986 */ /* 0x0041e8000c101106 */
[----:B0-----:R-:W2:Y:S04]  /*89cd0*/  LDL.LU.64 R174, [R1+0xdf0] ;  /* 0x000df00001ae7983 */ /* 0x001ea80000300a00 */
[----:B---3--:R0:W-:Y:S04]  /*89ce0*/  @P3 STG.E.U8 desc[UR6][R176.64], R2 ;  /* 0x00000002b0003986 */ /* 0x0081e8000c101106 */
[----:B----4-:R-:W-:Y:S01]  /*89cf0*/  @P5 STG.E.U8 desc[UR6][R168.64], R81 ;  /* 0x00000051a8005986 */ /* 0x010fe2000c101106 */
[----:B0-----:R-:W-:-:S03]  /*89d00*/  PRMT R2, R82, 0x7772, RZ ;  /* 0x0000777252027816 */ /* 0x001fc600000000ff */
[----:B------:R-:W3:Y:S01]  /*89d10*/  LDL.LU.64 R176, [R1+0xdc8] ;  /* 0x000dc80001b07983 */ /* 0x000ee20000300a00 */
[----:B------:R-:W-:-:S03]  /*89d20*/  PRMT R82, R82, 0x7773, RZ ;  /* 0x0000777352527816 */ /* 0x000fc600000000ff */
[----:B------:R-:W-:Y:S04]  /*89d30*/  @P4 STG.E.U8 desc[UR6][R170.64], R2 ;  /* 0x00000002aa004986 */ /* 0x000fe8000c101106 */
[----:B------:R-:W4:Y:S04]  /*89d40*/  LDL.LU.64 R164, [R1+0xd60] ;  /* 0x000d600001a47983 */ /* 0x000f280000300a00 */
[----:B------:R-:W4:Y:S04]  /*89d50*/  LDL.LU.64 R166, [R1+0xd38] ;  /* 0x000d380001a67983 */ /* 0x000f280000300a00 */
[----:B------:R0:W-:Y:S04]  /*89d60*/  @P1 STG.E.U8 desc[UR6][R76.64], R82 ;  /* 0x000000524c001986 */ /* 0x0001e8000c101106 */
[----:B0-----:R-:W2:Y:S01]  /*89d70*/  LDL.LU.64 R76, [R1+0x1db0] ;  /* 0x001db000014c7983 */ /* 0x001ea20000300a00 */
        /* <DEDUP_REMOVED lines=9> */
[----:B------:R-:W-:-:S04]  /*89e10*/  @P0 LOP3.LUT R5, R5, 0x2, RZ, 0xfc, !PT ;  /* 0x0000000205050812 */ /* 0x000fc800078efcff */
[----:B------:R-:W-:Y:S02]  /*89e20*/  LOP3.LUT P1, RZ, R5, 0x10, RZ, 0xc0, !PT ;  /* 0x0000001005ff7812 */ /* 0x000fe4000782c0ff */
[C---:B------:R-:W-:Y:S02]  /*89e30*/  PRMT R2, R83.reuse, 0x7772, RZ ;  /* 0x0000777253027816 */ /* 0x040fe400000000ff */
[----:B------:R-:W-:-:S09]  /*89e40*/  PRMT R83, R83, 0x7773, RZ ;  /* 0x0000777353537816 */ /* 0x000fd200000000ff */
[----:B------:R0:W-:Y:S01]  /*89e50*/  @P1 STG.E.U8 desc[UR6][R178.64], R2 ;  /* 0x00000002b2001986 */ /* 0x0001e2000c101106 */
[----:B------:R-:W-:-:S03]  /*89e60*/  LOP3.LUT P1, RZ, R5, 0x8, RZ, 0xc0, !PT ;  /* 0x0000000805ff7812 */ /* 0x000fc6000782c0ff */
[----:B0-----:R-:W4:Y:S10]  /*89e70*/  LDL.LU.64 R178, [R1+0xcb8] ;  /* 0x000cb80001b27983 */ /* 0x001f340000300a00 */
[----:B------:R0:W-:Y:S01]  /*89e80*/  @P1 STG.E.U8 desc[UR6][R172.64], R83 ;  /* 0x00000053ac001986 */ /* 0x0001e2000c101106 */
[----:B------:R-:W-:-:S03]  /*89e90*/  LOP3.LUT P1, RZ, R5, 0x4, RZ, 0xc0, !PT ;  /* 0x0000000405ff7812 */ /* 0x000fc6000782c0ff */
[----:B------:R-:W4:Y:S04]  /*89ea0*/  LDL.LU.64 R170, [R1+0xc90] ;  /* 0x000c900001aa7983 */ /* 0x000f280000300a00 */
[----:B0-----:R-:W4:Y:S01]  /*89eb0*/  LDL.LU.64 R172, [R1+0xc28] ;  /* 0x000c280001ac7983 */ /* 0x001f220000300a00 */
[----:B--2---:R-:W-:-:S05]  /*89ec0*/  PRMT R2, R76, 0x7770, RZ ;  /* 0x000077704c027816 */ /* 0x004fca00000000ff */
[----:B------:R0:W-:Y:S04]  /*89ed0*/  @P1 STG.E.U8 desc[UR6][R78.64], R2 ;  /* 0x000000024e001986 */ /* 0x0001e8000c101106 */
[----:B0-----:R-:W2:Y:S01]  /*89ee0*/  LDL.LU.64 R78, [R1+0x1da8] ;  /* 0x001da800014e7983 */ /* 0x001ea20000300a00 */
[C---:B------:R-:W-:Y:S02]  /*89ef0*/  LOP3.LUT P6, RZ, R250.reuse, 0x2000, RZ, 0xc0, !PT ;  /* 0x00002000faff7812 */ /* 0x040fe400078cc0ff */
[----:B------:R-:W-:Y:S02]  /*89f00*/  LOP3.LUT P0, RZ, R250, 0x1000, RZ, 0xc0, !PT ;  /* 0x00001000faff7812 */ /* 0x000fe4000780c0ff */
[----:B------:R-:W-:Y:S02]  /*89f10*/  PRMT R2, R76, 0x7771, RZ ;  /* 0x000077714c027816 */ /* 0x000fe400000000ff */
[----:B------:R-:W-:-:S07]  /*89f20*/  PRMT R3, R77, 0x7770, RZ ;  /* 0x000077704d037816 */ /* 0x000fce00000000ff */
[----:B------:R-:W-:Y:S04]  /*89f30*/  @P6 STG.E.U8 desc[UR6][R162.64], R2 ;  /* 0x00000002a2006986 */ /* 0x000fe8000c101106 */
[----:B------:R0:W-:Y:S01]  /*89f40*/  @P0 STG.E.U8 desc[UR6][R174.64], R3 ;  /* 0x00000003ae000986 */ /* 0x0001e2000c101106 */
[----:B------:R-:W-:Y:S02]  /*89f50*/  LOP3.LUT P0, RZ, R5, 0x2, RZ, 0xc0, !PT ;  /* 0x0000000205ff7812 */ /* 0x000fe4000780c0ff */
[----:B------:R-:W-:Y:S02]  /*89f60*/  PRMT R4, R77, 0x7771, RZ ;  /* 0x000077714d047816 */ /* 0x000fe400000000ff */
[C---:B------:R-:W-:Y:S02]  /*89f70*/  LOP3.LUT P2, RZ, R250.reuse, 0x100, RZ, 0xc0, !PT ;  /* 0x00000100faff7812 */ /* 0x040fe4000784c0ff */
[----:B------:R-:W-:Y:S01]  /*89f80*/  LOP3.LUT P3, RZ, R250, 0x80, RZ, 0xc0, !PT ;  /* 0x00000080faff7812 */ /* 0x000fe2000786c0ff */
[----:B0-----:R-:W4:Y:S06]  /*89f90*/  LDL.LU.64 R174, [R1+0xc00] ;  /* 0x000c000001ae7983 */ /* 0x001f2c0000300a00 */
[----:B---3--:R0:W-:Y:S01]  /*89fa0*/  @P0 STG.E.U8 desc[UR6][R176.64], R4 ;  /* 0x00000004b0000986 */ /* 0x0081e2000c101106 */
[----:B------:R-:W-:-:S03]  /*89fb0*/  LOP3.LUT P0, RZ, R5, 0x1, RZ, 0xc0, !PT ;  /* 0x0000000105ff7812 */ /* 0x000fc6000780c0ff */
[----:B0-----:R-:W3:Y:S01]  /*89fc0*/  LDL.LU.64 R176, [R1+0xba8] ;  /* 0x000ba80001b07983 */ /* 0x001ee20000300a00 */
[----:B--2---:R-:W-:-:S09]  /*89fd0*/  PRMT R5, R78, 0x7770, RZ ;  /* 0x000077704e057816 */ /* 0x004fd200000000ff */
[----:B----4-:R-:W-:Y:S01]  /*89fe0*/  @P0 STG.E.U8 desc[UR6][R164.64], R5 ;  /* 0x00000005a4000986 */ /* 0x010fe2000c101106 */
[----:B------:R-:W-:Y:S02]  /*89ff0*/  LOP3.LUT P0, RZ, R8, 0x80000000, RZ, 0xc0, !PT ;  /* 0x8000000008ff7812 */ /* 0x000fe4000780c0ff */
[----:B------:R-:W-:Y:S02]  /*8a000*/  PRMT R6, R78, 0x7771, RZ ;  /* 0x000077714e067816 */ /* 0x000fe400000000ff */
[C---:B------:R-:W-:Y:S02]  /*8a010*/  PRMT R9, R79.reuse, 0x7770, RZ ;  /* 0x000077704f097816 */ /* 0x040fe400000000ff */
[----:B------:R-:W-:-:S07]  /*8a020*/  PRMT R2, R79, 0x7771, RZ ;  /* 0x000077714f027816 */ /* 0x000fce00000000ff */
[----:B------:R-:W-:Y:S04]  /*8a030*/  @P0 STG.E.U8 desc[UR6][R166.64], R6 ;  /* 0x00000006a6000986 */ /* 0x000fe8000c101106 */
[----:B------:R-:W-:Y:S04]  /*8a040*/  @P2 STG.E.U8 desc[UR6][R168.64], R9 ;  /* 0x00000009a8002986 */ /* 0x000fe8000c101106 */
[----:B------:R0:W-:Y:S04]  /*8a050*/  @P3 STG.E.U8 desc[UR6][R178.64], R2 ;  /* 0x00000002b2003986 */ /* 0x0001e8000c101106 */
[----:B0-----:R-:W2:Y:S01]  /*8a060*/  LDL.LU.64 R178, [R1+0xb80] ;  /* 0x000b800001b27983 */ /* 0x001ea20000300a00 */
[----:B------:R-:W-:-:S02]  /*8a070*/  LOP3.LUT P5, RZ, R250, 0x40, RZ, 0xc0, !PT ;  /* 0x00000040faff7812 */ /* 0x000fc400078ac0ff */
[C---:B------:R-:W-:Y:S02]  /*8a080*/  LOP3.LUT P4, RZ, R250.reuse, 0x20, RZ, 0xc0, !PT ;  /* 0x00000020faff7812 */ /* 0x040fe4000788c0ff */
[C---:B------:R-:W-:Y:S02]  /*8a090*/  LOP3.LUT P1, RZ, R250.reuse, 0x10, RZ, 0xc0, !PT ;  /* 0x00000010faff7812 */ /* 0x040fe4000782c0ff */
[C---:B------:R-:W-:Y:S02]  /*8a0a0*/  LOP3.LUT P6, RZ, R250.reuse, 0x8, RZ, 0xc0, !PT ;  /* 0x00000008faff7812 */ /* 0x040fe400078cc0ff */
[C---:B------:R-:W-:Y:S02]  /*8a0b0*/  LOP3.LUT P0, RZ, R250.reuse, 0x4, RZ, 0xc0, !PT ;  /* 0x00000004faff7812 */ /* 0x040fe4000780c0ff */
[----:B------:R-:W-:Y:S02]  /*8a0c0*/  LOP3.LUT P2, RZ, R250, 0x2, RZ, 0xc0, !PT ;  /* 0x00000002faff7812 */ /* 0x000fe4000784c0ff */
[----:B------:R-:W-:-:S02]  /*8a0d0*/  PRMT R3, R76, 0x7772, RZ ;  /* 0x000077724c037816 */ /* 0x000fc400000000ff */
[----:B------:R-:W-:Y:S02]  /*8a0e0*/  PRMT R76, R76, 0x7773, RZ ;  /* 0x000077734c4c7816 */ /* 0x000fe400000000ff */
[C---:B------:R-:W-:Y:S02]  /*8a0f0*/  PRMT R4, R77.reuse, 0x7772, RZ ;  /* 0x000077724d047816 */ /* 0x040fe400000000ff */
[----:B------:R-:W-:Y:S01]  /*8a100*/  PRMT R77, R77, 0x7773, RZ ;  /* 0x000077734d4d7816 */ /* 0x000fe200000000ff */
[----:B------:R0:W-:Y:S01]  /*8a110*/  @P5 STG.E.U8 desc[UR6][R170.64], R3 ;  /* 0x00000003aa005986 */ /* 0x0001e2000c101106 */
[C---:B------:R-:W-:Y:S02]  /*8a120*/  PRMT R5, R78.reuse, 0x7772, RZ ;  /* 0x000077724e057816 */ /* 0x040fe400000000ff */
[----:B------:R-:W-:Y:S01]  /*8a130*/  PRMT R78, R78, 0x7773, RZ ;  /* 0x000077734e4e7816 */ /* 0x000fe200000000ff */
[----:B------:R1:W-:Y:S04]  /*8a140*/  @P4 STG.E.U8 desc[UR6][R172.64], R76 ;  /* 0x0000004cac004986 */ /* 0x0003e8000c101106 */
[----:B------:R4:W-:Y:S04]  /*8a150*/  @P1 STG.E.U8 desc[UR6][R174.64], R4 ;  /* 0x00000004ae001986 */ /* 0x0009e8000c101106 */
[----:B0-----:R-:W2:Y:S04]  /*8a160*/  LDL.LU.64 R170, [R1+0xb00] ;  /* 0x000b000001aa7983 */ /* 0x001ea80000300a00 */
[----:B-1----:R-:W2:Y:S04]  /*8a170*/  LDL.LU.64 R172, [R1+0x148] ;  /* 0x0001480001ac7983 */ /* 0x002ea80000300a00 */
[----:B---3--:R0:W-:Y:S04]  /*8a180*/  @P6 STG.E.U8 desc[UR6][R176.64], R77 ;  /* 0x0000004db0006986 */ /* 0x0081e8000c101106 */
[----:B----4-:R-:W3:Y:S04]  /*8a190*/  LDL.LU.64 R174, [R1+0x138] ;  /* 0x0001380001ae7983 */ /* 0x010ee80000300a00 */
[----:B0-----:R-:W4:Y:S04]  /*8a1a0*/  LDL.LU.64 R176, [R1+0x130] ;  /* 0x0001300001b07983 */ /* 0x001f280000300a00 */
[----:B------:R-:W4:Y:S04]  /*8a1b0*/  LDL.LU.64 R160, [R1+0x128] ;  /* 0x0001280001a07983 */ /* 0x000f280000300a00 */
[----:B------:R-:W4:Y:S04]  /*8a1c0*/  LDL.LU.64 R162, [R1+0x120] ;  /* 0x0001200001a27983 */ /* 0x000f280000300a00 */
[----:B--2---:R-:W-:Y:S04]  /*8a1d0*/  @P0 STG.E.U8 desc[UR6][R178.64], R5 ;  /* 0x00000005b2000986 */ /* 0x004fe8000c101106 */
[----:B------:R0:W-:Y:S04]  /*8a1e0*/  @P2 STG.E.U8 desc[UR6][R72.64], R78 ;  /* 0x0000004e48002986 */ /* 0x0001e8000c101106 */
[----:B0-----:R-:W2:Y:S01]  /*8a1f0*/  LDL.LU.64 R72, [R1+0x1da0] ;  /* 0x001da00001487983 */ /* 0x001ea20000300a00 */
[----:B------:R-:W-:-:S02]  /*8a200*/  LOP3.LUT P4, RZ, R251, 0x8000000, RZ, 0xc0, !PT ;  /* 0x08000000fbff7812 */ /* 0x000fc4000788c0ff */
[----:B------:R-:W-:Y:S01]  /*8a210*/  LOP3.LUT P3, RZ, R250, 0x1, RZ, 0xc0, !PT ;  /* 0x00000001faff7812 */ /* 0x000fe2000786c0ff */
[----:B------:R-:W4:Y:S01]  /*8a220*/  LDL.LU.64 R178, [R1+0x118] ;  /* 0x0001180001b27983 */ /* 0x000f220000300a00 */
[----:B------:R-:W-:Y:S02]  /*8a230*/  P2R R76, PR, RZ, 0x10 ;  /* 0x00000010ff4c7803 */ /* 0x000fe40000000000 */
[C---:B------:R-:W-:Y:S01]  /*8a240*/  LOP3.LUT P4, RZ, R251.reuse, 0x10000000, RZ, 0xc0, !PT ;  /* 0x10000000fbff7812 */ /* 0x040fe2000788c0ff */
[----:B------:R-:W4:Y:S03]  /*8a250*/  LDL.LU.64 R164, [R1+0x110] ;  /* 0x0001100001a47983 */ /* 0x000f260000300a00 */
[----:B------:R-:W-:Y:S01]  /*8a260*/  P2R R9, PR, RZ, 0x10 ;  /* 0x00000010ff097803 */ /* 0x000fe20000000000 */
[----:B------:R-:W4:Y:S01]  /*8a270*/  LDL.LU.64 R166, [R1+0x108] ;  /* 0x0001080001a67983 */ /* 0x000f220000300a00 */
[----:B------:R-:W-:-:S02]  /*8a280*/  LOP3.LUT P4, RZ, R251, 0x20000000, RZ, 0xc0, !PT ;  /* 0x20000000fbff7812 */ /* 0x000fc4000788c0ff */
[C---:B------:R-:W-:Y:S01]  /*8a290*/  LOP3.LUT P5, RZ, R251.reuse, 0x80000000, RZ, 0xc0, !PT ;  /* 0x80000000fbff7812 */ /* 0x040fe200078ac0ff */
[----:B------:R-:W4:Y:S01]  /*8a2a0*/  LDL.LU.64 R168, [R1+0x100] ;  /* 0x0001000001a87983 */ /* 0x000f220000300a00 */
[----:B------:R-:W-:Y:S02]  /*8a2b0*/  P2R R6, PR, RZ, 0x10 ;  /* 0x00000010ff067803 */ /* 0x000fe40000000000 */
[----:B------:R-:W-:Y:S02]  /*8a2c0*/  LOP3.LUT P4, RZ, R251, 0x40000000, RZ, 0xc0, !PT ;  /* 0x40000000fbff7812 */ /* 0x000fe4000788c0ff */
[C---:B------:R-:W-:Y:S02]  /*8a2d0*/  PRMT R2, R79.reuse, 0x7772, RZ ;  /* 0x000077724f027816 */ /* 0x040fe400000000ff */
[----:B------:R-:W-:-:S03]  /*8a2e0*/  PRMT R79, R79, 0x7773, RZ ;  /* 0x000077734f4f7816 */ /* 0x000fc600000000ff */
[----:B------:R-:W-:Y:S04]  /*8a2f0*/  @P3 STG.E.U8 desc[UR6][R170.64], R2 ;  /* 0x00000002aa003986 */ /* 0x000fe8000c101106 */
[----:B------:R-:W-:Y:S01]  /*8a300*/  @P5 STG.E.U8 desc[UR6][R172.64], R79 ;  /* 0x0000004fac005986 */ /* 0x000fe2000c101106 */
[----:B--2---:R-:W-:-:S05]  /*8a310*/  PRMT R3, R72, 0x7770, RZ ;  /* 0x0000777048037816 */ /* 0x004fca00000000ff */
[----:B------:R0:W-:Y:S04]  /*8a320*/  @P4 STG.E.U8 desc[UR6][R74.64], R3 ;  /* 0x000000034a004986 */ /* 0x0001e8000c101106 */
[----:B0-----:R-:W2:Y:S01]  /*8a330*/  LDL.LU.64 R74, [R1+0x1d98] ;  /* 0x001d9800014a7983 */ /* 0x001ea20000300a00 */
[----:B------:R-:W-:Y:S02]  /*8a340*/  ISETP.NE.AND P4, PT, R6, RZ, PT ;  /* 0x000000ff0600720c */ /* 0x000fe40003f85270 */
[----:B------:R-:W-:Y:S01]  /*8a350*/  PRMT R4, R72, 0x7771, RZ ;  /* 0x0000777148047816 */ /* 0x000fe200000000ff */
[----:B------:R-:W2:Y:S01]  /*8a360*/  LDL.LU.64 R170, [R1+0xf8] ;  /* 0x0000f80001aa7983 */ /* 0x000ea20000300a00 */
[----:B------:R-:W-:Y:S02]  /*8a370*/  LOP3.LUT P6, RZ, R251, 0x400000, RZ, 0xc0, !PT ;  /* 0x00400000fbff7812 */ /* 0x000fe400078cc0ff */
[----:B------:R-:W-:Y:S01]  /*8a380*/  PRMT R5, R73, 0x7770, RZ ;  /* 0x0000777049057816 */ /* 0x000fe200000000ff */
[----:B------:R-:W2:Y:S06]  /*8a390*/  LDL.LU.64 R172, [R1+0xf0] ;  /* 0x0000f00001ac7983 */ /* 0x000eac0000300a00 */
[----:B---3--:R0:W-:Y:S01]  /*8a3a0*/  @P4 STG.E.U8 desc[UR6][R174.64], R4 ;  /* 0x00000004ae004986 */ /* 0x0081e2000c101106 */
[----:B------:R-:W-:-:S02]  /*8a3b0*/  ISETP.NE.AND P4, PT, R9, RZ, PT ;  /* 0x000000ff0900720c */ /* 0x000fc40003f85270 */
[----:B------:R-:W-:Y:S02]  /*8a3c0*/  P2R R81, PR, RZ, 0x40 ;  /* 0x00000040ff517803 */ /* 0x000fe40000000000 */
[----:B------:R-:W-:-:S04]  /*8a3d0*/  LOP3.LUT P6, RZ, R251, 0x800000, RZ, 0xc0, !PT ;  /* 0x00800000fbff7812 */ /* 0x000fc800078cc0ff */
[----:B------:R-:W-:Y:S02]  /*8a3e0*/  P2R R80, PR, RZ, 0x40 ;  /* 0x00000040ff507803 */ /* 0x000fe40000000000 */
[C---:B------:R-:W-:Y:S01]  /*8a3f0*/  LOP3.LUT P6, RZ, R251.reuse, 0x1000000, RZ, 0xc0, !PT ;  /* 0x01000000fbff7812 */ /* 0x040fe200078cc0ff */
[----:B0-----:R-:W3:Y:S01]  /*8a400*/  LDL.LU.64 R174, [R1+0xe8] ;  /* 0x0000e80001ae7983 */ /* 0x001ee20000300a00 */
[----:B------:R-:W-:-:S03]  /*8a410*/  LOP3.LUT P1, RZ, R251, 0x4000000, RZ, 0xc0, !PT ;  /* 0x04000000fbff7812 */ /* 0x000fc6000782c0ff */
[----:B----4-:R0:W-:Y:S01]  /*8a420*/  @P4 STG.E.U8 desc[UR6][R176.64], R5 ;  /* 0x00000005b0004986 */ /* 0x0101e2000c101106 */
[----:B------:R-:W-:Y:S02]  /*8a430*/  ISETP.NE.AND P4, PT, R76, RZ, PT ;  /* 0x000000ff4c00720c */ /* 0x000fe40003f85270 */
[----:B------:R-:W-:Y:S02]  /*8a440*/  P2R R77, PR, RZ, 0x40 ;  /* 0x00000040ff4d7803 */ /* 0x000fe40000000000 */
[----:B------:R-:W-:Y:S02]  /*8a450*/  LOP3.LUT P6, RZ, R251, 0x2000000, RZ, 0xc0, !PT ;  /* 0x02000000fbff7812 */ /* 0x000fe400078cc0ff */
[----:B------:R-:W-:Y:S01]  /*8a460*/  PRMT R6, R73, 0x7771, RZ ;  /* 0x0000777149067816 */ /* 0x000fe200000000ff */
[----:B0-----:R-:W4:Y:S06]  /*8a470*/  LDL.LU.64 R176, [R1+0xe0] ;  /* 0x0000e00001b07983 */ /* 0x001f2c0000300a00 */
[----:B------:R-:W-:Y:S01]  /*8a480*/  @P4 STG.E.U8 desc[UR6][R160.64], R6 ;  /* 0x00000006a0004986 */ /* 0x000fe2000c101106 */
[----:B--2---:R-:W-:-:S02]  /*8a490*/  PRMT R2, R74, 0x7770, RZ ;  /* 0x000077704a027816 */ /* 0x004fc400000000ff */
[----:B------:R-:W-:-:S03]  /*8a4a0*/  PRMT R9, R74, 0x7771, RZ ;  /* 0x000077714a097816 */ /* 0x000fc600000000ff */
[----:B------:R-:W-:Y:S04]  /*8a4b0*/  @P1 STG.E.U8 desc[UR6][R162.64], R2 ;  /* 0x00000002a2001986 */ /* 0x000fe8000c101106 */
[----:B------:R0:W-:Y:S04]  /*8a4c0*/  @P6 STG.E.U8 desc[UR6][R178.64], R9 ;  /* 0x00000009b2006986 */ /* 0x0001e8000c101106 */
[----:B0-----:R-:W2:Y:S01]  /*8a4d0*/  LDL.LU.64 R178, [R1+0xd8] ;  /* 0x0000d80001b27983 */ /* 0x001ea20000300a00 */
[----:B------:R-:W-:Y:S02]  /*8a4e0*/  ISETP.NE.AND P6, PT, R77, RZ, PT ;  /* 0x000000ff4d00720c */ /* 0x000fe40003fc5270 */
[----:B------:R-:W-:-:S02]  /*8a4f0*/  PRMT R3, R75, 0x7770, RZ ;  /* 0x000077704b037816 */ /* 0x000fc400000000ff */
[----:B------:R-:W-:-:S09]  /*8a500*/  PRMT R4, R75, 0x7771, RZ ;  /* 0x000077714b047816 */ /* 0x000fd200000000ff */
[----:B------:R0:W-:Y:S01]  /*8a510*/  @P6 STG.E.U8 desc[UR6][R164.64], R3 ;  /* 0x00000003a4006986 */ /* 0x0001e2000c101106 */
[----:B------:R-:W-:Y:S02]  /*8a520*/  ISETP.NE.AND P6, PT, R80, RZ, PT ;  /* 0x000000ff5000720c */ /* 0x000fe40003fc5270 */
[C---:B------:R-:W-:Y:S02]  /*8a530*/  LOP3.LUT P0, RZ, R251.reuse, 0x200000, RZ, 0xc0, !PT ;  /* 0x00200000fbff7812 */ /* 0x040fe4000780c0ff */
[C---:B------:R-:W-:Y:S02]  /*8a540*/  LOP3.LUT P2, RZ, R251.reuse, 0x100000, RZ, 0xc0, !PT ;  /* 0x00100000fbff7812 */ /* 0x040fe4000784c0ff */
[C---:B------:R-:W-:Y:S02]  /*8a550*/  LOP3.LUT P3, RZ, R251.reuse, 0x80000, RZ, 0xc0, !PT ;  /* 0x00080000fbff7812 */ /* 0x040fe4000786c0ff */
[----:B------:R-:W-:-:S05]  /*8a560*/  LOP3.LUT P5, RZ, R251, 0x40000, RZ, 0xc0, !PT ;  /* 0x00040000fbff7812 */ /* 0x000fca00078ac0ff */
[----:B------:R1:W-:Y:S01]  /*8a570*/  @P6 STG.E.U8 desc[UR6][R166.64], R4 ;  /* 0x00000004a6006986 */ /* 0x0003e2000c101106 */
[----:B------:R-:W-:Y:S02]  /*8a580*/  ISETP.NE.AND P6, PT, R81, RZ, PT ;  /* 0x000000ff5100720c */ /* 0x000fe40003fc5270 */
[C---:B------:R-:W-:Y:S02]  /*8a590*/  LOP3.LUT P4, RZ, R251.reuse, 0x20000, RZ, 0xc0, !PT ;  /* 0x00020000fbff7812 */ /* 0x040fe4000788c0ff */
[----:B------:R-:W-:Y:S02]  /*8a5a0*/  LOP3.LUT P1, RZ, R251, 0x10000, RZ, 0xc0, !PT ;  /* 0x00010000fbff7812 */ /* 0x000fe4000782c0ff */
[C---:B------:R-:W-:Y:S02]  /*8a5b0*/  PRMT R5, R72.reuse, 0x7772, RZ ;  /* 0x0000777248057816 */ /* 0x040fe400000000ff */
[----:B------:R-:W-:Y:S02]  /*8a5c0*/  PRMT R72, R72, 0x7773, RZ ;  /* 0x0000777348487816 */ /* 0x000fe400000000ff */
[----:B------:R-:W-:-:S02]  /*8a5d0*/  PRMT R2, R73, 0x7772, RZ ;  /* 0x0000777249027816 */ /* 0x000fc400000000ff */
[----:B------:R-:W-:Y:S01]  /*8a5e0*/  PRMT R73, R73, 0x7773, RZ ;  /* 0x0000777349497816 */ /* 0x000fe200000000ff */
[----:B------:R-:W-:Y:S01]  /*8a5f0*/  @P6 STG.E.U8 desc[UR6][R168.64], R5 ;  /* 0x00000005a8006986 */ /* 0x000fe2000c101106 */
[C---:B0-----:R-:W-:Y:S02]  /*8a600*/  PRMT R3, R74.reuse, 0x7772, RZ ;  /* 0x000077724a037816 */ /* 0x041fe400000000ff */
[----:B------:R-:W-:Y:S01]  /*8a610*/  PRMT R74, R74, 0x7773, RZ ;  /* 0x000077734a4a7816 */ /* 0x000fe200000000ff */
[----:B------:R-:W-:Y:S01]  /*8a620*/  @P0 STG.E.U8 desc[UR6][R170.64], R72 ;  /* 0x00000048aa000986 */ /* 0x000fe2000c101106 */
[----:B-1----:R-:W-:-:S03]  /*8a630*/  PRMT R4, R75, 0x7772, RZ ;  /* 0x000077724b047816 */ /* 0x002fc600000000ff */
[----:B------:R0:W-:Y:S04]  /*8a640*/  @P2 STG.E.U8 desc[UR6][R172.64], R2 ;  /* 0x00000002ac002986 */ /* 0x0001e8000c101106 */
[----:B---3--:R1:W-:Y:S04]  /*8a650*/  @P3 STG.E.U8 desc[UR6][R174.64], R73 ;  /* 0x00000049ae003986 */ /* 0x0083e8000c101106 */
[----:B----4-:R3:W-:Y:S04]  /*8a660*/  @P5 STG.E.U8 desc[UR6][R176.64], R3 ;  /* 0x00000003b0005986 */ /* 0x0107e8000c101106 */
[----:B0-----:R-:W4:Y:S04]  /*8a670*/  LDL.LU.64 R172, [R1+0xc8] ;  /* 0x0000c80001ac7983 */ /* 0x001f280000300a00 */
[----:B-1----:R-:W4:Y:S04]  /*8a680*/  LDL.LU.64 R174, [R1+0xc0] ;  /* 0x0000c00001ae7983 */ /* 0x002f280000300a00 */
[----:B---3--:R-:W3:Y:S04]  /*8a690*/  LDL.LU.64 R176, [R1+0xb0] ;  /* 0x0000b00001b07983 */ /* 0x008ee80000300a00 */
[----:B--2---:R0:W-:Y:S04]  /*8a6a0*/  @P4 STG.E.U8 desc[UR6][R178.64], R74 ;  /* 0x0000004ab2004986 */ /* 0x0041e8000c101106 */
[----:B------:R1:W-:Y:S04]  /*8a6b0*/  @P1 STG.E.U8 desc[UR6][R68.64], R4 ;  /* 0x0000000444001986 */ /* 0x0003e8000c101106 */
[----:B0-----:R-:W2:Y:S04]  /*8a6c0*/  LDL.LU.64 R178, [R1+0xa8] ;  /* 0x0000a80001b27983 */ /* 0x001ea80000300a00 */
[----:B-1----:R-:W3:Y:S01]  /*8a6d0*/  LDL.LU.64 R68, [R1+0x1d90] ;  /* 0x001d900001447983 */ /* 0x002ee20000300a00 */
[----:B------:R-:W-:-:S02]  /*8a6e0*/  LOP3.LUT P6, RZ, R251, 0x8000, RZ, 0xc0, !PT ;  /* 0x00008000fbff7812 */ /* 0x000fc400078cc0ff */
[C---:B------:R-:W-:Y:S01]  /*8a6f0*/  LOP3.LUT P0, RZ, R251.reuse, 0x4000, RZ, 0xc0, !PT ;  /* 0x00004000fbff7812 */ /* 0x040fe2000780c0ff */
[----:B------:R-:W2:Y:S01]  /*8a700*/  LDL.LU.64 R160, [R1+0xa0] ;  /* 0x0000a00001a07983 */ /* 0x000ea20000300a00 */
[----:B------:R-:W-:Y:S02]  /*8a710*/  LOP3.LUT P2, RZ, R251, 0x2000, RZ, 0xc0, !PT ;  /* 0x00002000fbff7812 */ /* 0x000fe4000784c0ff */
[----:B------:R-:W-:Y:S01]  /*8a720*/  PRMT R75, R75, 0x7773, RZ ;  /* 0x000077734b4b7816 */ /* 0x000fe200000000ff */
[----:B------:R-:W2:Y:S04]  /*8a730*/  LDL.LU.64 R162, [R1+0x98] ;  /* 0x0000980001a27983 */ /* 0x000ea80000300a00 */
[----:B------:R-:W2:Y:S04]  /*8a740*/  LDL.LU.64 R170, [R1+0x90] ;  /* 0x0000900001aa7983 */ /* 0x000ea80000300a00 */
[----:B------:R-:W2:Y:S04]  /*8a750*/  LDL.LU.64 R164, [R1+0x88] ;  /* 0x0000880001a47983 */ /* 0x000ea80000300a00 */
[----:B----4-:R0:W-:Y:S04]  /*8a760*/  @P6 STG.E.U8 desc[UR6][R172.64], R75 ;  /* 0x0000004bac006986 */ /* 0x0101e8000c101106 */
[----:B0-----:R-:W4:Y:S04]  /*8a770*/  LDL.LU.64 R172, [R1+0x80] ;  /* 0x0000800001ac7983 */ /* 0x001f280000300a00 */
[----:B------:R-:W4:Y:S01]  /*8a780*/  LDL.LU.64 R166, [R1+0x78] ;  /* 0x0000780001a67983 */ /* 0x000f220000300a00 */
[----:B------:R-:W-:-:S04]  /*8a790*/  LOP3.LUT P5, RZ, R251, 0x100, RZ, 0xc0, !PT ;  /* 0x00000100fbff7812 */ /* 0x000fc800078ac0ff */
[----:B------:R-:W-:Y:S02]  /*8a7a0*/  P2R R73, PR, RZ, 0x20 ;  /* 0x00000020ff497803 */ /* 0x000fe40000000000 */
[----:B------:R-:W-:-:S04]  /*8a7b0*/  LOP3.LUT P5, RZ, R251, 0x200, RZ, 0xc0, !PT ;  /* 0x00000200fbff7812 */ /* 0x000fc800078ac0ff */
[----:B------:R-:W-:Y:S02]  /*8a7c0*/  P2R R72, PR, RZ, 0x20 ;  /* 0x00000020ff487803 */ /* 0x000fe40000000000 */
[C---:B------:R-:W-:Y:S02]  /*8a7d0*/  LOP3.LUT P5, RZ, R251.reuse, 0x400, RZ, 0xc0, !PT ;  /* 0x00000400fbff7812 */ /* 0x040fe400078ac0ff */
[C---:B------:R-:W-:Y:S02]  /*8a7e0*/  LOP3.LUT P3, RZ, R251.reuse, 0x1000, RZ, 0xc0, !PT ;  /* 0x00001000fbff7812 */ /* 0x040fe4000786c0ff */
[----:B------:R-:W-:Y:S02]  /*8a7f0*/  P2R R9, PR, RZ, 0x20 ;  /* 0x00000020ff097803 */ /* 0x000fe40000000000 */
[----:B------:R-:W-:Y:S02]  /*8a800*/  LOP3.LUT P5, RZ, R251, 0x800, RZ, 0xc0, !PT ;  /* 0x00000800fbff7812 */ /* 0x000fe400078ac0ff */
[----:B---3--:R-:W-:-:S02]  /*8a810*/  PRMT R2, R68, 0x7770, RZ ;  /* 0x0000777044027816 */ /* 0x008fc400000000ff */
[----:B------:R-:W-:-:S03]  /*8a820*/  PRMT R5, R68, 0x7771, RZ ;  /* 0x0000777144057816 */ /* 0x000fc600000000ff */
[----:B------:R-:W-:Y:S04]  /*8a830*/  @P0 STG.E.U8 desc[UR6][R174.64], R2 ;  /* 0x00000002ae000986 */ /* 0x000fe8000c101106 */
[----:B------:R0:W-:Y:S04]  /*8a840*/  @P2 STG.E.U8 desc[UR6][R70.64], R5 ;  /* 0x0000000546002986 */ /* 0x0001e8000c101106 */
[----:B0-----:R-:W3:Y:S04]  /*8a850*/  LDL.LU.64 R70, [R1+0x1d88] ;  /* 0x001d880001467983 */ /* 0x001ee80000300a00 */
[----:B------:R-:W4:Y:S01]  /*8a860*/  LDL.LU.64 R168, [R1+0x70] ;  /* 0x0000700001a87983 */ /* 0x000f220000300a00 */
[----:B------:R-:W-:-:S02]  /*8a870*/  PRMT R3, R69, 0x7770, RZ ;  /* 0x0000777045037816 */ /* 0x000fc400000000ff */
[----:B------:R-:W-:Y:S01]  /*8a880*/  PRMT R6, R69, 0x7771, RZ ;  /* 0x0000777145067816 */ /* 0x000fe200000000ff */
[----:B------:R-:W4:Y:S04]  /*8a890*/  LDL.LU.64 R174, [R1+0x68] ;  /* 0x0000680001ae7983 */ /* 0x000f280000300a00 */
[----:B------:R0:W-:Y:S04]  /*8a8a0*/  @P3 STG.E.U8 desc[UR6][R176.64], R3 ;  /* 0x00000003b0003986 */ /* 0x0001e8000c101106 */
[----:B--2---:R1:W-:Y:S04]  /*8a8b0*/  @P5 STG.E.U8 desc[UR6][R178.64], R6 ;  /* 0x00000006b2005986 */ /* 0x0043e8000c101106 */
[----:B0-----:R-:W2:Y:S04]  /*8a8c0*/  LDL.LU.64 R176, [R1+0x60] ;  /* 0x0000600001b07983 */ /* 0x001ea80000300a00 */
[----:B-1----:R-:W2:Y:S01]  /*8a8d0*/  LDL.LU.64 R178, [R1+0x58] ;  /* 0x0000580001b27983 */ /* 0x002ea20000300a00 */
[----:B------:R-:W-:-:S02]  /*8a8e0*/  ISETP.NE.AND P5, PT, R9, RZ, PT ;  /* 0x000000ff0900720c */ /* 0x000fc40003fa5270 */
        /* <DEDUP_REMOVED lines=8> */
[----:B------:R-:W-:-:S02]  /*8a970*/  PRMT R3, R68, 0x7772, RZ ;  /* 0x0000777244037816 */ /* 0x000fc400000000ff */
[----:B------:R-:W-:Y:S02]  /*8a980*/  PRMT R68, R68, 0x7773, RZ ;  /* 0x0000777344447816 */ /* 0x000fe400000000ff */
[C---:B------:R-:W-:Y:S02]  /*8a990*/  LOP3.LUT P6, RZ, R251.reuse, 0x4, RZ, 0xc0, !PT ;  /* 0x00000004fbff7812 */ /* 0x040fe400078cc0ff */
[C---:B------:R-:W-:Y:S02]  /*8a9a0*/  LOP3.LUT P0, RZ, R251.reuse, 0x2, RZ, 0xc0, !PT ;  /* 0x00000002fbff7812 */ /* 0x040fe4000780c0ff */
[----:B------:R-:W-:Y:S02]  /*8a9b0*/  LOP3.LUT P2, RZ, R251, 0x1, RZ, 0xc0, !PT ;  /* 0x00000001fbff7812 */ /* 0x000fe4000784c0ff */
[----:B---3--:R-:W-:-:S05]  /*8a9c0*/  PRMT R4, R70, 0x7770, RZ ;  /* 0x0000777046047816 */ /* 0x008fca00000000ff */
[----:B------:R0:W-:Y:S01]  /*8a9d0*/  @P5 STG.E.U8 desc[UR6][R160.64], R4 ;  /* 0x00000004a0005986 */ /* 0x0001e2000c101106 */
[----:B------:R-:W-:Y:S02]  /*8a9e0*/  ISETP.NE.AND P5, PT, R72, RZ, PT ;  /* 0x000000ff4800720c */ /* 0x000fe40003fa5270 */
[----:B------:R-:W-:Y:S02]  /*8a9f0*/  PRMT R9, R70, 0x7771, RZ ;  /* 0x0000777146097816 */ /* 0x000fe400000000ff */
[----:B------:R-:W-:-:S09]  /*8aa00*/  PRMT R2, R71, 0x7770, RZ ;  /* 0x0000777047027816 */ /* 0x000fd200000000ff */
[----:B------:R-:W-:Y:S01]  /*8aa10*/  @P5 STG.E.U8 desc[UR6][R162.64], R9 ;  /* 0x00000009a2005986 */ /* 0x000fe2000c101106 */
[----:B------:R-:W-:Y:S02]  /*8aa20*/  ISETP.NE.AND P5, PT, R73, RZ, PT ;  /* 0x000000ff4900720c */ /* 0x000fe40003fa5270 */
[----:B------:R-:W-:-:S11]  /*8aa30*/  PRMT R5, R71, 0x7771, RZ ;  /* 0x0000777147057816 */ /* 0x000fd600000000ff */
[----:B------:R1:W-:Y:S04]  /*8aa40*/  @P5 STG.E.U8 desc[UR6][R170.64], R2 ;  /* 0x00000002aa005986 */ /* 0x0003e8000c101106 */
[----:B------:R-:W-:Y:S04]  /*8aa50*/  @P4 STG.E.U8 desc[UR6][R164.64], R5 ;  /* 0x00000005a4004986 */ /* 0x000fe8000c101106 */
[----:B----4-:R3:W-:Y:S01]  /*8aa60*/  @P1 STG.E.U8 desc[UR6][R172.64], R3 ;  /* 0x00000003ac001986 */ /* 0x0107e2000c101106 */
[----:B------:R-:W-:Y:S02]  /*8aa70*/  ISETP.NE.AND P1, PT, R74, RZ, PT ;  /* 0x000000ff4a00720c */ /* 0x000fe40003f25270 */
[----:B0-----:R-:W-:Y:S01]  /*8aa80*/  PRMT R4, R69, 0x7772, RZ ;  /* 0x0000777245047816 */ /* 0x001fe200000000ff */
[----:B-1----:R-:W4:Y:S10]  /*8aa90*/  LDL.LU.64 R170, [R1+0x48] ;  /* 0x0000480001aa7983 */ /* 0x002f340000300a00 */
[----:B------:R-:W-:Y:S01]  /*8aaa0*/  @P1 STG.E.U8 desc[UR6][R166.64], R68 ;  /* 0x00000044a6001986 */ /* 0x000fe2000c101106 */
[----:B------:R-:W-:-:S02]  /*8aab0*/  ISETP.NE.AND P1, PT, R76, RZ, PT ;  /* 0x000000ff4c00720c */ /* 0x000fc40003f25270 */
[----:B------:R-:W-:Y:S01]  /*8aac0*/  PRMT R69, R69, 0x7773, RZ ;  /* 0x0000777345457816 */ /* 0x000fe200000000ff */
[----:B---3--:R-:W3:Y:S10]  /*8aad0*/  LDL.LU.64 R172, [R1+0x40] ;  /* 0x0000400001ac7983 */ /* 0x008ef40000300a00 */
[----:B------:R-:W-:Y:S01]  /*8aae0*/  @P1 STG.E.U8 desc[UR6][R168.64], R4 ;  /* 0x00000004a8001986 */ /* 0x000fe2000c101106 */
[----:B------:R-:W-:-:S02]  /*8aaf0*/  ISETP.NE.AND P1, PT, R77, RZ, PT ;  /* 0x000000ff4d00720c */ /* 0x000fc40003f25270 */
[C---:B------:R-:W-:Y:S02]  /*8ab00*/  PRMT R2, R70.reuse, 0x7772, RZ ;  /* 0x0000777246027816 */ /* 0x040fe400000000ff */
[----:B------:R-:W-:Y:S02]  /*8ab10*/  PRMT R70, R70, 0x7773, RZ ;  /* 0x0000777346467816 */ /* 0x000fe400000000ff */
[----:B------:R-:W-:-:S07]  /*8ab20*/  PRMT R3, R71, 0x7772, RZ ;  /* 0x0000777247037816 */ /* 0x000fce00000000ff */
[----:B------:R0:W-:Y:S04]  /*8ab30*/  @P1 STG.E.U8 desc[UR6][R174.64], R69 ;  /* 0x00000045ae001986 */ /* 0x0001e8000c101106 */
[----:B--2---:R1:W-:Y:S04]  /*8ab40*/  @P6 STG.E.U8 desc[UR6][R176.64], R2 ;  /* 0x00000002b0006986 */ /* 0x0043e8000c101106 */
[----:B------:R2:W-:Y:S04]  /*8ab50*/  @P0 STG.E.U8 desc[UR6][R178.64], R70 ;  /* 0x00000046b2000986 */ /* 0x0005e8000c101106 */
[----:B0-----:R-:W3:Y:S04]  /*8ab60*/  LDL.LU.64 R174, [R1+0x30] ;  /* 0x0000300001ae7983 */ /* 0x001ee80000300a00 */
[----:B-1----:R-:W3:Y:S04]  /*8ab70*/  LDL.LU.64 R176, [R1+0x28] ;  /* 0x0000280001b07983 */ /* 0x002ee80000300a00 */
[----:B--2---:R-:W2:Y:S04]  /*8ab80*/  LDL.LU.64 R178, [R1+0x20] ;  /* 0x0000200001b27983 */ /* 0x004ea80000300a00 */
[----:B------:R0:W-:Y:S04]  /*8ab90*/  @P2 STG.E.U8 desc[UR6][R64.64], R3 ;  /* 0x0000000340002986 */ /* 0x0001e8000c101106 */
[----:B0-----:R-:W3:Y:S01]  /*8aba0*/  LDL.LU.64 R64, [R1+0x1d80] ;  /* 0x001d800001407983 */ /* 0x001ee20000300a00 */
[----:B------:R-:W-:-:S02]  /*8abb0*/  LOP3.LUT P3, RZ, R252, 0x80000000, RZ, 0xc0, !PT ;  /* 0x80000000fcff7812 */ /* 0x000fc4000786c0ff */
[C---:B------:R-:W-:Y:S02]  /*8abc0*/  LOP3.LUT P5, RZ, R252.reuse, 0x40000000, RZ, 0xc0, !PT ;  /* 0x40000000fcff7812 */ /* 0x040fe400078ac0ff */
[----:B------:R-:W-:Y:S02]  /*8abd0*/  LOP3.LUT P4, RZ, R252, 0x20000000, RZ, 0xc0, !PT ;  /* 0x20000000fcff7812 */ /* 0x000fe4000788c0ff */
[----:B------:R-:W-:-:S07]  /*8abe0*/  PRMT R71, R71, 0x7773, RZ ;  /* 0x0000777347477816 */ /* 0x000fce00000000ff */
[----:B----4-:R-:W-:Y:S01]  /*8abf0*/  @P3 STG.E.U8 desc[UR6][R170.64], R71 ;  /* 0x00000047aa003986 */ /* 0x010fe2000c101106 */
[C---:B---3--:R-:W-:Y:S02]  /*8ac00*/  PRMT R4, R64.reuse, 0x7770, RZ ;  /* 0x0000777040047816 */ /* 0x048fe400000000ff */
[----:B------:R-:W-:-:S03]  /*8ac10*/  PRMT R5, R64, 0x7771, RZ ;  /* 0x0000777140057816 */ /* 0x000fc600000000ff */
[----:B------:R-:W-:Y:S04]  /*8ac20*/  @P5 STG.E.U8 desc[UR6][R172.64], R4 ;  /* 0x00000004ac005986 */ /* 0x000fe8000c101106 */
[----:B------:R0:W-:Y:S04]  /*8ac30*/  @P4 STG.E.U8 desc[UR6][R66.64], R5 ;  /* 0x0000000542004986 */ /* 0x0001e8000c101106 */
[----:B0-----:R-:W3:Y:S01]  /*8ac40*/  LDL.LU.64 R66, [R1+0x1d78] ;  /* 0x001d780001427983 */ /* 0x001ee20000300a00 */
[----:B------:R-:W-:-:S04]  /*8ac50*/  LOP3.LUT P3, RZ, R252, 0x200000, RZ, 0xc0, !PT ;  /* 0x00200000fcff7812 */ /* 0x000fc8000786c0ff */
[----:B------:R-:W-:Y:S02]  /*8ac60*/  P2R R70, PR, RZ, 0x8 ;  /* 0x00000008ff467803 */ /* 0x000fe40000000000 */
[C---:B------:R-:W-:Y:S02]  /*8ac70*/  LOP3.LUT P3, RZ, R252.reuse, 0x400000, RZ, 0xc0, !PT ;  /* 0x00400000fcff7812 */ /* 0x040fe4000786c0ff */
[C---:B------:R-:W-:Y:S02]  /*8ac80*/  LOP3.LUT P1, RZ, R252.reuse, 0x10000000, RZ, 0xc0, !PT ;  /* 0x10000000fcff7812 */ /* 0x040fe4000782c0ff */
[----:B------:R-:W-:Y:S02]  /*8ac90*/  P2R R69, PR, RZ, 0x8 ;  /* 0x00000008ff457803 */ /* 0x000fe40000000000 */
[C---:B------:R-:W-:Y:S02]  /*8aca0*/  LOP3.LUT P3, RZ, R252.reuse, 0x800000, RZ, 0xc0, !PT ;  /* 0x00800000fcff7812 */ /* 0x040fe4000786c0ff */
[----:B------:R-:W-:-:S02]  /*8acb0*/  LOP3.LUT P6, RZ, R252, 0x8000000, RZ, 0xc0, !PT ;  /* 0x08000000fcff7812 */ /* 0x000fc400078cc0ff */
[C---:B------:R-:W-:Y:S02]  /*8acc0*/  LOP3.LUT P0, RZ, R252.reuse, 0x4000000, RZ, 0xc0, !PT ;  /* 0x04000000fcff7812 */ /* 0x040fe4000780c0ff */
[C---:B------:R-:W-:Y:S02]  /*8acd0*/  LOP3.LUT P2, RZ, R252.reuse, 0x2000000, RZ, 0xc0, !PT ;  /* 0x02000000fcff7812 */ /* 0x040fe4000784c0ff */
[----:B------:R-:W-:Y:S02]  /*8ace0*/  P2R R68, PR, RZ, 0x8 ;  /* 0x00000008ff447803 */ /* 0x000fe40000000000 */
[----:B------:R-:W-:Y:S02]  /*8acf0*/  LOP3.LUT P3, RZ, R252, 0x1000000, RZ, 0xc0, !PT ;  /* 0x01000000fcff7812 */ /* 0x000fe4000786c0ff */
[C---:B------:R-:W-:Y:S02]  /*8ad00*/  PRMT R2, R65.reuse, 0x7770, RZ ;  /* 0x0000777041027816 */ /* 0x040fe400000000ff */
[----:B------:R-:W-:-:S03]  /*8ad10*/  PRMT R6, R65, 0x7771, RZ ;  /* 0x0000777141067816 */ /* 0x000fc600000000ff */
[----:B------:R0:W-:Y:S04]  /*8ad20*/  @P1 STG.E.U8 desc[UR6][R174.64], R2 ;  /* 0x00000002ae001986 */ /* 0x0001e8000c101106 */
[----:B------:R-:W-:Y:S01]  /*8ad30*/  @P6 STG.E.U8 desc[UR6][R176.64], R6 ;  /* 0x00000006b0006986 */ /* 0x000fe2000c101106 */
[----:B0-----:R-:W-:Y:S02]  /*8ad40*/  PRMT R2, R64, 0x7772, RZ ;  /* 0x0000777240027816 */ /* 0x001fe400000000ff */
[----:B------:R-:W-:Y:S02]  /*8ad50*/  LOP3.LUT P4, RZ, R252, 0x10000, RZ, 0xc0, !PT ;  /* 0x00010000fcff7812 */ /* 0x000fe4000788c0ff */
[C---:B---3--:R-:W-:Y:S02]  /*8ad60*/  PRMT R3, R66.reuse, 0x7770, RZ ;  /* 0x0000777042037816 */ /* 0x048fe400000000ff */
[----:B------:R-:W-:-:S02]  /*8ad70*/  PRMT R9, R66, 0x7771, RZ ;  /* 0x0000777142097816 */ /* 0x000fc400000000ff */
[----:B------:R-:W-:Y:S01]  /*8ad80*/  PRMT R4, R67, 0x7770, RZ ;  /* 0x0000777043047816 */ /* 0x000fe200000000ff */
[----:B--2---:R-:W-:Y:S04]  /*8ad90*/  @P0 STG.E.U8 desc[UR6][R178.64], R3 ;  /* 0x00000003b2000986 */ /* 0x004fe8000c101106 */
[----:B------:R0:W-:Y:S04]  /*8ada0*/  @P2 STG.E.U8 desc[UR6][R56.64], R9 ;  /* 0x0000000938002986 */ /* 0x0001e8000c101106 */
[----:B------:R1:W-:Y:S01]  /*8adb0*/  @P3 STG.E.U8 desc[UR6][R58.64], R4 ;  /* 0x000000043a003986 */ /* 0x0003e2000c101106 */
[----:B------:R-:W-:-:S02]  /*8adc0*/  ISETP.NE.AND P3, PT, R68, RZ, PT ;  /* 0x000000ff4400720c */ /* 0x000fc40003f65270 */
[----:B------:R-:W-:Y:S01]  /*8add0*/  PRMT R5, R67, 0x7771, RZ ;  /* 0x0000777143057816 */ /* 0x000fe200000000ff */
[----:B0-----:R-:W2:Y:S04]  /*8ade0*/  LDL.LU.64 R56, [R1+0x1d70] ;  /* 0x001d700001387983 */ /* 0x001ea80000300a00 */
[----:B-1----:R-:W3:Y:S06]  /*8adf0*/  LDL.LU.64 R58, [R1+0x1d68] ;  /* 0x001d6800013a7983 */ /* 0x002eec0000300a00 */
[----:B------:R0:W-:Y:S04]  /*8ae00*/  @P3 STG.E.U8 desc[UR6][R60.64], R5 ;  /* 0x000000053c003986 */ /* 0x0001e8000c101106 */
[----:B0-----:R-:W4:Y:S01]  /*8ae10*/  LDL.LU.64 R60, [R1+0x1d60] ;  /* 0x001d6000013c7983 */ /* 0x001f220000300a00 */
[----:B------:R-:W-:-:S13]  /*8ae20*/  ISETP.NE.AND P3, PT, R69, RZ, PT ;  /* 0x000000ff4500720c */ /* 0x000fda0003f65270 */
[----:B------:R0:W-:Y:S04]  /*8ae30*/  @P3 STG.E.U8 desc[UR6][R62.64], R2 ;  /* 0x000000023e003986 */ /* 0x0001e8000c101106 */
[----:B0-----:R-:W2:Y:S01]  /*8ae40*/  LDL.LU.64 R62, [R1+0x1d58] ;  /* 0x001d5800013e7983 */ /* 0x001ea20000300a00 */
[----:B------:R-:W-:Y:S02]  /*8ae50*/  P2R R73, PR, RZ, 0x10 ;  /* 0x00000010ff497803 */ /* 0x000fe40000000000 */
[----:B------:R-:W-:-:S04]  /*8ae60*/  LOP3.LUT P4, RZ, R252, 0x20000, RZ, 0xc0, !PT ;  /* 0x00020000fcff7812 */ /* 0x000fc8000788c0ff */
[----:B------:R-:W-:Y:S02]  /*8ae70*/  P2R R72, PR, RZ, 0x10 ;  /* 0x00000010ff487803 */ /* 0x000fe40000000000 */
[----:B------:R-:W-:Y:S02]  /*8ae80*/  LOP3.LUT P4, RZ, R252, 0x40000, RZ, 0xc0, !PT ;  /* 0x00040000fcff7812 */ /* 0x000fe4000788c0ff */
[----:B------:R-:W-:Y:S02]  /*8ae90*/  ISETP.NE.AND P3, PT, R70, RZ, PT ;  /* 0x000000ff4600720c */ /* 0x000fe40003f65270 */
[C---:B------:R-:W-:Y:S02]  /*8aea0*/  LOP3.LUT P5, RZ, R252.reuse, 0x100000, RZ, 0xc0, !PT ;  /* 0x00100000fcff7812 */ /* 0x040fe400078ac0ff */
[----:B------:R-:W-:Y:S02]  /*8aeb0*/  P2R R71, PR, RZ, 0x10 ;  /* 0x00000010ff477803 */ /* 0x000fe40000000000 */
[----:B------:R-:W-:-:S02]  /*8aec0*/  LOP3.LUT P4, RZ, R252, 0x80000, RZ, 0xc0, !PT ;  /* 0x00080000fcff7812 */ /* 0x000fc4000788c0ff */
[----:B------:R-:W-:Y:S02]  /*8aed0*/  PRMT R69, R64, 0x7773, RZ ;  /* 0x0000777340457816 */ /* 0x000fe400000000ff */
[C---:B------:R-:W-:Y:S02]  /*8aee0*/  PRMT R3, R65.reuse, 0x7772, RZ ;  /* 0x0000777241037816 */ /* 0x040fe400000000ff */
[----:B------:R-:W-:Y:S01]  /*8aef0*/  PRMT R65, R65, 0x7773, RZ ;  /* 0x0000777341417816 */ /* 0x000fe200000000ff */
[----:B------:R-:W-:Y:S04]  /*8af00*/  @P3 STG.E.U8 desc[UR6][R12.64], R69 ;  /* 0x000000450c003986 */ /* 0x000fe8000c101106 */
[----:B------:R-:W-:Y:S04]  /*8af10*/  @P5 STG.E.U8 desc[UR6][R14.64], R3 ;  /* 0x000000030e005986 */ /* 0x000fe8000c101106 */
[----:B------:R-:W-:Y:S01]  /*8af20*/  @P4 STG.E.U8 desc[UR6][R16.64], R65 ;  /* 0x0000004110004986 */ /* 0x000fe2000c101106 */
[----:B------:R-:W-:-:S02]  /*8af30*/  ISETP.NE.AND P4, PT, R71, RZ, PT ;  /* 0x000000ff4700720c */ /* 0x000fc40003f85270 */
[C---:B------:R-:W-:Y:S02]  /*8af40*/  PRMT R9, R66.reuse, 0x7772, RZ ;  /* 0x0000777242097816 */ /* 0x040fe400000000ff */
        /* <DEDUP_REMOVED lines=9> */
[C---:B------:R-:W-:Y:S02]  /*8afe0*/  PRMT R71, R67.reuse, 0x7772, RZ ;  /* 0x0000777243477816 */ /* 0x040fe400000000ff */
[----:B------:R-:W-:-:S09]  /*8aff0*/  PRMT R67, R67, 0x7773, RZ ;  /* 0x0000777343437816 */ /* 0x000fd200000000ff */
[----:B------:R-:W-:Y:S04]  /*8b000*/  @P4 STG.E.U8 desc[UR6][R22.64], R71 ;  /* 0x0000004716004986 */ /* 0x000fe8000c101106 */
[----:B------:R-:W-:Y:S01]  /*8b010*/  @P1 STG.E.U8 desc[UR6][R24.64], R67 ;  /* 0x0000004318001986 */ /* 0x000fe2000c101106 */
[C---:B------:R-:W-:Y:S02]  /*8b020*/  LOP3.LUT P3, RZ, R252.reuse, 0x800, RZ, 0xc0, !PT ;  /* 0x00000800fcff7812 */ /* 0x040fe4000786c0ff */
[C---:B------:R-:W-:Y:S02]  /*8b030*/  LOP3.LUT P5, RZ, R252.reuse, 0x400, RZ, 0xc0, !PT ;  /* 0x00000400fcff7812 */ /* 0x040fe400078ac0ff */
[----:B------:R-:W-:Y:S02]  /*8b040*/  LOP3.LUT P1, RZ, R252, 0x200, RZ, 0xc0, !PT ;  /* 0x00000200fcff7812 */ /* 0x000fe4000782c0ff */
[----:B------:R-:W-:-:S04]  /*8b050*/  LOP3.LUT P4, RZ, R7, 0x20000000, RZ, 0xc0, !PT ;  /* 0x2000000007ff7812 */ /* 0x000fc8000788c0ff */
[----:B0-----:R-:W-:Y:S02]  /*8b060*/  P2R R18, PR, RZ, 0x10 ;  /* 0x00000010ff127803 */ /* 0x001fe40000000000 */
[----:B------:R-:W-:-:S04]  /*8b070*/  LOP3.LUT P4, RZ, R7, 0x40000000, RZ, 0xc0, !PT ;  /* 0x4000000007ff7812 */ /* 0x000fc8000788c0ff */
[----:B------:R-:W-:Y:S02]  /*8b080*/  P2R R16, PR, RZ, 0x10 ;  /* 0x00000010ff107803 */ /* 0x000fe40000000000 */
[----:B------:R-:W-:-:S04]  /*8b090*/  LOP3.LUT P4, RZ, R7, 0x80000000, RZ, 0xc0, !PT ;  /* 0x8000000007ff7812 */ /* 0x000fc8000788c0ff */
[----:B------:R-:W-:Y:S02]  /*8b0a0*/  P2R R14, PR, RZ, 0x10 ;  /* 0x00000010ff0e7803 */ /* 0x000fe40000000000 */
[----:B------:R-:W-:-:S04]  /*8b0b0*/  LOP3.LUT P4, RZ, R252, 0x1, RZ, 0xc0, !PT ;  /* 0x00000001fcff7812 */ /* 0x000fc8000788c0ff */
[----:B------:R-:W-:Y:S02]  /*8b0c0*/  P2R R12, PR, RZ, 0x10 ;  /* 0x00000010ff0c7803 */ /* 0x000fe40000000000 */
[----:B------:R-:W-:Y:S02]  /*8b0d0*/  LOP3.LUT P4, RZ, R252, 0x2, RZ, 0xc0, !PT ;  /* 0x00000002fcff7812 */ /* 0x000fe4000788c0ff */
[C---:B----4-:R-:W-:Y:S02]  /*8b0e0*/  PRMT R3, R60.reuse, 0x7770, RZ ;  /* 0x000077703c037816 */ /* 0x050fe400000000ff */
[----:B------:R-:W-:Y:S02]  /*8b0f0*/  PRMT R13, R60, 0x7771, RZ ;  /* 0x000077713c0d7816 */ /* 0x000fe400000000ff */
[----:B------:R-:W-:Y:S01]  /*8b100*/  PRMT R9, R61, 0x7770, RZ ;  /* 0x000077703d097816 */ /* 0x000fe200000000ff */
[----:B------:R0:W-:Y:S04]  /*8b110*/  @P6 STG.E.U8 desc[UR6][R26.64], R3 ;  /* 0x000000031a006986 */ /* 0x0001e8000c101106 */
[----:B------:R4:W-:Y:S04]  /*8b120*/  @P0 STG.E.U8 desc[UR6][R28.64], R13 ;  /* 0x0000000d1c000986 */ /* 0x0009e8000c101106 */
[----:B------:R3:W-:Y:S01]  /*8b130*/  @P2 STG.E.U8 desc[UR6][R30.64], R9 ;  /* 0x000000091e002986 */ /* 0x0007e2000c101106 */
[----:B------:R-:W-:-:S04]  /*8b140*/  LOP3.LUT P2, RZ, R252, 0x8, RZ, 0xc0, !PT ;  /* 0x00000008fcff7812 */ /* 0x000fc8000784c0ff */
[----:B------:R-:W-:Y:S02]  /*8b150*/  P2R R6, PR, RZ, 0x4 ;  /* 0x00000004ff067803 */ /* 0x000fe40000000000 */
[----:B------:R-:W-:-:S04]  /*8b160*/  LOP3.LUT P2, RZ, R252, 0x10, RZ, 0xc0, !PT ;  /* 0x00000010fcff7812 */ /* 0x000fc8000784c0ff */
[----:B------:R-:W-:Y:S02]  /*8b170*/  P2R R4, PR, RZ, 0x4 ;  /* 0x00000004ff047803 */ /* 0x000fe40000000000 */
[C---:B------:R-:W-:Y:S02]  /*8b180*/  LOP3.LUT P2, RZ, R252.reuse, 0x20, RZ, 0xc0, !PT ;  /* 0x00000020fcff7812 */ /* 0x040fe4000784c0ff */
[C---:B------:R-:W-:Y:S02]  /*8b190*/  LOP3.LUT P6, RZ, R252.reuse, 0x100, RZ, 0xc0, !PT ;  /* 0x00000100fcff7812 */ /* 0x040fe400078cc0ff */
[C---:B------:R-:W-:Y:S02]  /*8b1a0*/  LOP3.LUT P0, RZ, R252.reuse, 0x80, RZ, 0xc0, !PT ;  /* 0x00000080fcff7812 */ /* 0x040fe4000780c0ff */
[----:B------:R-:W-:Y:S02]  /*8b1b0*/  P2R R2, PR, RZ, 0x4 ;  /* 0x00000004ff027803 */ /* 0x000fe40000000000 */
[----:B------:R-:W-:-:S02]  /*8b1c0*/  LOP3.LUT P2, RZ, R252, 0x40, RZ, 0xc0, !PT ;  /* 0x00000040fcff7812 */ /* 0x000fc4000784c0ff */
[----:B-1----:R-:W-:Y:S02]  /*8b1d0*/  PRMT R5, R61, 0x7771, RZ ;  /* 0x000077713d057816 */ /* 0x002fe400000000ff */
[C---:B--2---:R-:W-:Y:S02]  /*8b1e0*/  PRMT R15, R62.reuse, 0x7770, RZ ;  /* 0x000077703e0f7816 */ /* 0x044fe400000000ff */
[----:B------:R-:W-:Y:S02]  /*8b1f0*/  PRMT R17, R62, 0x7771, RZ ;  /* 0x000077713e117816 */ /* 0x000fe400000000ff */
[C---:B0-----:R-:W-:Y:S01]  /*8b200*/  PRMT R3, R63.reuse, 0x7770, RZ ;  /* 0x000077703f037816 */ /* 0x041fe200000000ff */
[----:B------:R0:W-:Y:S01]  /*8b210*/  @P3 STG.E.U8 desc[UR6][R32.64], R5 ;  /* 0x0000000520003986 */ /* 0x0001e2000c101106 */
[----:B----4-:R-:W-:Y:S02]  /*8b220*/  PRMT R13, R63, 0x7771, RZ ;  /* 0x000077713f0d7816 */ /* 0x010fe400000000ff */
[----:B---3--:R-:W-:Y:S01]  /*8b230*/  PRMT R9, R60, 0x7772, RZ ;  /* 0x000077723c097816 */ /* 0x008fe200000000ff */
[----:B------:R1:W-:Y:S04]  /*8b240*/  @P5 STG.E.U8 desc[UR6][R34.64], R15 ;  /* 0x0000000f22005986 */ /* 0x0003e8000c101106 */
[----:B------:R-:W-:Y:S04]  /*8b250*/  @P1 STG.E.U8 desc[UR6][R36.64], R17 ;  /* 0x0000001124001986 */ /* 0x000fe8000c101106 */
[----:B------:R2:W-:Y:S04]  /*8b260*/  @P6 STG.E.U8 desc[UR6][R38.64], R3 ;  /* 0x0000000326006986 */ /* 0x0005e8000c101106 */
[----:B------:R3:W-:Y:S04]  /*8b270*/  @P0 STG.E.U8 desc[UR6][R40.64], R13 ;  /* 0x0000000d28000986 */ /* 0x0007e8000c101106 */
[----:B------:R4:W-:Y:S01]  /*8b280*/  @P2 STG.E.U8 desc[UR6][R42.64], R9 ;  /* 0x000000092a002986 */ /* 0x0009e2000c101106 */
[----:B------:R-:W-:-:S02]  /*8b290*/  ISETP.NE.AND P2, PT, R2, RZ, PT ;  /* 0x000000ff0200720c */ /* 0x000fc40003f45270 */
[----:B0-----:R-:W-:Y:S02]  /*8b2a0*/  PRMT R5, R60, 0x7773, RZ ;  /* 0x000077733c057816 */ /* 0x001fe400000000ff */
[----:B-1----:R-:W-:-:S09]  /*8b2b0*/  PRMT R15, R61, 0x7772, RZ ;  /* 0x000077723d0f7816 */ /* 0x002fd200000000ff */
[----:B------:R0:W-:Y:S01]  /*8b2c0*/  @P2 STG.E.U8 desc[UR6][R44.64], R5 ;  /* 0x000000052c002986 */ /* 0x0001e2000c101106 */
[----:B------:R-:W-:Y:S02]  /*8b2d0*/  ISETP.NE.AND P2, PT, R4, RZ, PT ;  /* 0x000000ff0400720c */ /* 0x000fe40003f45270 */
[----:B------:R-:W-:Y:S02]  /*8b2e0*/  LOP3.LUT P3, RZ, R252, 0x4, RZ, 0xc0, !PT ;  /* 0x00000004fcff7812 */ /* 0x000fe4000786c0ff */
[----:B------:R-:W-:-:S09]  /*8b2f0*/  PRMT R61, R61, 0x7773, RZ ;  /* 0x000077733d3d7816 */ /* 0x000fd200000000ff */
[----:B------:R1:W-:Y:S01]  /*8b300*/  @P2 STG.E.U8 desc[UR6][R46.64], R15 ;  /* 0x0000000f2e002986 */ /* 0x0003e2000c101106 */
[----:B------:R-:W-:Y:S02]  /*8b310*/  ISETP.NE.AND P2, PT, R6, RZ, PT ;  /* 0x000000ff0600720c */ /* 0x000fe40003f45270 */
[C---:B--2---:R-:W-:Y:S02]  /*8b320*/  PRMT R3, R62.reuse, 0x7772, RZ ;  /* 0x000077723e037816 */ /* 0x044fe400000000ff */
[----:B---3--:R-:W-:-:S09]  /*8b330*/  PRMT R13, R62, 0x7773, RZ ;  /* 0x000077733e0d7816 */ /* 0x008fd200000000ff */
[----:B------:R-:W-:Y:S04]  /*8b340*/  @P2 STG.E.U8 desc[UR6][R48.64], R61 ;  /* 0x0000003d30002986 */ /* 0x000fe8000c101106 */
[----:B------:R2:W-:Y:S04]  /*8b350*/  @P3 STG.E.U8 desc[UR6][R50.64], R3 ;  /* 0x0000000332003986 */ /* 0x0005e8000c101106 */
[----:B------:R3:W-:Y:S01]  /*8b360*/  @P4 STG.E.U8 desc[UR6][R52.64], R13 ;  /* 0x0000000d34004986 */ /* 0x0007e2000c101106 */
[----:B------:R-:W-:Y:S02]  /*8b370*/  ISETP.NE.AND P4, PT, R12, RZ, PT ;  /* 0x000000ff0c00720c */ /* 0x000fe40003f85270 */
[----:B----4-:R-:W-:-:S02]  /*8b380*/  PRMT R9, R63, 0x7772, RZ ;  /* 0x000077723f097816 */ /* 0x010fc400000000ff */
[----:B------:R-:W-:-:S09]  /*8b390*/  PRMT R63, R63, 0x7773, RZ ;  /* 0x000077733f3f7816 */ /* 0x000fd200000000ff */
[----:B------:R4:W-:Y:S01]  /*8b3a0*/  @P4 STG.E.U8 desc[UR6][R54.64], R9 ;  /* 0x0000000936004986 */ /* 0x0009e2000c101106 */
[----:B------:R-:W-:Y:S02]  /*8b3b0*/  ISETP.NE.AND P4, PT, R14, RZ, PT ;  /* 0x000000ff0e00720c */ /* 0x000fe40003f85270 */
[----:B0-----:R-:W-:-:S11]  /*8b3c0*/  PRMT R5, R56, 0x7770, RZ ;  /* 0x0000777038057816 */ /* 0x001fd600000000ff */
[----:B------:R-:W-:Y:S01]  /*8b3d0*/  @P4 STG.E.U8 desc[UR6][R180.64], R63 ;  /* 0x0000003fb4004986 */ /* 0x000fe2000c101106 */
[----:B------:R-:W-:Y:S02]  /*8b3e0*/  ISETP.NE.AND P4, PT, R16, RZ, PT ;  /* 0x000000ff1000720c */ /* 0x000fe40003f85270 */
[----:B-1----:R-:W-:-:S11]  /*8b3f0*/  PRMT R15, R56, 0x7771, RZ ;  /* 0x00007771380f7816 */ /* 0x002fd600000000ff */
[----:B------:R0:W-:Y:S01]  /*8b400*/  @P4 STG.E.U8 desc[UR6][R182.64], R5 ;  /* 0x00000005b6004986 */ /* 0x0001e2000c101106 */
[----:B------:R-:W-:Y:S02]  /*8b410*/  ISETP.NE.AND P4, PT, R18, RZ, PT ;  /* 0x000000ff1200720c */ /* 0x000fe40003f85270 */
[C---:B------:R-:W-:Y:S02]  /*8b420*/  LOP3.LUT P1, RZ, R7.reuse, 0x10000000, RZ, 0xc0, !PT ;  /* 0x1000000007ff7812 */ /* 0x040fe4000782c0ff */
[C---:B------:R-:W-:Y:S02]  /*8b430*/  LOP3.LUT P5, RZ, R7.reuse, 0x8000000, RZ, 0xc0, !PT ;  /* 0x0800000007ff7812 */ /* 0x040fe400078ac0ff */
[----:B------:R-:W-:-:S07]  /*8b440*/  LOP3.LUT P6, RZ, R7, 0x4000000, RZ, 0xc0, !PT ;  /* 0x0400000007ff7812 */ /* 0x000fce00078cc0ff */
[----:B------:R1:W-:Y:S01]  /*8b450*/  @P4 STG.E.U8 desc[UR6][R184.64], R15 ;  /* 0x0000000fb8004986 */ /* 0x0003e2000c101106 */
[----:B------:R-:W-:Y:S02]  /*8b460*/  LOP3.LUT P4, RZ, R7, 0x20000, RZ, 0xc0, !PT ;  /* 0x0002000007ff7812 */ /* 0x000fe4000788c0ff */
[----:B--2---:R-:W-:Y:S02]  /*8b470*/  PRMT R3, R57, 0x7770, RZ ;  /* 0x0000777039037816 */ /* 0x004fe400000000ff */
[----:B------:R-:W-:Y:S02]  /*8b480*/  P2R R6, PR, RZ, 0x10 ;  /* 0x00000010ff067803 */ /* 0x000fe40000000000 */
[----:B------:R-:W-:Y:S02]  /*8b490*/  LOP3.LUT P4, RZ, R7, 0x40000, RZ, 0xc0, !PT ;  /* 0x0004000007ff7812 */ /* 0x000fe4000788c0ff */
[----:B---3--:R-:W-:Y:S02]  /*8b4a0*/  PRMT R13, R57, 0x7771, RZ ;  /* 0x00007771390d7816 */ /* 0x008fe400000000ff */
[----:B----4-:R-:W-:-:S02]  /*8b4b0*/  PRMT R9, R58, 0x7770, RZ ;  /* 0x000077703a097816 */ /* 0x010fc400000000ff */
[----:B------:R-:W-:Y:S01]  /*8b4c0*/  P2R R4, PR, RZ, 0x10 ;  /* 0x00000010ff047803 */ /* 0x000fe20000000000 */
[----:B------:R2:W-:Y:S01]  /*8b4d0*/  @P1 STG.E.U8 desc[UR6][R186.64], R3 ;  /* 0x00000003ba001986 */ /* 0x0005e2000c101106 */
[C---:B------:R-:W-:Y:S02]  /*8b4e0*/  LOP3.LUT P0, RZ, R7.reuse, 0x2000000, RZ, 0xc0, !PT ;  /* 0x0200000007ff7812 */ /* 0x040fe4000780c0ff */
[C---:B------:R-:W-:Y:S01]  /*8b4f0*/  LOP3.LUT P4, RZ, R7.reuse, 0x80000, RZ, 0xc0, !PT ;  /* 0x0008000007ff7812 */ /* 0x040fe2000788c0ff */
[----:B------:R3:W-:Y:S01]  /*8b500*/  @P5 STG.E.U8 desc[UR6][R188.64], R13 ;  /* 0x0000000dbc005986 */ /* 0x0007e2000c101106 */
[C---:B------:R-:W-:Y:S02]  /*8b510*/  LOP3.LUT P2, RZ, R7.reuse, 0x1000000, RZ, 0xc0, !PT ;  /* 0x0100000007ff7812 */ /* 0x040fe4000784c0ff */
[C---:B------:R-:W-:Y:S01]  /*8b520*/  LOP3.LUT P3, RZ, R7.reuse, 0x800000, RZ, 0xc0, !PT ;  /* 0x0080000007ff7812 */ /* 0x040fe2000786c0ff */
[----:B------:R4:W-:Y:S01]  /*8b530*/  @P6 STG.E.U8 desc[UR6][R190.64], R9 ;  /* 0x00000009be006986 */ /* 0x0009e2000c101106 */
[----:B------:R-:W-:-:S02]  /*8b540*/  LOP3.LUT P1, RZ, R7, 0x400000, RZ, 0xc0, !PT ;  /* 0x0040000007ff7812 */ /* 0x000fc4000782c0ff */
[C---:B------:R-:W-:Y:S02]  /*8b550*/  LOP3.LUT P6, RZ, R7.reuse, 0x200000, RZ, 0xc0, !PT ;  /* 0x0020000007ff7812 */ /* 0x040fe400078cc0ff */
[----:B------:R-:W-:Y:S02]  /*8b560*/  P2R R2, PR, RZ, 0x10 ;  /* 0x00000010ff027803 */ /* 0x000fe40000000000 */
[----:B------:R-:W-:Y:S02]  /*8b570*/  LOP3.LUT P4, RZ, R7, 0x100000, RZ, 0xc0, !PT ;  /* 0x0010000007ff7812 */ /* 0x000fe4000788c0ff */
[----:B------:R-:W-:Y:S02]  /*8b580*/  PRMT R17, R58, 0x7771, RZ ;  /* 0x000077713a117816 */ /* 0x000fe400000000ff */
[C---:B0-----:R-:W-:Y:S02]  /*8b590*/  PRMT R5, R59.reuse, 0x7770, RZ ;  /* 0x000077703b057816 */ /* 0x041fe400000000ff */
[----:B-1----:R-:W-:-:S02]  /*8b5a0*/  PRMT R15, R59, 0x7771, RZ ;  /* 0x000077713b0f7816 */ /* 0x002fc400000000ff */
[C---:B--2---:R-:W-:Y:S01]  /*8b5b0*/  PRMT R3, R56.reuse, 0x7772, RZ ;  /* 0x0000777238037816 */ /* 0x044fe200000000ff */
[----:B------:R0:W-:Y:S01]  /*8b5c0*/  @P0 STG.E.U8 desc[UR6][R192.64], R17 ;  /* 0x00000011c0000986 */ /* 0x0001e2000c101106 */
[----:B---3--:R-:W-:Y:S02]  /*8b5d0*/  PRMT R13, R56, 0x7773, RZ ;  /* 0x00007773380d7816 */ /* 0x008fe400000000ff */
[----:B----4-:R-:W-:Y:S01]  /*8b5e0*/  PRMT R9, R57, 0x7772, RZ ;  /* 0x0000777239097816 */ /* 0x010fe200000000ff */
[----:B------:R1:W-:Y:S04]  /*8b5f0*/  @P2 STG.E.U8 desc[UR6][R194.64], R5 ;  /* 0x00000005c2002986 */ /* 0x0003e8000c101106 */
[----:B------:R2:W-:Y:S04]  /*8b600*/  @P3 STG.E.U8 desc[UR6][R196.64], R15 ;  /* 0x0000000fc4003986 */ /* 0x0005e8000c101106 */
[----:B------:R3:W-:Y:S04]  /*8b610*/  @P1 STG.E.U8 desc[UR6][R198.64], R3 ;  /* 0x00000003c6001986 */ /* 0x0007e8000c101106 */
[----:B------:R-:W-:Y:S04]  /*8b620*/  @P6 STG.E.U8 desc[UR6][R200.64], R13 ;  /* 0x0000000dc8006986 */ /* 0x000fe8000c101106 */
[----:B------:R-:W-:Y:S01]  /*8b630*/  @P4 STG.E.U8 desc[UR6][R202.64], R9 ;  /* 0x00000009ca004986 */ /* 0x000fe2000c101106 */
[----:B------:R-:W-:-:S02]  /*8b640*/  ISETP.NE.AND P4, PT, R2, RZ, PT ;  /* 0x000000ff0200720c */ /* 0x000fc40003f85270 */
[----:B------:R-:W-:Y:S02]  /*8b650*/  LOP3.LUT P3, RZ, R7, 0x800, RZ, 0xc0, !PT ;  /* 0x0000080007ff7812 */ /* 0x000fe4000786c0ff */
[----:B------:R-:W-:Y:S02]  /*8b660*/  PRMT R57, R57, 0x7773, RZ ;  /* 0x0000777339397816 */ /* 0x000fe400000000ff */
[----:B------:R-:W-:Y:S02]  /*8b670*/  P2R R18, PR, RZ, 0x8 ;  /* 0x00000008ff127803 */ /* 0x000fe40000000000 */
[----:B------:R-:W-:-:S04]  /*8b680*/  LOP3.LUT P3, RZ, R7, 0x1000, RZ, 0xc0, !PT ;  /* 0x0000100007ff7812 */ /* 0x000fc8000786c0ff */
[----:B------:R-:W-:Y:S01]  /*8b690*/  P2R R16, PR, RZ, 0x8 ;  /* 0x00000008ff107803 */ /* 0x000fe20000000000 */
[----:B------:R-:W-:Y:S01]  /*8b6a0*/  @P4 STG.E.U8 desc[UR6][R204.64], R57 ;  /* 0x00000039cc004986 */ /* 0x000fe2000c101106 */
[C---:B------:R-:W-:Y:S02]  /*8b6b0*/  LOP3.LUT P3, RZ, R7.reuse, 0x2000, RZ, 0xc0, !PT ;  /* 0x0000200007ff7812 */ /* 0x040fe4000786c0ff */
[----:B------:R-:W-:Y:S02]  /*8b6c0*/  ISETP.NE.AND P4, PT, R4, RZ, PT ;  /* 0x000000ff0400720c */ /* 0x000fe40003f85270 */
[----:B------:R-:W-:Y:S02]  /*8b6d0*/  P2R R14, PR, RZ, 0x8 ;  /* 0x00000008ff0e7803 */ /* 0x000fe40000000000 */
[----:B------:R-:W-:Y:S02]  /*8b6e0*/  LOP3.LUT P3, RZ, R7, 0x4000, RZ, 0xc0, !PT ;  /* 0x0000400007ff7812 */ /* 0x000fe4000786c0ff */
[----:B0-----:R-:W-:-:S02]  /*8b6f0*/  PRMT R17, R58, 0x7772, RZ ;  /* 0x000077723a117816 */ /* 0x001fc400000000ff */
[----:B------:R-:W-:Y:S02]  /*8b700*/  P2R R12, PR, RZ, 0x8 ;  /* 0x00000008ff0c7803 */ /* 0x000fe40000000000 */
[----:B------:R-:W-:-:S03]  /*8b710*/  LOP3.LUT P3, RZ, R7, 0x8000, RZ, 0xc0, !PT ;  /* 0x0000800007ff7812 */ /* 0x000fc6000786c0ff */
[----:B------:R-:W-:Y:S01]  /*8b720*/  @P4 STG.E.U8 desc[UR6][R206.64], R17 ;  /* 0x00000011ce004986 */ /* 0x000fe2000c101106 */
[----:B-1----:R-:W-:Y:S02]  /*8b730*/  P2R R5, PR, RZ, 0x8 ;  /* 0x00000008ff057803 */ /* 0x002fe40000000000 */
[----:B------:R-:W-:Y:S02]  /*8b740*/  ISETP.NE.AND P4, PT, R6, RZ, PT ;  /* 0x000000ff0600720c */ /* 0x000fe40003f85270 */
[----:B------:R-:W-:Y:S02]  /*8b750*/  LOP3.LUT P3, RZ, R7, 0x10000, RZ, 0xc0, !PT ;  /* 0x0001000007ff7812 */ /* 0x000fe4000786c0ff */
[----:B--2---:R-:W-:Y:S02]  /*8b760*/  PRMT R15, R58, 0x7773, RZ ;  /* 0x000077733a0f7816 */ /* 0x004fe400000000ff */
[----:B---3--:R-:W-:Y:S02]  /*8b770*/  PRMT R3, R59, 0x7772, RZ ;  /* 0x000077723b037816 */ /* 0x008fe400000000ff */
[----:B------:R-:W-:-:S02]  /*8b780*/  LOP3.LUT P2, RZ, R7, 0x400, RZ, 0xc0, !PT ;  /* 0x0000040007ff7812 */ /* 0x000fc4000784c0ff */
[----:B------:R-:W-:-:S03]  /*8b790*/  LOP3.LUT P1, RZ, R7, 0x200, RZ, 0xc0, !PT ;  /* 0x0000020007ff7812 */ /* 0x000fc6000782c0ff */
[----:B------:R-:W-:Y:S01]  /*8b7a0*/  @P4 STG.E.U8 desc[UR6][R208.64], R15 ;  /* 0x0000000fd0004986 */ /* 0x000fe2000c101106 */
[C---:B------:R-:W-:Y:S02]  /*8b7b0*/  LOP3.LUT P0, RZ, R7.reuse, 0x100, RZ, 0xc0, !PT ;  /* 0x0000010007ff7812 */ /* 0x040fe4000780c0ff */
[C---:B------:R-:W-:Y:S01]  /*8b7c0*/  LOP3.LUT P6, RZ, R7.reuse, 0x80, RZ, 0xc0, !PT ;  /* 0x0000008007ff7812 */ /* 0x040fe200078cc0ff */
[----:B------:R-:W-:Y:S01]  /*8b7d0*/  @P3 STG.E.U8 desc[UR6][R210.64], R3 ;  /* 0x00000003d2003986 */ /* 0x000fe2000c101106 */
[C---:B------:R-:W-:Y:S02]  /*8b7e0*/  LOP3.LUT P5, RZ, R7.reuse, 0x40, RZ, 0xc0, !PT ;  /* 0x0000004007ff7812 */ /* 0x040fe400078ac0ff */
[----:B------:R-:W-:Y:S02]  /*8b7f0*/  LOP3.LUT P4, RZ, R7, 0x20, RZ, 0xc0, !PT ;  /* 0x0000002007ff7812 */ /* 0x000fe4000788c0ff */
[----:B------:R-:W-:Y:S02]  /*8b800*/  ISETP.NE.AND P3, PT, R5, RZ, PT ;  /* 0x000000ff0500720c */ /* 0x000fe40003f65270 */
[----:B------:R-:W0:Y:S01]  /*8b810*/  LDS.128 R4, [R0] ;  /* 0x0000000000047984 */ /* 0x000e220000000c00 */
[----:B------:R-:W-:-:S10]  /*8b820*/  PRMT R59, R59, 0x7773, RZ ;  /* 0x000077733b3b7816 */ /* 0x000fd400000000ff */
[----:B------:R-:W-:Y:S01]  /*8b830*/  @P3 STG.E.U8 desc[UR6][R212.64], R59 ;  /* 0x0000003bd4003986 */ /* 0x000fe2000c101106 */
[----:B------:R-:W-:Y:S02]  /*8b840*/  ISETP.NE.AND P3, PT, R12, RZ, PT ;  /* 0x000000ff0c00720c */ /* 0x000fe40003f65270 */
[----:B0-----:R-:W-:-:S11]  /*8b850*/  PRMT R9, R4, 0x7770, RZ ;  /* 0x0000777004097816 */ /* 0x001fd600000000ff */
[----:B------:R0:W-:Y:S01]  /*8b860*/  @P3 STG.E.U8 desc[UR6][R214.64], R9 ;  /* 0x00000009d6003986 */ /* 0x0001e2000c101106 */
[----:B------:R-:W-:Y:S02]  /*8b870*/  ISETP.NE.AND P3, PT, R14, RZ, PT ;  /* 0x000000ff0e00720c */ /* 0x000fe40003f65270 */
[----:B------:R-:W-:Y:S02]  /*8b880*/  PRMT R13, R4, 0x7771, RZ ;  /* 0x00007771040d7816 */ /* 0x000fe400000000ff */
[----:B------:R-:W-:-:S09]  /*8b890*/  PRMT R17, R5, 0x7770, RZ ;  /* 0x0000777005117816 */ /* 0x000fd200000000ff */
[----:B------:R1:W-:Y:S01]  /*8b8a0*/  @P3 STG.E.U8 desc[UR6][R216.64], R13 ;  /* 0x0000000dd8003986 */ /* 0x0003e2000c101106 */
[----:B------:R-:W-:Y:S02]  /*8b8b0*/  ISETP.NE.AND P3, PT, R16, RZ, PT ;  /* 0x000000ff1000720c */ /* 0x000fe40003f65270 */
[----:B------:R-:W-:-:S11]  /*8b8c0*/  PRMT R15, R5, 0x7771, RZ ;  /* 0x00007771050f7816 */ /* 0x000fd600000000ff */
[----:B------:R2:W-:Y:S01]  /*8b8d0*/  @P3 STG.E.U8 desc[UR6][R218.64], R17 ;  /* 0x00000011da003986 */ /* 0x0005e2000c101106 */
[----:B------:R-:W-:Y:S02]  /*8b8e0*/  ISETP.NE.AND P3, PT, R18, RZ, PT ;  /* 0x000000ff1200720c */ /* 0x000fe40003f65270 */
[C---:B------:R-:W-:Y:S02]  /*8b8f0*/  PRMT R3, R6.reuse, 0x7770, RZ ;  /* 0x0000777006037816 */ /* 0x040fe400000000ff */
[----:B------:R-:W-:Y:S02]  /*8b900*/  PRMT R19, R6, 0x7771, RZ ;  /* 0x0000777106137816 */ /* 0x000fe400000000ff */
[C---:B0-----:R-:W-:Y:S02]  /*8b910*/  PRMT R9, R7.reuse, 0x7770, RZ ;  /* 0x0000777007097816 */ /* 0x041fe400000000ff */
[----:B-1----:R-:W-:Y:S02]  /*8b920*/  PRMT R13, R7, 0x7771, RZ ;  /* 0x00007771070d7816 */ /* 0x002fe400000000ff */
[----:B--2---:R-:W-:-:S03]  /*8b930*/  PRMT R17, R4, 0x7772, RZ ;  /* 0x0000777204117816 */ /* 0x004fc600000000ff */
[----:B------:R0:W-:Y:S01]  /*8b940*/  @P3 STG.E.U8 desc[UR6][R220.64], R15 ;  /* 0x0000000fdc003986 */ /* 0x0001e2000c101106 */
[----:B------:R-:W-:-:S03]  /*8b950*/  LOP3.LUT P3, RZ, R8, 0x40000000, RZ, 0xc0, !PT ;  /* 0x4000000008ff7812 */ /* 0x000fc6000786c0ff */
        /* <DEDUP_REMOVED lines=9> */
[----:B------:R-:W-:Y:S02]  /*8b9f0*/  LOP3.LUT P5, RZ, R8, 0x2000000, RZ, 0xc0, !PT ;  /* 0x0200000008ff7812 */ /* 0x000fe400078ac0ff */
[----:B0-----:R-:W-:Y:S02]  /*8ba00*/  PRMT R15, R4, 0x7773, RZ ;  /* 0x00007773040f7816 */ /* 0x001fe400000000ff */
[C---:B------:R-:W-:Y:S02]  /*8ba10*/  PRMT R21, R5.reuse, 0x7772, RZ ;  /* 0x0000777205157816 */ /* 0x040fe400000000ff */
[----:B------:R-:W-:Y:S02]  /*8ba20*/  PRMT R5, R5, 0x7773, RZ ;  /* 0x0000777305057816 */ /* 0x000fe400000000ff */
[C---:B-1----:R-:W-:Y:S01]  /*8ba30*/  PRMT R3, R6.reuse, 0x7772, RZ ;  /* 0x0000777206037816 */ /* 0x042fe200000000ff */
[----:B------:R3:W-:Y:S01]  /*8ba40*/  @P4 STG.E.U8 desc[UR6][R232.64], R15 ;  /* 0x0000000fe8004986 */ /* 0x0007e2000c101106 */
[----:B--2---:R-:W-:-:S02]  /*8ba50*/  PRMT R19, R6, 0x7773, RZ ;  /* 0x0000777306137816 */ /* 0x004fc400000000ff */
[C---:B------:R-:W-:Y:S01]  /*8ba60*/  PRMT R23, R7.reuse, 0x7772, RZ ;  /* 0x0000777207177816 */ /* 0x040fe200000000ff */
[----:B------:R3:W-:Y:S04]  /*8ba70*/  @P3 STG.E.U8 desc[UR6][R234.64], R21 ;  /* 0x00000015ea003986 */ /* 0x0007e8000c101106 */
[----:B------:R3:W-:Y:S04]  /*8ba80*/  @P2 STG.E.U8 desc[UR6][R236.64], R5 ;  /* 0x00000005ec002986 */ /* 0x0007e8000c101106 */
[----:B------:R3:W-:Y:S04]  /*8ba90*/  @P1 STG.E.U8 desc[UR6][R238.64], R3 ;  /* 0x00000003ee001986 */ /* 0x0007e8000c101106 */
[----:B------:R3:W-:Y:S01]  /*8baa0*/  @P0 STG.E.U8 desc[UR6][R240.64], R19 ;  /* 0x00000013f0000986 */ /* 0x0007e2000c101106 */
[----:B------:R-:W-:-:S03]  /*8bab0*/  PRMT R7, R7, 0x7773, RZ ;  /* 0x0000777307077816 */ /* 0x000fc600000000ff */
[----:B------:R3:W-:Y:S01]  /*8bac0*/  @P6 STG.E.U8 desc[UR6][R242.64], R23 ;  /* 0x00000017f2006986 */ /* 0x0007e2000c101106 */
[----:B------:R-:W-:Y:S05]  /*8bad0*/  @!P5 EXIT ;  /* 0x000000000000d94d */ /* 0x000fea0003800000 */
[----:B------:R-:W-:Y:S01]  /*8bae0*/  STG.E.U8 desc[UR6][R10.64], R7 ;  /* 0x000000070a007986 */ /* 0x000fe2000c101106 */
[----:B------:R-:W-:Y:S05]  /*8baf0*/  EXIT ;  /* 0x000000000000794d */ /* 0x000fea0003800000 */
.L_x_3:
[----:B------:R-:W-:-:S00]  /*8bb00*/  BRA `(.L_x_3) ;  /* 0xfffffffc00fc7947 */ /* 0x000fc0000383ffff */
[----:B------:R-:W-:-:S00]  /*8bb10*/  NOP ;  /* 0x0000000000007918 */ /* 0x000fc00000000000 */
        /* <DEDUP_REMOVED lines=14> */
.L_x_4:


//--------------------- .nv.shared.matmul_kernel  --------------------------
	.section	.nv.shared.matmul_kernel,"aw",@nobits
	.sectionflags	@""
	.align	16
	.zero		1024


//--------------------- .nv.shared.reserved.0     --------------------------
	.section	.nv.shared.reserved.0,"aw",@nobits
	.weak		__nv_reservedSMEM_offset_0_alias
	.size		__nv_reservedSMEM_offset_0_alias, 0, 0
	.other		__nv_reservedSMEM_offset_0_alias,@"STO_CUDA_RESERVED_SHARED STV_DEFAULT"
__nv_reservedSMEM_offset_0_alias:
	.zero		0


//--------------------- .nv.constant0.matmul_kernel --------------------------
	.section	.nv.constant0.matmul_kernel,"a",@progbits
	.sectionflags	@""
	.align	4
.nv.constant0.matmul_kernel:
	.zero		608


//--------------------- SYMBOLS --------------------------

	.type		.nv.reservedSmem.offset0,@object
	.size		.nv.reservedSmem.offset0,0x4
